//
// Generated by NVIDIA NVVM Compiler
//
// Compiler Build ID: CL-36424714
// Cuda compilation tools, release 13.0, V13.0.88
// Based on NVVM 20.0.0
//

.version 9.0
.target sm_100
.address_size 64

.global .align 4 .b8 precalc_xorwow_matrix[102400];
.global .align 4 .b8 precalc_xorwow_offset_matrix[102400];
.global .align 4 .b8 mrg32k3aM1[2304];
.global .align 4 .b8 mrg32k3aM2[2304];
.global .align 4 .b8 mrg32k3aM1SubSeq[2016];
.global .align 4 .b8 mrg32k3aM2SubSeq[2016];
.global .align 4 .b8 mrg32k3aM1Seq[2304];
.global .align 4 .b8 mrg32k3aM2Seq[2304];
.const .align 8 .b8 __cr_lgamma_table[72];
.global .align 4 .b8 WG[67108864];
.const .align 4 .b8 dld[84];
.extern .shared .align 16 .b8 WB[];

.func _Z8VerticesPfS_S_S_iiS_ifPiS0_iiS0_(
	.param .b64 _Z8VerticesPfS_S_S_iiS_ifPiS0_iiS0__param_0,
	.param .b64 _Z8VerticesPfS_S_S_iiS_ifPiS0_iiS0__param_1,
	.param .b64 _Z8VerticesPfS_S_S_iiS_ifPiS0_iiS0__param_2,
	.param .b64 _Z8VerticesPfS_S_S_iiS_ifPiS0_iiS0__param_3,
	.param .b32 _Z8VerticesPfS_S_S_iiS_ifPiS0_iiS0__param_4,
	.param .b32 _Z8VerticesPfS_S_S_iiS_ifPiS0_iiS0__param_5,
	.param .b64 _Z8VerticesPfS_S_S_iiS_ifPiS0_iiS0__param_6,
	.param .b32 _Z8VerticesPfS_S_S_iiS_ifPiS0_iiS0__param_7,
	.param .b32 _Z8VerticesPfS_S_S_iiS_ifPiS0_iiS0__param_8,
	.param .b64 _Z8VerticesPfS_S_S_iiS_ifPiS0_iiS0__param_9,
	.param .b32 _Z8VerticesPfS_S_S_iiS_ifPiS0_iiS0__param_10,
	.param .b64 _Z8VerticesPfS_S_S_iiS_ifPiS0_iiS0__param_11
)
{
	.reg .pred 	%p<272>;
	.reg .b16 	%rs<17>;
	.reg .b32 	%r<584>;
	.reg .b32 	%f<585>;
	.reg .b64 	%rd<196>;

	ld.param.u64 	%rd43, [_Z8VerticesPfS_S_S_iiS_ifPiS0_iiS0__param_0];
	ld.param.u64 	%rd44, [_Z8VerticesPfS_S_S_iiS_ifPiS0_iiS0__param_1];
	ld.param.u64 	%rd45, [_Z8VerticesPfS_S_S_iiS_ifPiS0_iiS0__param_2];
	ld.param.u64 	%rd46, [_Z8VerticesPfS_S_S_iiS_ifPiS0_iiS0__param_3];
	ld.param.u32 	%r206, [_Z8VerticesPfS_S_S_iiS_ifPiS0_iiS0__param_4];
	ld.param.u32 	%r207, [_Z8VerticesPfS_S_S_iiS_ifPiS0_iiS0__param_5];
	ld.param.u64 	%rd47, [_Z8VerticesPfS_S_S_iiS_ifPiS0_iiS0__param_6];
	ld.param.u32 	%r208, [_Z8VerticesPfS_S_S_iiS_ifPiS0_iiS0__param_7];
	ld.param.u32 	%r209, [_Z8VerticesPfS_S_S_iiS_ifPiS0_iiS0__param_8];
	ld.param.u64 	%rd48, [_Z8VerticesPfS_S_S_iiS_ifPiS0_iiS0__param_9];
	ld.param.u32 	%r210, [_Z8VerticesPfS_S_S_iiS_ifPiS0_iiS0__param_10];
	ld.param.u64 	%rd49, [_Z8VerticesPfS_S_S_iiS_ifPiS0_iiS0__param_11];
	cvta.to.global.u64 	%rd1, %rd48;
	cvta.to.global.u64 	%rd2, %rd46;
	cvta.to.shared.u64 	%rd50, %rd47;
	cvt.u32.u64 	%r1, %rd50;
	setp.ne.s32 	%p8, %r206, 1;
	@%p8 bra 	$L__BB0_129;
	cvta.to.global.u64 	%rd3, %rd43;
	setp.gt.s32 	%p122, %r207, 2;
	setp.ne.s32 	%p123, %r207, 4;
	setp.lt.s32 	%p124, %r207, 4;
	selp.b32 	%r347, 4, 8, %p124;
	selp.b32 	%r348, %r347, %r207, %p123;
	selp.b32 	%r349, %r348, %r207, %p122;
	add.s32 	%r350, %r207, -9;
	setp.lt.u32 	%p125, %r350, 8;
	add.s32 	%r351, %r207, -17;
	setp.lt.u32 	%p126, %r351, 16;
	selp.b32 	%r352, 16, 0, %p125;
	selp.b32 	%r353, 32, 0, %p126;
	or.b32  	%r354, %r352, %r353;
	setp.lt.u32 	%p127, %r350, 24;
	selp.b32 	%r355, 0, %r349, %p127;
	add.s32 	%r356, %r354, %r355;
	add.s32 	%r357, %r207, -33;
	setp.lt.u32 	%p128, %r357, 32;
	selp.b32 	%r2, 64, %r356, %p128;
	ld.const.u32 	%r358, [dld+72];
	mul.lo.s32 	%r359, %r358, %r210;
	ld.const.u32 	%r3, [dld];
	mul.lo.s32 	%r4, %r359, %r3;
	shl.b32 	%r360, %r2, 2;
	add.s32 	%r5, %r1, %r360;
	shl.b32 	%r6, %r210, 9;
	mul.wide.s32 	%rd111, %r6, 4;
	mov.u64 	%rd112, WG;
	add.s64 	%rd4, %rd112, %rd111;
	mul.wide.s32 	%rd113, %r2, 4;
	add.s64 	%rd5, %rd4, %rd113;
	add.s64 	%rd6, %rd5, %rd113;
	add.s64 	%rd7, %rd6, %rd113;
	add.s64 	%rd8, %rd7, %rd113;
	add.s64 	%rd9, %rd8, %rd113;
	setp.ge.s32 	%p129, %r208, %r2;
	setp.eq.s32 	%p130, %r209, 0;
	or.pred  	%p131, %p129, %p130;
	@%p131 bra 	$L__BB0_6;
	add.s32 	%r7, %r3, 1;
	mov.u32 	%r507, %r208;
$L__BB0_3:
	setp.lt.s32 	%p132, %r507, %r207;
	shl.b32 	%r362, %r507, 1;
	selp.b32 	%r363, %r362, 0, %p132;
	mul.wide.s32 	%rd114, %r363, 4;
	add.s64 	%rd115, %rd44, %rd114;
	ld.f32 	%f1, [%rd115+4];
	mul.wide.s32 	%rd116, %r507, 4;
	add.s64 	%rd10, %rd4, %rd116;
	st.global.f32 	[%rd10], %f1;
	ld.f32 	%f2, [%rd115];
	shl.b32 	%r364, %r507, 2;
	add.s32 	%r365, %r5, %r364;
	st.shared.f32 	[%r365], %f2;
	setp.ne.f32 	%p133, %f2, 0f00000000;
	mov.b32 	%r508, 1;
	@%p133 bra 	$L__BB0_5;
	setp.ge.f32 	%p134, %f1, 0f00000000;
	selp.u32 	%r508, 1, 0, %p134;
$L__BB0_5:
	add.s64 	%rd118, %rd7, %rd116;
	st.global.u32 	[%rd118], %r508;
	ld.global.f32 	%f203, [%rd10];
	div.rn.f32 	%f204, %f203, %f2;
	st.global.f32 	[%rd10], %f204;
	add.s64 	%rd119, %rd5, %rd116;
	mov.b32 	%r366, 0;
	st.global.u32 	[%rd119], %r366;
	add.s64 	%rd120, %rd6, %rd116;
	st.global.u32 	[%rd120], %r366;
	add.s64 	%rd121, %rd8, %rd116;
	mov.b32 	%r367, -1;
	st.global.u32 	[%rd121], %r367;
	add.s64 	%rd122, %rd9, %rd116;
	st.global.u32 	[%rd122], %r367;
	add.s32 	%r507, %r507, %r7;
	setp.lt.s32 	%p135, %r507, %r2;
	@%p135 bra 	$L__BB0_3;
$L__BB0_6:
	bar.sync 	0;
	add.s32 	%r368, %r208, %r3;
	add.s32 	%r514, %r368, 1;
	setp.ge.s32 	%p136, %r514, %r2;
	mul.wide.s32 	%rd123, %r208, 4;
	add.s64 	%rd11, %rd7, %rd123;
	@%p136 bra 	$L__BB0_9;
	add.s32 	%r13, %r3, 1;
	ld.global.u32 	%r509, [%rd11];
	mov.u32 	%r510, %r514;
$L__BB0_8:
	mul.wide.s32 	%rd124, %r510, 4;
	add.s64 	%rd125, %rd7, %rd124;
	ld.global.u32 	%r369, [%rd125];
	mul.lo.s32 	%r509, %r509, %r369;
	st.global.u32 	[%rd11], %r509;
	add.s32 	%r510, %r510, %r13;
	setp.lt.s32 	%p137, %r510, %r2;
	@%p137 bra 	$L__BB0_8;
$L__BB0_9:
	bar.sync 	0;
	setp.gt.s32 	%p138, %r3, 0;
	setp.eq.s32 	%p139, %r208, 0;
	and.pred  	%p1, %p138, %p139;
	not.pred 	%p140, %p1;
	@%p140 bra 	$L__BB0_12;
	ld.global.u32 	%r511, [%rd7];
	mov.u32 	%r512, %r3;
$L__BB0_11:
	mul.wide.u32 	%rd126, %r512, 4;
	add.s64 	%rd127, %rd7, %rd126;
	ld.global.u32 	%r370, [%rd127];
	mul.lo.s32 	%r511, %r511, %r370;
	st.global.u32 	[%rd7], %r511;
	add.s32 	%r23, %r512, -1;
	setp.gt.u32 	%p141, %r512, 1;
	mov.u32 	%r512, %r23;
	@%p141 bra 	$L__BB0_11;
$L__BB0_12:
	bar.sync 	0;
	ld.global.u32 	%r371, [%rd7];
	mul.lo.s32 	%r24, %r371, %r209;
	setp.ge.s32 	%p142, %r208, %r2;
	@%p142 bra 	$L__BB0_19;
	add.s32 	%r25, %r3, 1;
	mov.u32 	%r513, %r208;
$L__BB0_14:
	setp.eq.s32 	%p143, %r24, 0;
	shl.b32 	%r372, %r513, 2;
	add.s32 	%r373, %r5, %r372;
	ld.shared.f32 	%f3, [%r373];
	setp.leu.f32 	%p144, %f3, 0f00000000;
	mul.wide.s32 	%rd128, %r513, 4;
	add.s64 	%rd12, %rd4, %rd128;
	or.pred  	%p145, %p144, %p143;
	@%p145 bra 	$L__BB0_16;
	ld.global.f32 	%f205, [%rd12];
	add.s64 	%rd130, %rd6, %rd128;
	st.global.f32 	[%rd130], %f205;
	add.s64 	%rd131, %rd8, %rd128;
	st.global.u32 	[%rd131], %r513;
$L__BB0_16:
	setp.geu.f32 	%p147, %f3, 0f00000000;
	or.pred  	%p148, %p147, %p143;
	@%p148 bra 	$L__BB0_18;
	ld.global.f32 	%f206, [%rd12];
	add.s64 	%rd133, %rd5, %rd128;
	st.global.f32 	[%rd133], %f206;
	add.s64 	%rd134, %rd9, %rd128;
	st.global.u32 	[%rd134], %r513;
$L__BB0_18:
	add.s32 	%r513, %r513, %r25;
	setp.lt.s32 	%p149, %r513, %r2;
	@%p149 bra 	$L__BB0_14;
$L__BB0_19:
	bar.sync 	0;
	add.s32 	%r374, %r3, %r2;
	add.s32 	%r28, %r3, 1;
	rem.s32 	%r375, %r374, %r28;
	sub.s32 	%r29, %r374, %r375;
	setp.ge.s32 	%p150, %r514, %r29;
	@%p150 bra 	$L__BB0_27;
	add.s64 	%rd13, %rd8, %rd123;
	add.s64 	%rd14, %rd6, %rd123;
	add.s64 	%rd15, %rd9, %rd123;
	add.s64 	%rd16, %rd5, %rd123;
$L__BB0_21:
	setp.ge.s32 	%p151, %r514, %r2;
	@%p151 bra 	$L__BB0_26;
	setp.eq.s32 	%p152, %r24, 0;
	shl.b32 	%r376, %r514, 2;
	add.s32 	%r377, %r5, %r376;
	ld.shared.f32 	%f4, [%r377];
	setp.leu.f32 	%p153, %f4, 0f00000000;
	or.pred  	%p154, %p153, %p152;
	@%p154 bra 	$L__BB0_24;
	ld.global.u32 	%r378, [%rd13];
	shr.u32 	%r379, %r378, 31;
	cvt.rn.f32.u32 	%f207, %r379;
	mul.wide.s32 	%rd136, %r514, 4;
	add.s64 	%rd137, %rd6, %rd136;
	ld.global.f32 	%f208, [%rd137];
	setp.gt.s32 	%p155, %r378, -1;
	selp.f32 	%f209, 0f3F800000, 0f00000000, %p155;
	ld.global.f32 	%f210, [%rd14];
	min.f32 	%f211, %f210, %f208;
	mul.f32 	%f212, %f211, %f209;
	fma.rn.f32 	%f213, %f208, %f207, %f212;
	st.global.f32 	[%rd14], %f213;
	ld.global.f32 	%f214, [%rd137];
	setp.eq.f32 	%p156, %f213, %f214;
	selp.b32 	%r380, %r514, 0, %p156;
	setp.lt.f32 	%p157, %f213, %f214;
	ld.global.u32 	%r381, [%rd13];
	selp.b32 	%r382, %r381, 0, %p157;
	add.s32 	%r383, %r380, %r382;
	st.global.u32 	[%rd13], %r383;
$L__BB0_24:
	setp.geu.f32 	%p159, %f4, 0f00000000;
	or.pred  	%p160, %p159, %p152;
	@%p160 bra 	$L__BB0_26;
	ld.global.u32 	%r384, [%rd15];
	shr.u32 	%r385, %r384, 31;
	cvt.rn.f32.u32 	%f215, %r385;
	mul.wide.s32 	%rd138, %r514, 4;
	add.s64 	%rd139, %rd5, %rd138;
	ld.global.f32 	%f216, [%rd139];
	setp.gt.s32 	%p161, %r384, -1;
	selp.f32 	%f217, 0f3F800000, 0f00000000, %p161;
	ld.global.f32 	%f218, [%rd16];
	max.f32 	%f219, %f218, %f216;
	mul.f32 	%f220, %f219, %f217;
	fma.rn.f32 	%f221, %f216, %f215, %f220;
	st.global.f32 	[%rd16], %f221;
	ld.global.f32 	%f222, [%rd139];
	setp.eq.f32 	%p162, %f221, %f222;
	selp.b32 	%r386, %r514, 0, %p162;
	setp.gt.f32 	%p163, %f221, %f222;
	ld.global.u32 	%r387, [%rd15];
	selp.b32 	%r388, %r387, 0, %p163;
	add.s32 	%r389, %r386, %r388;
	st.global.u32 	[%rd15], %r389;
$L__BB0_26:
	bar.sync 	0;
	add.s32 	%r514, %r514, %r28;
	setp.lt.s32 	%p164, %r514, %r29;
	@%p164 bra 	$L__BB0_21;
$L__BB0_27:
	setp.eq.s32 	%p165, %r24, 0;
	or.pred  	%p167, %p165, %p140;
	@%p167 bra 	$L__BB0_34;
	mov.u32 	%r515, %r3;
$L__BB0_29:
	mul.wide.u32 	%rd140, %r515, 4;
	add.s64 	%rd17, %rd8, %rd140;
	ld.global.u32 	%r390, [%rd17];
	setp.lt.s32 	%p168, %r390, 0;
	@%p168 bra 	$L__BB0_31;
	ld.global.u32 	%r391, [%rd8];
	shr.u32 	%r392, %r391, 31;
	cvt.rn.f32.u32 	%f223, %r392;
	add.s64 	%rd142, %rd6, %rd140;
	ld.global.f32 	%f224, [%rd142];
	setp.gt.s32 	%p169, %r391, -1;
	selp.f32 	%f225, 0f3F800000, 0f00000000, %p169;
	ld.global.f32 	%f226, [%rd6];
	min.f32 	%f227, %f226, %f224;
	mul.f32 	%f228, %f227, %f225;
	fma.rn.f32 	%f229, %f224, %f223, %f228;
	st.global.f32 	[%rd6], %f229;
	ld.global.f32 	%f230, [%rd142];
	setp.eq.f32 	%p170, %f229, %f230;
	ld.global.u32 	%r393, [%rd17];
	selp.b32 	%r394, %r393, 0, %p170;
	setp.lt.f32 	%p171, %f229, %f230;
	ld.global.u32 	%r395, [%rd8];
	selp.b32 	%r396, %r395, 0, %p171;
	add.s32 	%r397, %r394, %r396;
	st.global.u32 	[%rd8], %r397;
$L__BB0_31:
	add.s64 	%rd18, %rd9, %rd140;
	ld.global.u32 	%r398, [%rd18];
	setp.lt.s32 	%p172, %r398, 0;
	@%p172 bra 	$L__BB0_33;
	ld.global.u32 	%r399, [%rd9];
	shr.u32 	%r400, %r399, 31;
	cvt.rn.f32.u32 	%f231, %r400;
	add.s64 	%rd145, %rd5, %rd140;
	ld.global.f32 	%f232, [%rd145];
	setp.gt.s32 	%p173, %r399, -1;
	selp.f32 	%f233, 0f3F800000, 0f00000000, %p173;
	ld.global.f32 	%f234, [%rd5];
	max.f32 	%f235, %f234, %f232;
	mul.f32 	%f236, %f235, %f233;
	fma.rn.f32 	%f237, %f232, %f231, %f236;
	st.global.f32 	[%rd5], %f237;
	ld.global.f32 	%f238, [%rd145];
	setp.eq.f32 	%p174, %f237, %f238;
	ld.global.u32 	%r401, [%rd18];
	selp.b32 	%r402, %r401, 0, %p174;
	setp.gt.f32 	%p175, %f237, %f238;
	ld.global.u32 	%r403, [%rd9];
	selp.b32 	%r404, %r403, 0, %p175;
	add.s32 	%r405, %r402, %r404;
	st.global.u32 	[%rd9], %r405;
$L__BB0_33:
	add.s32 	%r33, %r515, -1;
	setp.gt.u32 	%p176, %r515, 1;
	mov.u32 	%r515, %r33;
	@%p176 bra 	$L__BB0_29;
$L__BB0_34:
	setp.lt.s32 	%p177, %r3, 1;
	bar.sync 	0;
	ld.global.f32 	%f239, [%rd6];
	ld.global.f32 	%f240, [%rd5];
	setp.ge.f32 	%p178, %f239, %f240;
	selp.b32 	%r34, %r24, 0, %p178;
	shl.b32 	%r406, %r208, 2;
	add.s32 	%r35, %r5, %r406;
	add.s32 	%r36, %r1, %r406;
	@%p177 bra 	$L__BB0_57;
	mov.b32 	%r516, 0;
	mov.b16 	%rs13, 0;
	mov.u16 	%rs14, %rs13;
	mov.u32 	%r517, %r516;
$L__BB0_36:
	setp.eq.s32 	%p179, %r34, 0;
	add.s32 	%r39, %r517, 1;
	add.s16 	%rs13, %rs13, 1;
	add.s16 	%rs14, %rs14, 1;
	or.b32  	%r408, %r517, %r208;
	setp.ne.s32 	%p180, %r408, 0;
	or.pred  	%p181, %p180, %p179;
	@%p181 bra 	$L__BB0_38;
	ld.global.f32 	%f241, [%rd6];
	st.shared.f32 	[%r1], %f241;
$L__BB0_38:
	setp.eq.s32 	%p182, %r34, 0;
	setp.ne.s32 	%p183, %r208, 0;
	setp.eq.s32 	%p184, %r517, 0;
	or.pred  	%p185, %p184, %p182;
	or.pred  	%p186, %p185, %p183;
	@%p186 bra 	$L__BB0_40;
	mul.wide.u32 	%rd146, %r517, 4;
	add.s64 	%rd147, %rd2, %rd146;
	ld.global.f32 	%f242, [%rd147+-4];
	shl.b32 	%r409, %r517, 2;
	add.s32 	%r410, %r1, %r409;
	st.shared.f32 	[%r410], %f242;
$L__BB0_40:
	setp.ne.s32 	%p187, %r517, 0;
	setp.ne.s32 	%p188, %r34, 0;
	bar.sync 	0;
	mov.b32 	%r411, 0;
	st.shared.u32 	[%r35], %r411;
	setp.le.s32 	%p189, %r208, %r517;
	and.pred  	%p190, %p188, %p187;
	and.pred  	%p2, %p190, %p189;
	not.pred 	%p191, %p2;
	@%p191 bra 	$L__BB0_54;
	mad.lo.s32 	%r40, %r39, %r208, %r516;
	setp.lt.u32 	%p192, %r517, 15;
	mov.b32 	%r520, 0;
	mov.f32 	%f554, 0f00000000;
	@%p192 bra 	$L__BB0_44;
	and.b32  	%r520, %r39, -16;
	mov.b32 	%r518, 0;
	mov.f32 	%f554, 0f00000000;
$L__BB0_43:
	.pragma "nounroll";
	add.s32 	%r414, %r40, %r518;
	mul.wide.s32 	%rd148, %r414, 4;
	add.s64 	%rd149, %rd45, %rd148;
	ld.f32 	%f245, [%rd149];
	shl.b32 	%r415, %r518, 2;
	add.s32 	%r416, %r1, %r415;
	ld.shared.f32 	%f246, [%r416];
	fma.rn.f32 	%f247, %f245, %f246, %f554;
	st.shared.f32 	[%r35], %f247;
	ld.f32 	%f248, [%rd149+4];
	ld.shared.f32 	%f249, [%r416+4];
	fma.rn.f32 	%f250, %f248, %f249, %f247;
	st.shared.f32 	[%r35], %f250;
	ld.f32 	%f251, [%rd149+8];
	ld.shared.f32 	%f252, [%r416+8];
	fma.rn.f32 	%f253, %f251, %f252, %f250;
	st.shared.f32 	[%r35], %f253;
	ld.f32 	%f254, [%rd149+12];
	ld.shared.f32 	%f255, [%r416+12];
	fma.rn.f32 	%f256, %f254, %f255, %f253;
	st.shared.f32 	[%r35], %f256;
	ld.f32 	%f257, [%rd149+16];
	ld.shared.f32 	%f258, [%r416+16];
	fma.rn.f32 	%f259, %f257, %f258, %f256;
	st.shared.f32 	[%r35], %f259;
	ld.f32 	%f260, [%rd149+20];
	ld.shared.f32 	%f261, [%r416+20];
	fma.rn.f32 	%f262, %f260, %f261, %f259;
	st.shared.f32 	[%r35], %f262;
	ld.f32 	%f263, [%rd149+24];
	ld.shared.f32 	%f264, [%r416+24];
	fma.rn.f32 	%f265, %f263, %f264, %f262;
	st.shared.f32 	[%r35], %f265;
	ld.f32 	%f266, [%rd149+28];
	ld.shared.f32 	%f267, [%r416+28];
	fma.rn.f32 	%f268, %f266, %f267, %f265;
	st.shared.f32 	[%r35], %f268;
	ld.f32 	%f269, [%rd149+32];
	ld.shared.f32 	%f270, [%r416+32];
	fma.rn.f32 	%f271, %f269, %f270, %f268;
	st.shared.f32 	[%r35], %f271;
	ld.f32 	%f272, [%rd149+36];
	ld.shared.f32 	%f273, [%r416+36];
	fma.rn.f32 	%f274, %f272, %f273, %f271;
	st.shared.f32 	[%r35], %f274;
	ld.f32 	%f275, [%rd149+40];
	ld.shared.f32 	%f276, [%r416+40];
	fma.rn.f32 	%f277, %f275, %f276, %f274;
	st.shared.f32 	[%r35], %f277;
	ld.f32 	%f278, [%rd149+44];
	ld.shared.f32 	%f279, [%r416+44];
	fma.rn.f32 	%f280, %f278, %f279, %f277;
	st.shared.f32 	[%r35], %f280;
	ld.f32 	%f281, [%rd149+48];
	ld.shared.f32 	%f282, [%r416+48];
	fma.rn.f32 	%f283, %f281, %f282, %f280;
	st.shared.f32 	[%r35], %f283;
	ld.f32 	%f284, [%rd149+52];
	ld.shared.f32 	%f285, [%r416+52];
	fma.rn.f32 	%f286, %f284, %f285, %f283;
	st.shared.f32 	[%r35], %f286;
	ld.f32 	%f287, [%rd149+56];
	ld.shared.f32 	%f288, [%r416+56];
	fma.rn.f32 	%f289, %f287, %f288, %f286;
	st.shared.f32 	[%r35], %f289;
	ld.f32 	%f290, [%rd149+60];
	ld.shared.f32 	%f291, [%r416+60];
	fma.rn.f32 	%f554, %f290, %f291, %f289;
	st.shared.f32 	[%r35], %f554;
	add.s32 	%r518, %r518, 16;
	setp.ne.s32 	%p193, %r518, %r520;
	@%p193 bra 	$L__BB0_43;
$L__BB0_44:
	and.b32  	%r417, %r39, 15;
	setp.eq.s32 	%p194, %r417, 0;
	@%p194 bra 	$L__BB0_54;
	cvt.u32.u16 	%r418, %rs14;
	and.b32  	%r45, %r418, 15;
	add.s32 	%r419, %r45, -1;
	setp.lt.u32 	%p195, %r419, 7;
	@%p195 bra 	$L__BB0_47;
	add.s32 	%r420, %r40, %r520;
	mul.wide.s32 	%rd150, %r420, 4;
	add.s64 	%rd151, %rd45, %rd150;
	ld.f32 	%f292, [%rd151];
	shl.b32 	%r421, %r520, 2;
	add.s32 	%r422, %r1, %r421;
	ld.shared.f32 	%f293, [%r422];
	fma.rn.f32 	%f294, %f292, %f293, %f554;
	st.shared.f32 	[%r35], %f294;
	ld.f32 	%f295, [%rd151+4];
	ld.shared.f32 	%f296, [%r422+4];
	fma.rn.f32 	%f297, %f295, %f296, %f294;
	st.shared.f32 	[%r35], %f297;
	ld.f32 	%f298, [%rd151+8];
	ld.shared.f32 	%f299, [%r422+8];
	fma.rn.f32 	%f300, %f298, %f299, %f297;
	st.shared.f32 	[%r35], %f300;
	ld.f32 	%f301, [%rd151+12];
	ld.shared.f32 	%f302, [%r422+12];
	fma.rn.f32 	%f303, %f301, %f302, %f300;
	st.shared.f32 	[%r35], %f303;
	ld.f32 	%f304, [%rd151+16];
	ld.shared.f32 	%f305, [%r422+16];
	fma.rn.f32 	%f306, %f304, %f305, %f303;
	st.shared.f32 	[%r35], %f306;
	ld.f32 	%f307, [%rd151+20];
	ld.shared.f32 	%f308, [%r422+20];
	fma.rn.f32 	%f309, %f307, %f308, %f306;
	st.shared.f32 	[%r35], %f309;
	ld.f32 	%f310, [%rd151+24];
	ld.shared.f32 	%f311, [%r422+24];
	fma.rn.f32 	%f312, %f310, %f311, %f309;
	st.shared.f32 	[%r35], %f312;
	ld.f32 	%f313, [%rd151+28];
	ld.shared.f32 	%f314, [%r422+28];
	fma.rn.f32 	%f554, %f313, %f314, %f312;
	st.shared.f32 	[%r35], %f554;
	add.s32 	%r520, %r520, 8;
$L__BB0_47:
	and.b32  	%r423, %r45, 7;
	setp.eq.s32 	%p196, %r423, 0;
	@%p196 bra 	$L__BB0_54;
	cvt.u32.u16 	%r424, %rs13;
	and.b32  	%r425, %r424, 7;
	and.b32  	%r48, %r424, 3;
	add.s32 	%r426, %r425, -1;
	setp.lt.u32 	%p197, %r426, 3;
	@%p197 bra 	$L__BB0_50;
	add.s32 	%r427, %r40, %r520;
	mul.wide.s32 	%rd152, %r427, 4;
	add.s64 	%rd153, %rd45, %rd152;
	ld.f32 	%f315, [%rd153];
	shl.b32 	%r428, %r520, 2;
	add.s32 	%r429, %r1, %r428;
	ld.shared.f32 	%f316, [%r429];
	fma.rn.f32 	%f317, %f315, %f316, %f554;
	st.shared.f32 	[%r35], %f317;
	ld.f32 	%f318, [%rd153+4];
	ld.shared.f32 	%f319, [%r429+4];
	fma.rn.f32 	%f320, %f318, %f319, %f317;
	st.shared.f32 	[%r35], %f320;
	ld.f32 	%f321, [%rd153+8];
	ld.shared.f32 	%f322, [%r429+8];
	fma.rn.f32 	%f323, %f321, %f322, %f320;
	st.shared.f32 	[%r35], %f323;
	ld.f32 	%f324, [%rd153+12];
	ld.shared.f32 	%f325, [%r429+12];
	fma.rn.f32 	%f554, %f324, %f325, %f323;
	st.shared.f32 	[%r35], %f554;
	add.s32 	%r520, %r520, 4;
$L__BB0_50:
	setp.eq.s32 	%p198, %r48, 0;
	@%p198 bra 	$L__BB0_54;
	add.s32 	%r430, %r40, %r520;
	mul.wide.s32 	%rd154, %r430, 4;
	add.s64 	%rd19, %rd45, %rd154;
	ld.f32 	%f326, [%rd19];
	shl.b32 	%r431, %r520, 2;
	add.s32 	%r51, %r1, %r431;
	ld.shared.f32 	%f327, [%r51];
	fma.rn.f32 	%f12, %f326, %f327, %f554;
	st.shared.f32 	[%r35], %f12;
	setp.eq.s32 	%p199, %r48, 1;
	@%p199 bra 	$L__BB0_54;
	ld.f32 	%f328, [%rd19+4];
	ld.shared.f32 	%f329, [%r51+4];
	fma.rn.f32 	%f13, %f328, %f329, %f12;
	st.shared.f32 	[%r35], %f13;
	setp.eq.s32 	%p200, %r48, 2;
	@%p200 bra 	$L__BB0_54;
	ld.f32 	%f330, [%rd19+8];
	ld.shared.f32 	%f331, [%r51+8];
	fma.rn.f32 	%f332, %f330, %f331, %f13;
	st.shared.f32 	[%r35], %f332;
$L__BB0_54:
	bar.sync 	0;
	@%p191 bra 	$L__BB0_56;
	ld.shared.f32 	%f333, [%r35];
	st.shared.f32 	[%r36], %f333;
$L__BB0_56:
	setp.eq.s32 	%p202, %r517, 0;
	bar.sync 	0;
	selp.b32 	%r432, 0, %r39, %p202;
	mad.lo.s32 	%r516, %r432, %r39, %r516;
	setp.ne.s32 	%p203, %r39, %r3;
	mov.u32 	%r517, %r39;
	@%p203 bra 	$L__BB0_36;
$L__BB0_57:
	mul.wide.s32 	%rd155, %r4, 4;
	add.s64 	%rd20, %rd3, %rd155;
	mov.b32 	%r433, 1;
	st.global.u32 	[%rd11], %r433;
	ld.global.u32 	%r434, [%rd1];
	setp.ge.s32 	%p204, %r208, %r434;
	setp.eq.s32 	%p205, %r34, 0;
	or.pred  	%p206, %p204, %p205;
	@%p206 bra 	$L__BB0_73;
	setp.gt.s32 	%p207, %r3, 0;
	mov.u32 	%r528, %r208;
	@%p207 bra 	$L__BB0_59;
	bra.uni 	$L__BB0_72;
$L__BB0_59:
	and.b32  	%r53, %r3, 7;
	add.s32 	%r54, %r53, -1;
	and.b32  	%r55, %r3, 3;
	and.b32  	%r56, %r3, 2147483640;
	and.b32  	%r57, %r3, 1;
	mov.b32 	%r522, 1;
	mov.u32 	%r523, %r208;
$L__BB0_60:
	setp.lt.u32 	%p209, %r3, 8;
	mul.lo.s32 	%r60, %r3, %r523;
	mov.b32 	%r526, 0;
	mov.f32 	%f564, 0f00000000;
	@%p209 bra 	$L__BB0_63;
	mov.b32 	%r524, 0;
	mov.f32 	%f564, 0f00000000;
$L__BB0_62:
	.pragma "nounroll";
	shl.b32 	%r440, %r524, 2;
	add.s32 	%r441, %r1, %r440;
	ld.shared.f32 	%f337, [%r441];
	add.s32 	%r442, %r60, %r524;
	mul.wide.s32 	%rd156, %r442, 4;
	add.s64 	%rd157, %rd20, %rd156;
	ld.global.f32 	%f338, [%rd157];
	sub.f32 	%f339, %f337, %f338;
	fma.rn.f32 	%f340, %f339, %f339, %f564;
	ld.shared.f32 	%f341, [%r441+4];
	ld.global.f32 	%f342, [%rd157+4];
	sub.f32 	%f343, %f341, %f342;
	fma.rn.f32 	%f344, %f343, %f343, %f340;
	ld.shared.f32 	%f345, [%r441+8];
	ld.global.f32 	%f346, [%rd157+8];
	sub.f32 	%f347, %f345, %f346;
	fma.rn.f32 	%f348, %f347, %f347, %f344;
	ld.shared.f32 	%f349, [%r441+12];
	ld.global.f32 	%f350, [%rd157+12];
	sub.f32 	%f351, %f349, %f350;
	fma.rn.f32 	%f352, %f351, %f351, %f348;
	ld.shared.f32 	%f353, [%r441+16];
	ld.global.f32 	%f354, [%rd157+16];
	sub.f32 	%f355, %f353, %f354;
	fma.rn.f32 	%f356, %f355, %f355, %f352;
	ld.shared.f32 	%f357, [%r441+20];
	ld.global.f32 	%f358, [%rd157+20];
	sub.f32 	%f359, %f357, %f358;
	fma.rn.f32 	%f360, %f359, %f359, %f356;
	ld.shared.f32 	%f361, [%r441+24];
	ld.global.f32 	%f362, [%rd157+24];
	sub.f32 	%f363, %f361, %f362;
	fma.rn.f32 	%f364, %f363, %f363, %f360;
	ld.shared.f32 	%f365, [%r441+28];
	ld.global.f32 	%f366, [%rd157+28];
	sub.f32 	%f367, %f365, %f366;
	fma.rn.f32 	%f564, %f367, %f367, %f364;
	add.s32 	%r524, %r524, 8;
	setp.ne.s32 	%p210, %r524, %r56;
	mov.u32 	%r526, %r56;
	@%p210 bra 	$L__BB0_62;
$L__BB0_63:
	setp.eq.s32 	%p211, %r53, 0;
	@%p211 bra 	$L__BB0_71;
	setp.lt.u32 	%p212, %r54, 3;
	@%p212 bra 	$L__BB0_66;
	shl.b32 	%r443, %r526, 2;
	add.s32 	%r444, %r1, %r443;
	ld.shared.f32 	%f369, [%r444];
	add.s32 	%r445, %r60, %r526;
	mul.wide.s32 	%rd158, %r445, 4;
	add.s64 	%rd159, %rd20, %rd158;
	ld.global.f32 	%f370, [%rd159];
	sub.f32 	%f371, %f369, %f370;
	fma.rn.f32 	%f372, %f371, %f371, %f564;
	ld.shared.f32 	%f373, [%r444+4];
	ld.global.f32 	%f374, [%rd159+4];
	sub.f32 	%f375, %f373, %f374;
	fma.rn.f32 	%f376, %f375, %f375, %f372;
	ld.shared.f32 	%f377, [%r444+8];
	ld.global.f32 	%f378, [%rd159+8];
	sub.f32 	%f379, %f377, %f378;
	fma.rn.f32 	%f380, %f379, %f379, %f376;
	ld.shared.f32 	%f381, [%r444+12];
	ld.global.f32 	%f382, [%rd159+12];
	sub.f32 	%f383, %f381, %f382;
	fma.rn.f32 	%f564, %f383, %f383, %f380;
	add.s32 	%r526, %r526, 4;
$L__BB0_66:
	setp.eq.s32 	%p213, %r55, 0;
	@%p213 bra 	$L__BB0_71;
	setp.eq.s32 	%p214, %r55, 1;
	@%p214 bra 	$L__BB0_69;
	shl.b32 	%r446, %r526, 2;
	add.s32 	%r447, %r1, %r446;
	ld.shared.f32 	%f385, [%r447];
	add.s32 	%r448, %r60, %r526;
	mul.wide.s32 	%rd160, %r448, 4;
	add.s64 	%rd161, %rd20, %rd160;
	ld.global.f32 	%f386, [%rd161];
	sub.f32 	%f387, %f385, %f386;
	fma.rn.f32 	%f388, %f387, %f387, %f564;
	ld.shared.f32 	%f389, [%r447+4];
	ld.global.f32 	%f390, [%rd161+4];
	sub.f32 	%f391, %f389, %f390;
	fma.rn.f32 	%f564, %f391, %f391, %f388;
	add.s32 	%r526, %r526, 2;
$L__BB0_69:
	setp.eq.s32 	%p215, %r57, 0;
	@%p215 bra 	$L__BB0_71;
	shl.b32 	%r449, %r526, 2;
	add.s32 	%r450, %r1, %r449;
	ld.shared.f32 	%f392, [%r450];
	add.s32 	%r451, %r60, %r526;
	mul.wide.s32 	%rd162, %r451, 4;
	add.s64 	%rd163, %rd20, %rd162;
	ld.global.f32 	%f393, [%rd163];
	sub.f32 	%f394, %f392, %f393;
	fma.rn.f32 	%f564, %f394, %f394, %f564;
$L__BB0_71:
	sqrt.rn.f32 	%f395, %f564;
	setp.gt.f32 	%p216, %f395, 0f00000000;
	selp.b32 	%r522, %r522, 0, %p216;
	st.global.u32 	[%rd11], %r522;
	add.s32 	%r523, %r523, %r28;
	ld.global.u32 	%r452, [%rd1];
	setp.lt.s32 	%p217, %r523, %r452;
	@%p217 bra 	$L__BB0_60;
	bra.uni 	$L__BB0_73;
$L__BB0_72:
	mov.b32 	%r435, 0;
	st.global.u32 	[%rd11], %r435;
	add.s32 	%r528, %r528, %r28;
	ld.global.u32 	%r436, [%rd1];
	setp.lt.s32 	%p208, %r528, %r436;
	@%p208 bra 	$L__BB0_72;
$L__BB0_73:
	bar.sync 	0;
	setp.eq.s32 	%p218, %r34, 0;
	or.pred  	%p3, %p218, %p140;
	@%p3 bra 	$L__BB0_76;
	ld.global.u32 	%r529, [%rd7];
	mov.u32 	%r530, %r3;
$L__BB0_75:
	mul.wide.u32 	%rd164, %r530, 4;
	add.s64 	%rd165, %rd7, %rd164;
	ld.global.u32 	%r453, [%rd165];
	mul.lo.s32 	%r529, %r529, %r453;
	st.global.u32 	[%rd7], %r529;
	add.s32 	%r76, %r530, -1;
	setp.gt.u32 	%p220, %r530, 1;
	mov.u32 	%r530, %r76;
	@%p220 bra 	$L__BB0_75;
$L__BB0_76:
	bar.sync 	0;
	ld.global.u32 	%r454, [%rd7];
	setp.eq.s32 	%p221, %r34, 0;
	setp.eq.s32 	%p222, %r454, 0;
	or.pred  	%p223, %p222, %p221;
	@%p223 bra 	$L__BB0_81;
	setp.ge.s32 	%p224, %r208, %r3;
	@%p224 bra 	$L__BB0_79;
	ld.shared.f32 	%f396, [%r36];
	ld.global.u32 	%r455, [%rd1];
	mad.lo.s32 	%r456, %r3, %r455, %r208;
	mul.wide.s32 	%rd166, %r456, 4;
	add.s64 	%rd167, %rd20, %rd166;
	st.global.f32 	[%rd167], %f396;
$L__BB0_79:
	setp.ne.s32 	%p225, %r208, 0;
	@%p225 bra 	$L__BB0_81;
	ld.global.u32 	%r457, [%rd1];
	add.s32 	%r458, %r457, 1;
	st.global.u32 	[%rd1], %r458;
$L__BB0_81:
	setp.lt.s32 	%p226, %r3, 1;
	bar.sync 	0;
	@%p226 bra 	$L__BB0_104;
	mov.b32 	%r531, 0;
	mov.b16 	%rs15, 0;
	mov.u16 	%rs16, %rs15;
	mov.u32 	%r532, %r531;
$L__BB0_83:
	setp.eq.s32 	%p227, %r34, 0;
	add.s32 	%r79, %r532, 1;
	add.s16 	%rs15, %rs15, 1;
	add.s16 	%rs16, %rs16, 1;
	or.b32  	%r460, %r532, %r208;
	setp.ne.s32 	%p228, %r460, 0;
	or.pred  	%p229, %p228, %p227;
	@%p229 bra 	$L__BB0_85;
	ld.global.f32 	%f397, [%rd5];
	st.shared.f32 	[%r1], %f397;
$L__BB0_85:
	setp.eq.s32 	%p230, %r34, 0;
	setp.ne.s32 	%p231, %r208, 0;
	setp.eq.s32 	%p232, %r532, 0;
	or.pred  	%p233, %p232, %p230;
	or.pred  	%p234, %p233, %p231;
	@%p234 bra 	$L__BB0_87;
	mul.wide.u32 	%rd168, %r532, 4;
	add.s64 	%rd169, %rd2, %rd168;
	ld.global.f32 	%f398, [%rd169+-4];
	shl.b32 	%r461, %r532, 2;
	add.s32 	%r462, %r1, %r461;
	st.shared.f32 	[%r462], %f398;
$L__BB0_87:
	setp.ne.s32 	%p235, %r532, 0;
	setp.ne.s32 	%p236, %r34, 0;
	bar.sync 	0;
	mov.b32 	%r463, 0;
	st.shared.u32 	[%r35], %r463;
	setp.le.s32 	%p237, %r208, %r532;
	and.pred  	%p238, %p236, %p235;
	and.pred  	%p4, %p238, %p237;
	not.pred 	%p239, %p4;
	@%p239 bra 	$L__BB0_101;
	mad.lo.s32 	%r80, %r79, %r208, %r531;
	setp.lt.u32 	%p240, %r532, 15;
	mov.b32 	%r535, 0;
	mov.f32 	%f566, 0f00000000;
	@%p240 bra 	$L__BB0_91;
	and.b32  	%r535, %r79, -16;
	mov.b32 	%r533, 0;
	mov.f32 	%f566, 0f00000000;
$L__BB0_90:
	.pragma "nounroll";
	add.s32 	%r466, %r80, %r533;
	mul.wide.s32 	%rd170, %r466, 4;
	add.s64 	%rd171, %rd45, %rd170;
	ld.f32 	%f401, [%rd171];
	shl.b32 	%r467, %r533, 2;
	add.s32 	%r468, %r1, %r467;
	ld.shared.f32 	%f402, [%r468];
	fma.rn.f32 	%f403, %f401, %f402, %f566;
	st.shared.f32 	[%r35], %f403;
	ld.f32 	%f404, [%rd171+4];
	ld.shared.f32 	%f405, [%r468+4];
	fma.rn.f32 	%f406, %f404, %f405, %f403;
	st.shared.f32 	[%r35], %f406;
	ld.f32 	%f407, [%rd171+8];
	ld.shared.f32 	%f408, [%r468+8];
	fma.rn.f32 	%f409, %f407, %f408, %f406;
	st.shared.f32 	[%r35], %f409;
	ld.f32 	%f410, [%rd171+12];
	ld.shared.f32 	%f411, [%r468+12];
	fma.rn.f32 	%f412, %f410, %f411, %f409;
	st.shared.f32 	[%r35], %f412;
	ld.f32 	%f413, [%rd171+16];
	ld.shared.f32 	%f414, [%r468+16];
	fma.rn.f32 	%f415, %f413, %f414, %f412;
	st.shared.f32 	[%r35], %f415;
	ld.f32 	%f416, [%rd171+20];
	ld.shared.f32 	%f417, [%r468+20];
	fma.rn.f32 	%f418, %f416, %f417, %f415;
	st.shared.f32 	[%r35], %f418;
	ld.f32 	%f419, [%rd171+24];
	ld.shared.f32 	%f420, [%r468+24];
	fma.rn.f32 	%f421, %f419, %f420, %f418;
	st.shared.f32 	[%r35], %f421;
	ld.f32 	%f422, [%rd171+28];
	ld.shared.f32 	%f423, [%r468+28];
	fma.rn.f32 	%f424, %f422, %f423, %f421;
	st.shared.f32 	[%r35], %f424;
	ld.f32 	%f425, [%rd171+32];
	ld.shared.f32 	%f426, [%r468+32];
	fma.rn.f32 	%f427, %f425, %f426, %f424;
	st.shared.f32 	[%r35], %f427;
	ld.f32 	%f428, [%rd171+36];
	ld.shared.f32 	%f429, [%r468+36];
	fma.rn.f32 	%f430, %f428, %f429, %f427;
	st.shared.f32 	[%r35], %f430;
	ld.f32 	%f431, [%rd171+40];
	ld.shared.f32 	%f432, [%r468+40];
	fma.rn.f32 	%f433, %f431, %f432, %f430;
	st.shared.f32 	[%r35], %f433;
	ld.f32 	%f434, [%rd171+44];
	ld.shared.f32 	%f435, [%r468+44];
	fma.rn.f32 	%f436, %f434, %f435, %f433;
	st.shared.f32 	[%r35], %f436;
	ld.f32 	%f437, [%rd171+48];
	ld.shared.f32 	%f438, [%r468+48];
	fma.rn.f32 	%f439, %f437, %f438, %f436;
	st.shared.f32 	[%r35], %f439;
	ld.f32 	%f440, [%rd171+52];
	ld.shared.f32 	%f441, [%r468+52];
	fma.rn.f32 	%f442, %f440, %f441, %f439;
	st.shared.f32 	[%r35], %f442;
	ld.f32 	%f443, [%rd171+56];
	ld.shared.f32 	%f444, [%r468+56];
	fma.rn.f32 	%f445, %f443, %f444, %f442;
	st.shared.f32 	[%r35], %f445;
	ld.f32 	%f446, [%rd171+60];
	ld.shared.f32 	%f447, [%r468+60];
	fma.rn.f32 	%f566, %f446, %f447, %f445;
	st.shared.f32 	[%r35], %f566;
	add.s32 	%r533, %r533, 16;
	setp.ne.s32 	%p241, %r533, %r535;
	@%p241 bra 	$L__BB0_90;
$L__BB0_91:
	and.b32  	%r469, %r79, 15;
	setp.eq.s32 	%p242, %r469, 0;
	@%p242 bra 	$L__BB0_101;
	cvt.u32.u16 	%r470, %rs16;
	and.b32  	%r85, %r470, 15;
	add.s32 	%r471, %r85, -1;
	setp.lt.u32 	%p243, %r471, 7;
	@%p243 bra 	$L__BB0_94;
	add.s32 	%r472, %r80, %r535;
	mul.wide.s32 	%rd172, %r472, 4;
	add.s64 	%rd173, %rd45, %rd172;
	ld.f32 	%f448, [%rd173];
	shl.b32 	%r473, %r535, 2;
	add.s32 	%r474, %r1, %r473;
	ld.shared.f32 	%f449, [%r474];
	fma.rn.f32 	%f450, %f448, %f449, %f566;
	st.shared.f32 	[%r35], %f450;
	ld.f32 	%f451, [%rd173+4];
	ld.shared.f32 	%f452, [%r474+4];
	fma.rn.f32 	%f453, %f451, %f452, %f450;
	st.shared.f32 	[%r35], %f453;
	ld.f32 	%f454, [%rd173+8];
	ld.shared.f32 	%f455, [%r474+8];
	fma.rn.f32 	%f456, %f454, %f455, %f453;
	st.shared.f32 	[%r35], %f456;
	ld.f32 	%f457, [%rd173+12];
	ld.shared.f32 	%f458, [%r474+12];
	fma.rn.f32 	%f459, %f457, %f458, %f456;
	st.shared.f32 	[%r35], %f459;
	ld.f32 	%f460, [%rd173+16];
	ld.shared.f32 	%f461, [%r474+16];
	fma.rn.f32 	%f462, %f460, %f461, %f459;
	st.shared.f32 	[%r35], %f462;
	ld.f32 	%f463, [%rd173+20];
	ld.shared.f32 	%f464, [%r474+20];
	fma.rn.f32 	%f465, %f463, %f464, %f462;
	st.shared.f32 	[%r35], %f465;
	ld.f32 	%f466, [%rd173+24];
	ld.shared.f32 	%f467, [%r474+24];
	fma.rn.f32 	%f468, %f466, %f467, %f465;
	st.shared.f32 	[%r35], %f468;
	ld.f32 	%f469, [%rd173+28];
	ld.shared.f32 	%f470, [%r474+28];
	fma.rn.f32 	%f566, %f469, %f470, %f468;
	st.shared.f32 	[%r35], %f566;
	add.s32 	%r535, %r535, 8;
$L__BB0_94:
	and.b32  	%r475, %r85, 7;
	setp.eq.s32 	%p244, %r475, 0;
	@%p244 bra 	$L__BB0_101;
	cvt.u32.u16 	%r476, %rs15;
	and.b32  	%r477, %r476, 7;
	and.b32  	%r88, %r476, 3;
	add.s32 	%r478, %r477, -1;
	setp.lt.u32 	%p245, %r478, 3;
	@%p245 bra 	$L__BB0_97;
	add.s32 	%r479, %r80, %r535;
	mul.wide.s32 	%rd174, %r479, 4;
	add.s64 	%rd175, %rd45, %rd174;
	ld.f32 	%f471, [%rd175];
	shl.b32 	%r480, %r535, 2;
	add.s32 	%r481, %r1, %r480;
	ld.shared.f32 	%f472, [%r481];
	fma.rn.f32 	%f473, %f471, %f472, %f566;
	st.shared.f32 	[%r35], %f473;
	ld.f32 	%f474, [%rd175+4];
	ld.shared.f32 	%f475, [%r481+4];
	fma.rn.f32 	%f476, %f474, %f475, %f473;
	st.shared.f32 	[%r35], %f476;
	ld.f32 	%f477, [%rd175+8];
	ld.shared.f32 	%f478, [%r481+8];
	fma.rn.f32 	%f479, %f477, %f478, %f476;
	st.shared.f32 	[%r35], %f479;
	ld.f32 	%f480, [%rd175+12];
	ld.shared.f32 	%f481, [%r481+12];
	fma.rn.f32 	%f566, %f480, %f481, %f479;
	st.shared.f32 	[%r35], %f566;
	add.s32 	%r535, %r535, 4;
$L__BB0_97:
	setp.eq.s32 	%p246, %r88, 0;
	@%p246 bra 	$L__BB0_101;
	add.s32 	%r482, %r80, %r535;
	mul.wide.s32 	%rd176, %r482, 4;
	add.s64 	%rd21, %rd45, %rd176;
	ld.f32 	%f482, [%rd21];
	shl.b32 	%r483, %r535, 2;
	add.s32 	%r91, %r1, %r483;
	ld.shared.f32 	%f483, [%r91];
	fma.rn.f32 	%f33, %f482, %f483, %f566;
	st.shared.f32 	[%r35], %f33;
	setp.eq.s32 	%p247, %r88, 1;
	@%p247 bra 	$L__BB0_101;
	ld.f32 	%f484, [%rd21+4];
	ld.shared.f32 	%f485, [%r91+4];
	fma.rn.f32 	%f34, %f484, %f485, %f33;
	st.shared.f32 	[%r35], %f34;
	setp.eq.s32 	%p248, %r88, 2;
	@%p248 bra 	$L__BB0_101;
	ld.f32 	%f486, [%rd21+8];
	ld.shared.f32 	%f487, [%r91+8];
	fma.rn.f32 	%f488, %f486, %f487, %f34;
	st.shared.f32 	[%r35], %f488;
$L__BB0_101:
	bar.sync 	0;
	@%p239 bra 	$L__BB0_103;
	ld.shared.f32 	%f489, [%r35];
	st.shared.f32 	[%r36], %f489;
$L__BB0_103:
	setp.eq.s32 	%p250, %r532, 0;
	bar.sync 	0;
	selp.b32 	%r484, 0, %r79, %p250;
	mad.lo.s32 	%r531, %r484, %r79, %r531;
	setp.ne.s32 	%p251, %r79, %r3;
	mov.u32 	%r532, %r79;
	@%p251 bra 	$L__BB0_83;
$L__BB0_104:
	setp.eq.s32 	%p252, %r34, 0;
	mov.b32 	%r485, 1;
	st.global.u32 	[%rd11], %r485;
	ld.global.u32 	%r486, [%rd1];
	setp.ge.s32 	%p253, %r208, %r486;
	or.pred  	%p254, %p253, %p252;
	@%p254 bra 	$L__BB0_120;
	setp.gt.s32 	%p255, %r3, 0;
	mov.u32 	%r545, %r208;
	@%p255 bra 	$L__BB0_106;
	bra.uni 	$L__BB0_119;
$L__BB0_106:
	and.b32  	%r93, %r3, 7;
	add.s32 	%r94, %r93, -1;
	and.b32  	%r95, %r3, 3;
	and.b32  	%r96, %r3, 2147483640;
	and.b32  	%r97, %r3, 1;
	add.s64 	%rd178, %rd155, %rd3;
	add.s64 	%rd22, %rd178, 16;
	neg.s32 	%r98, %r96;
	add.s32 	%r99, %r1, 16;
	mov.b32 	%r537, 1;
	mov.u32 	%r538, %r208;
$L__BB0_107:
	setp.lt.u32 	%p257, %r3, 8;
	mul.lo.s32 	%r102, %r3, %r538;
	mov.b32 	%r543, 0;
	mov.f32 	%f576, 0f00000000;
	@%p257 bra 	$L__BB0_110;
	mov.f32 	%f576, 0f00000000;
	mov.u32 	%r539, %r99;
	mov.u32 	%r540, %r98;
	mov.u32 	%r541, %r102;
$L__BB0_109:
	.pragma "nounroll";
	mul.wide.s32 	%rd179, %r541, 4;
	add.s64 	%rd180, %rd22, %rd179;
	ld.shared.f32 	%f493, [%r539+-16];
	ld.global.f32 	%f494, [%rd180+-16];
	sub.f32 	%f495, %f493, %f494;
	fma.rn.f32 	%f496, %f495, %f495, %f576;
	ld.shared.f32 	%f497, [%r539+-12];
	ld.global.f32 	%f498, [%rd180+-12];
	sub.f32 	%f499, %f497, %f498;
	fma.rn.f32 	%f500, %f499, %f499, %f496;
	ld.shared.f32 	%f501, [%r539+-8];
	ld.global.f32 	%f502, [%rd180+-8];
	sub.f32 	%f503, %f501, %f502;
	fma.rn.f32 	%f504, %f503, %f503, %f500;
	ld.shared.f32 	%f505, [%r539+-4];
	ld.global.f32 	%f506, [%rd180+-4];
	sub.f32 	%f507, %f505, %f506;
	fma.rn.f32 	%f508, %f507, %f507, %f504;
	ld.shared.f32 	%f509, [%r539];
	ld.global.f32 	%f510, [%rd180];
	sub.f32 	%f511, %f509, %f510;
	fma.rn.f32 	%f512, %f511, %f511, %f508;
	ld.shared.f32 	%f513, [%r539+4];
	ld.global.f32 	%f514, [%rd180+4];
	sub.f32 	%f515, %f513, %f514;
	fma.rn.f32 	%f516, %f515, %f515, %f512;
	ld.shared.f32 	%f517, [%r539+8];
	ld.global.f32 	%f518, [%rd180+8];
	sub.f32 	%f519, %f517, %f518;
	fma.rn.f32 	%f520, %f519, %f519, %f516;
	ld.shared.f32 	%f521, [%r539+12];
	ld.global.f32 	%f522, [%rd180+12];
	sub.f32 	%f523, %f521, %f522;
	fma.rn.f32 	%f576, %f523, %f523, %f520;
	add.s32 	%r541, %r541, 8;
	add.s32 	%r540, %r540, 8;
	add.s32 	%r539, %r539, 32;
	setp.ne.s32 	%p258, %r540, 0;
	mov.u32 	%r543, %r96;
	@%p258 bra 	$L__BB0_109;
$L__BB0_110:
	setp.eq.s32 	%p259, %r93, 0;
	@%p259 bra 	$L__BB0_118;
	setp.lt.u32 	%p260, %r94, 3;
	@%p260 bra 	$L__BB0_113;
	shl.b32 	%r491, %r543, 2;
	add.s32 	%r492, %r1, %r491;
	ld.shared.f32 	%f525, [%r492];
	add.s32 	%r493, %r102, %r543;
	mul.wide.s32 	%rd181, %r493, 4;
	add.s64 	%rd182, %rd20, %rd181;
	ld.global.f32 	%f526, [%rd182];
	sub.f32 	%f527, %f525, %f526;
	fma.rn.f32 	%f528, %f527, %f527, %f576;
	ld.shared.f32 	%f529, [%r492+4];
	ld.global.f32 	%f530, [%rd182+4];
	sub.f32 	%f531, %f529, %f530;
	fma.rn.f32 	%f532, %f531, %f531, %f528;
	ld.shared.f32 	%f533, [%r492+8];
	ld.global.f32 	%f534, [%rd182+8];
	sub.f32 	%f535, %f533, %f534;
	fma.rn.f32 	%f536, %f535, %f535, %f532;
	ld.shared.f32 	%f537, [%r492+12];
	ld.global.f32 	%f538, [%rd182+12];
	sub.f32 	%f539, %f537, %f538;
	fma.rn.f32 	%f576, %f539, %f539, %f536;
	add.s32 	%r543, %r543, 4;
$L__BB0_113:
	setp.eq.s32 	%p261, %r95, 0;
	@%p261 bra 	$L__BB0_118;
	setp.eq.s32 	%p262, %r95, 1;
	@%p262 bra 	$L__BB0_116;
	shl.b32 	%r494, %r543, 2;
	add.s32 	%r495, %r1, %r494;
	ld.shared.f32 	%f541, [%r495];
	add.s32 	%r496, %r102, %r543;
	mul.wide.s32 	%rd183, %r496, 4;
	add.s64 	%rd184, %rd20, %rd183;
	ld.global.f32 	%f542, [%rd184];
	sub.f32 	%f543, %f541, %f542;
	fma.rn.f32 	%f544, %f543, %f543, %f576;
	ld.shared.f32 	%f545, [%r495+4];
	ld.global.f32 	%f546, [%rd184+4];
	sub.f32 	%f547, %f545, %f546;
	fma.rn.f32 	%f576, %f547, %f547, %f544;
	add.s32 	%r543, %r543, 2;
$L__BB0_116:
	setp.eq.s32 	%p263, %r97, 0;
	@%p263 bra 	$L__BB0_118;
	shl.b32 	%r497, %r543, 2;
	add.s32 	%r498, %r1, %r497;
	ld.shared.f32 	%f548, [%r498];
	add.s32 	%r499, %r102, %r543;
	mul.wide.s32 	%rd185, %r499, 4;
	add.s64 	%rd186, %rd20, %rd185;
	ld.global.f32 	%f549, [%rd186];
	sub.f32 	%f550, %f548, %f549;
	fma.rn.f32 	%f576, %f550, %f550, %f576;
$L__BB0_118:
	sqrt.rn.f32 	%f551, %f576;
	setp.gt.f32 	%p264, %f551, 0f00000000;
	selp.b32 	%r537, %r537, 0, %p264;
	st.global.u32 	[%rd11], %r537;
	add.s32 	%r538, %r538, %r28;
	ld.global.u32 	%r500, [%rd1];
	setp.lt.s32 	%p265, %r538, %r500;
	@%p265 bra 	$L__BB0_107;
	bra.uni 	$L__BB0_120;
$L__BB0_119:
	mov.b32 	%r487, 0;
	st.global.u32 	[%rd11], %r487;
	add.s32 	%r545, %r545, %r28;
	ld.global.u32 	%r488, [%rd1];
	setp.lt.s32 	%p256, %r545, %r488;
	@%p256 bra 	$L__BB0_119;
$L__BB0_120:
	bar.sync 	0;
	@%p3 bra 	$L__BB0_123;
	ld.global.u32 	%r546, [%rd7];
	mul.wide.s32 	%rd187, %r2, 12;
	add.s64 	%rd189, %rd187, %rd111;
	mul.wide.u32 	%rd190, %r3, 4;
	add.s64 	%rd191, %rd189, %rd190;
	mov.u64 	%rd192, WG;
	add.s64 	%rd195, %rd192, %rd191;
	mov.u32 	%r547, %r3;
$L__BB0_122:
	ld.global.u32 	%r501, [%rd195];
	mul.lo.s32 	%r546, %r546, %r501;
	st.global.u32 	[%rd7], %r546;
	add.s32 	%r122, %r547, -1;
	add.s64 	%rd195, %rd195, -4;
	setp.gt.u32 	%p266, %r547, 1;
	mov.u32 	%r547, %r122;
	@%p266 bra 	$L__BB0_122;
$L__BB0_123:
	bar.sync 	0;
	ld.global.u32 	%r502, [%rd7];
	setp.eq.s32 	%p267, %r34, 0;
	setp.eq.s32 	%p268, %r502, 0;
	or.pred  	%p269, %p268, %p267;
	@%p269 bra 	$L__BB0_128;
	setp.ge.s32 	%p270, %r208, %r3;
	@%p270 bra 	$L__BB0_126;
	ld.shared.f32 	%f552, [%r36];
	ld.global.u32 	%r503, [%rd1];
	mad.lo.s32 	%r504, %r3, %r503, %r208;
	mul.wide.s32 	%rd193, %r504, 4;
	add.s64 	%rd194, %rd20, %rd193;
	st.global.f32 	[%rd194], %f552;
$L__BB0_126:
	setp.ne.s32 	%p271, %r208, 0;
	@%p271 bra 	$L__BB0_128;
	ld.global.u32 	%r505, [%rd1];
	add.s32 	%r506, %r505, 1;
	st.global.u32 	[%rd1], %r506;
$L__BB0_128:
	bar.sync 	0;
	bra.uni 	$L__BB0_227;
$L__BB0_129:
	setp.gt.s32 	%p9, %r206, 2;
	setp.ne.s32 	%p10, %r206, 4;
	setp.lt.s32 	%p11, %r206, 4;
	selp.b32 	%r211, 4, 8, %p11;
	selp.b32 	%r212, %r211, %r206, %p10;
	selp.b32 	%r123, %r212, %r206, %p9;
	setp.lt.s32 	%p12, %r207, 1;
	@%p12 bra 	$L__BB0_227;
	add.s32 	%r124, %r206, 1;
	setp.lt.s32 	%p14, %r208, %r206;
	selp.f32 	%f47, 0f3F800000, 0f00000000, %p14;
	ld.const.u32 	%r214, [dld];
	shl.b32 	%r215, %r208, 2;
	add.s32 	%r125, %r1, %r215;
	setp.ne.s32 	%p15, %r208, 0;
	shl.b32 	%r216, %r214, 2;
	add.s32 	%r126, %r1, %r216;
	shl.b32 	%r217, %r123, 1;
	add.s32 	%r127, %r217, %r208;
	shr.u32 	%r128, %r123, 1;
	shl.b32 	%r129, %r123, 2;
	add.s32 	%r130, %r125, %r129;
	setp.ge.s32 	%p16, %r208, %r206;
	add.s32 	%r131, %r206, -1;
	mul.lo.s32 	%r132, %r208, %r206;
	sub.s32 	%r218, 1, %r207;
	mul.lo.s32 	%r219, %r218, %r206;
	mul.wide.s32 	%rd51, %r219, 4;
	add.s64 	%rd26, %rd44, %rd51;
	setp.eq.s32 	%p17, %r209, 0;
	add.s32 	%r133, %r208, 1;
	or.pred  	%p5, %p15, %p17;
	mul.wide.s32 	%rd52, %r206, 4;
	add.s64 	%rd27, %rd2, %rd52;
	sub.s32 	%r220, 1, %r206;
	mul.lo.s32 	%r221, %r220, %r131;
	selp.b32 	%r222, %r221, 0, %p9;
	mul.wide.s32 	%rd53, %r222, 4;
	add.s64 	%rd28, %rd45, %rd53;
	and.b32  	%r134, %r124, 7;
	and.b32  	%r135, %r206, 3;
	and.b32  	%r136, %r206, 2147483644;
	setp.eq.s32 	%p18, %r135, 2;
	or.pred  	%p6, %p18, %p16;
	mov.b32 	%r548, 0;
$L__BB0_131:
	setp.ne.s32 	%p19, %r206, 3;
	@%p19 bra 	$L__BB0_133;
	cvta.to.local.u64 	%rd54, %rd49;
	st.local.u32 	[%rd54], %r548;
$L__BB0_133:
	setp.ge.s32 	%p20, %r208, %r123;
	mul.lo.s32 	%r223, %r548, %r124;
	cvt.s64.s32 	%rd29, %r223;
	@%p20 bra 	$L__BB0_136;
	mov.u32 	%r549, %r208;
$L__BB0_135:
	shl.b32 	%r224, %r549, 2;
	add.s32 	%r225, %r1, %r224;
	st.shared.f32 	[%r225], %f47;
	ld.const.u32 	%r226, [dld];
	add.s32 	%r227, %r226, %r549;
	add.s32 	%r549, %r227, 1;
	setp.lt.s32 	%p21, %r549, %r123;
	@%p21 bra 	$L__BB0_135;
$L__BB0_136:
	setp.lt.s32 	%p22, %r123, 2;
	cvt.s64.s32 	%rd55, %r208;
	add.s64 	%rd56, %rd29, %rd55;
	shl.b64 	%rd57, %rd56, 2;
	add.s64 	%rd58, %rd44, %rd57;
	ld.f32 	%f71, [%rd58];
	mul.f32 	%f72, %f71, %f71;
	ld.shared.f32 	%f73, [%r125];
	mul.f32 	%f74, %f73, %f72;
	st.shared.f32 	[%r125], %f74;
	bar.sync 	0;
	@%p22 bra 	$L__BB0_141;
	mov.u32 	%r550, %r123;
$L__BB0_138:
	shr.u32 	%r141, %r550, 1;
	setp.ge.s32 	%p23, %r208, %r141;
	@%p23 bra 	$L__BB0_140;
	shl.b32 	%r228, %r141, 2;
	add.s32 	%r229, %r125, %r228;
	ld.shared.f32 	%f75, [%r229];
	ld.shared.f32 	%f76, [%r125];
	add.f32 	%f77, %f75, %f76;
	st.shared.f32 	[%r125], %f77;
$L__BB0_140:
	bar.sync 	0;
	setp.gt.u32 	%p24, %r550, 3;
	mov.u32 	%r550, %r141;
	@%p24 bra 	$L__BB0_138;
$L__BB0_141:
	cvt.u32.u64 	%r230, %rd29;
	ld.shared.f32 	%f48, [%r1];
	sqrt.rn.f32 	%f49, %f48;
	setp.gt.f32 	%p25, %f49, 0f00000000;
	selp.b32 	%r553, %r209, 0, %p25;
	bar.sync 	0;
	setp.eq.s32 	%p26, %r548, 0;
	add.s32 	%r231, %r230, %r208;
	mul.wide.s32 	%rd59, %r231, 4;
	add.s64 	%rd30, %rd44, %rd59;
	@%p26 bra 	$L__BB0_146;
	mov.b32 	%r552, 0;
$L__BB0_143:
	mov.b32 	%r233, 0;
	st.shared.u32 	[%r125], %r233;
	ld.f32 	%f51, [%rd30];
	setp.eq.s32 	%p27, %r553, 0;
	@%p27 bra 	$L__BB0_229;
	setp.equ.f32 	%p28, %f51, 0f00000000;
	@%p28 bra 	$L__BB0_228;
	mad.lo.s32 	%r234, %r552, %r124, %r208;
	mul.wide.s32 	%rd60, %r234, 4;
	add.s64 	%rd61, %rd44, %rd60;
	ld.f32 	%f78, [%rd61];
	div.rn.f32 	%f79, %f78, %f51;
	st.shared.f32 	[%r125], %f79;
	bra.uni 	$L__BB0_229;
$L__BB0_146:
	setp.lt.s32 	%p63, %r206, 1;
	@%p63 bra 	$L__BB0_180;
	setp.ge.s32 	%p64, %r208, %r123;
	setp.eq.s32 	%p65, %r553, 0;
	or.pred  	%p7, %p64, %p65;
	cvt.rn.f32.s32 	%f50, %r553;
	mov.b32 	%r567, 0;
	mov.u32 	%r574, %r567;
$L__BB0_148:
	@%p7 bra 	$L__BB0_151;
	cvt.u32.u64 	%r283, %rd29;
	setp.eq.s32 	%p66, %r208, %r567;
	selp.f32 	%f55, 0f3F800000, 0f00000000, %p66;
	add.s32 	%r284, %r567, %r283;
	mul.wide.u32 	%rd62, %r284, 4;
	add.s64 	%rd31, %rd44, %rd62;
	mov.u32 	%r569, %r208;
$L__BB0_150:
	ld.f32 	%f107, [%rd30];
	ld.f32 	%f108, [%rd31];
	mul.f32 	%f109, %f107, %f108;
	div.rn.f32 	%f110, %f109, %f48;
	setp.lt.s32 	%p67, %r569, %r206;
	selp.f32 	%f111, 0f3F800000, 0f00000000, %p67;
	mul.f32 	%f112, %f110, %f111;
	sub.f32 	%f113, %f55, %f112;
	shl.b32 	%r285, %r569, 2;
	add.s32 	%r286, %r1, %r285;
	st.shared.f32 	[%r286], %f113;
	add.s32 	%r287, %r286, %r129;
	st.shared.f32 	[%r287], %f113;
	add.s32 	%r569, %r569, %r124;
	setp.lt.s32 	%p68, %r569, %r123;
	@%p68 bra 	$L__BB0_150;
$L__BB0_151:
	setp.ge.s32 	%p69, %r208, %r206;
	mad.lo.s32 	%r288, %r574, %r206, %r127;
	shl.b32 	%r289, %r288, 2;
	add.s32 	%r174, %r1, %r289;
	@%p69 bra 	$L__BB0_153;
	ld.shared.f32 	%f114, [%r125];
	mul.f32 	%f115, %f114, %f50;
	st.shared.f32 	[%r174], %f115;
$L__BB0_153:
	bar.sync 	0;
	setp.eq.s32 	%p70, %r567, 0;
	@%p70 bra 	$L__BB0_168;
	mov.b32 	%r570, 0;
$L__BB0_155:
	mad.lo.s32 	%r291, %r570, %r206, %r127;
	shl.b32 	%r292, %r291, 2;
	add.s32 	%r176, %r1, %r292;
	@%p64 bra 	$L__BB0_157;
	ld.shared.f32 	%f116, [%r176];
	setp.lt.s32 	%p72, %r570, %r574;
	selp.f32 	%f117, 0f3F800000, 0f00000000, %p72;
	mul.f32 	%f118, %f116, %f117;
	ld.shared.f32 	%f119, [%r125];
	mul.f32 	%f120, %f119, %f118;
	st.shared.f32 	[%r125], %f120;
$L__BB0_157:
	setp.lt.s32 	%p73, %r123, 2;
	bar.sync 	0;
	@%p73 bra 	$L__BB0_162;
	mov.u32 	%r571, %r128;
$L__BB0_159:
	setp.ge.s32 	%p74, %r208, %r571;
	@%p74 bra 	$L__BB0_161;
	shl.b32 	%r293, %r571, 2;
	add.s32 	%r294, %r125, %r293;
	ld.shared.f32 	%f121, [%r294];
	ld.shared.f32 	%f122, [%r125];
	add.f32 	%f123, %f121, %f122;
	st.shared.f32 	[%r125], %f123;
$L__BB0_161:
	bar.sync 	0;
	shr.u32 	%r178, %r571, 1;
	setp.gt.u32 	%p75, %r571, 1;
	mov.u32 	%r571, %r178;
	@%p75 bra 	$L__BB0_159;
$L__BB0_162:
	setp.ge.s32 	%p76, %r208, %r123;
	@%p76 bra 	$L__BB0_164;
	ld.shared.f32 	%f124, [%r1];
	ld.shared.f32 	%f125, [%r176];
	mul.f32 	%f126, %f124, %f125;
	ld.shared.f32 	%f127, [%r130];
	sub.f32 	%f128, %f127, %f126;
	st.shared.f32 	[%r130], %f128;
$L__BB0_164:
	@%p7 bra 	$L__BB0_167;
	mov.u32 	%r572, %r208;
$L__BB0_166:
	ld.shared.f32 	%f129, [%r174];
	mul.f32 	%f130, %f129, %f50;
	setp.lt.s32 	%p77, %r572, %r206;
	selp.f32 	%f131, 0f3F800000, 0f00000000, %p77;
	mul.f32 	%f132, %f130, %f131;
	shl.b32 	%r295, %r572, 2;
	add.s32 	%r296, %r1, %r295;
	st.shared.f32 	[%r296], %f132;
	add.s32 	%r572, %r572, %r124;
	setp.lt.s32 	%p78, %r572, %r123;
	@%p78 bra 	$L__BB0_166;
$L__BB0_167:
	bar.sync 	0;
	add.s32 	%r570, %r570, 1;
	setp.ne.s32 	%p79, %r570, %r567;
	@%p79 bra 	$L__BB0_155;
$L__BB0_168:
	setp.ge.s32 	%p80, %r208, %r123;
	@%p80 bra 	$L__BB0_170;
	ld.shared.f32 	%f133, [%r130];
	mul.f32 	%f134, %f133, %f133;
	mul.f32 	%f135, %f134, %f47;
	st.shared.f32 	[%r125], %f135;
$L__BB0_170:
	setp.lt.s32 	%p81, %r123, 2;
	bar.sync 	0;
	@%p81 bra 	$L__BB0_175;
	mov.u32 	%r573, %r128;
$L__BB0_172:
	setp.ge.s32 	%p82, %r208, %r573;
	@%p82 bra 	$L__BB0_174;
	shl.b32 	%r297, %r573, 2;
	add.s32 	%r298, %r125, %r297;
	ld.shared.f32 	%f136, [%r298];
	ld.shared.f32 	%f137, [%r125];
	add.f32 	%f138, %f136, %f137;
	st.shared.f32 	[%r125], %f138;
$L__BB0_174:
	bar.sync 	0;
	shr.u32 	%r183, %r573, 1;
	setp.gt.u32 	%p83, %r573, 1;
	mov.u32 	%r573, %r183;
	@%p83 bra 	$L__BB0_172;
$L__BB0_175:
	ld.shared.f32 	%f56, [%r1];
	setp.leu.f32 	%p84, %f56, 0f00000000;
	@%p84 bra 	$L__BB0_179;
	setp.ge.s32 	%p85, %r208, %r206;
	@%p85 bra 	$L__BB0_178;
	ld.shared.f32 	%f139, [%r130];
	sqrt.rn.f32 	%f140, %f56;
	div.rn.f32 	%f141, %f139, %f140;
	st.shared.f32 	[%r174], %f141;
$L__BB0_178:
	add.s32 	%r574, %r574, 1;
$L__BB0_179:
	bar.sync 	0;
	add.s32 	%r567, %r567, 1;
	setp.ne.s32 	%p86, %r567, %r206;
	@%p86 bra 	$L__BB0_148;
$L__BB0_180:
	setp.ge.s32 	%p87, %r208, %r206;
	@%p87 bra 	$L__BB0_182;
	ld.f32 	%f142, [%rd30];
	div.rn.f32 	%f143, %f142, %f49;
	mad.lo.s32 	%r299, %r131, %r206, %r127;
	shl.b32 	%r300, %r299, 2;
	add.s32 	%r301, %r1, %r300;
	st.shared.f32 	[%r301], %f143;
$L__BB0_182:
	bar.sync 	0;
	@%p63 bra 	$L__BB0_196;
	setp.lt.u32 	%p89, %r131, 3;
	mov.b32 	%r576, 0;
	@%p89 bra 	$L__BB0_188;
	mov.b32 	%r575, 0;
$L__BB0_185:
	@%p87 bra 	$L__BB0_187;
	mad.lo.s32 	%r304, %r575, %r206, %r127;
	shl.b32 	%r305, %r304, 2;
	add.s32 	%r306, %r1, %r305;
	ld.shared.f32 	%f144, [%r306];
	add.s32 	%r307, %r575, %r132;
	mul.wide.s32 	%rd63, %r307, 4;
	add.s64 	%rd64, %rd45, %rd63;
	st.f32 	[%rd64], %f144;
	shl.b32 	%r308, %r206, 2;
	add.s32 	%r309, %r306, %r308;
	ld.shared.f32 	%f145, [%r309];
	st.f32 	[%rd64+4], %f145;
	add.s32 	%r310, %r309, %r308;
	ld.shared.f32 	%f146, [%r310];
	st.f32 	[%rd64+8], %f146;
	add.s32 	%r311, %r310, %r308;
	ld.shared.f32 	%f147, [%r311];
	st.f32 	[%rd64+12], %f147;
$L__BB0_187:
	add.s32 	%r575, %r575, 4;
	setp.ne.s32 	%p91, %r575, %r136;
	mov.u32 	%r576, %r136;
	@%p91 bra 	$L__BB0_185;
$L__BB0_188:
	setp.eq.s32 	%p92, %r135, 0;
	@%p92 bra 	$L__BB0_196;
	@%p87 bra 	$L__BB0_191;
	mad.lo.s32 	%r312, %r576, %r206, %r127;
	shl.b32 	%r313, %r312, 2;
	add.s32 	%r314, %r1, %r313;
	ld.shared.f32 	%f148, [%r314];
	add.s32 	%r315, %r576, %r132;
	mul.wide.s32 	%rd65, %r315, 4;
	add.s64 	%rd66, %rd45, %rd65;
	st.f32 	[%rd66], %f148;
$L__BB0_191:
	setp.eq.s32 	%p94, %r135, 1;
	@%p94 bra 	$L__BB0_196;
	cvt.s64.s32 	%rd67, %r132;
	cvt.u64.u32 	%rd68, %r576;
	add.s64 	%rd69, %rd68, %rd67;
	shl.b64 	%rd70, %rd69, 2;
	add.s64 	%rd32, %rd45, %rd70;
	@%p87 bra 	$L__BB0_194;
	mad.lo.s32 	%r316, %r206, %r576, %r206;
	add.s32 	%r317, %r127, %r316;
	shl.b32 	%r318, %r317, 2;
	add.s32 	%r319, %r1, %r318;
	ld.shared.f32 	%f149, [%r319];
	st.f32 	[%rd32+4], %f149;
$L__BB0_194:
	@%p6 bra 	$L__BB0_196;
	add.s32 	%r320, %r576, 2;
	mad.lo.s32 	%r321, %r320, %r206, %r127;
	shl.b32 	%r322, %r321, 2;
	add.s32 	%r323, %r1, %r322;
	ld.shared.f32 	%f150, [%r323];
	st.f32 	[%rd32+8], %f150;
$L__BB0_196:
	bar.sync 	0;
	setp.eq.s32 	%p96, %r553, 0;
	@%p96 bra 	$L__BB0_226;
	setp.eq.s32 	%p97, %r548, 0;
	setp.eq.s32 	%p98, %r209, 0;
	or.pred  	%p99, %p97, %p98;
	@%p99 bra 	$L__BB0_211;
	mov.b32 	%r577, 0;
$L__BB0_199:
	@%p87 bra 	$L__BB0_210;
	setp.lt.s32 	%p101, %r206, 1;
	mul.lo.s32 	%r192, %r577, %r206;
	add.s32 	%r325, %r192, %r208;
	mul.wide.s32 	%rd71, %r325, 4;
	add.s64 	%rd33, %rd26, %rd71;
	mov.b32 	%r326, 0;
	st.u32 	[%rd33], %r326;
	mov.f32 	%f581, 0f00000000;
	@%p101 bra 	$L__BB0_208;
	setp.lt.u32 	%p102, %r131, 3;
	add.s32 	%r193, %r192, %r577;
	mov.b32 	%r579, 0;
	mov.f32 	%f581, 0f00000000;
	@%p102 bra 	$L__BB0_204;
	mov.b32 	%r578, 0;
	mov.f32 	%f581, 0f00000000;
$L__BB0_203:
	add.s32 	%r329, %r578, %r193;
	mul.wide.u32 	%rd72, %r329, 4;
	add.s64 	%rd73, %rd44, %rd72;
	ld.f32 	%f154, [%rd73];
	mad.lo.s32 	%r330, %r578, %r206, %r208;
	mul.wide.s32 	%rd74, %r330, 4;
	add.s64 	%rd75, %rd45, %rd74;
	ld.f32 	%f155, [%rd75];
	fma.rn.f32 	%f156, %f154, %f155, %f581;
	st.f32 	[%rd33], %f156;
	ld.f32 	%f157, [%rd73+4];
	mul.wide.u32 	%rd76, %r206, 4;
	add.s64 	%rd77, %rd75, %rd76;
	ld.f32 	%f158, [%rd77];
	fma.rn.f32 	%f159, %f157, %f158, %f156;
	st.f32 	[%rd33], %f159;
	ld.f32 	%f160, [%rd73+8];
	add.s64 	%rd78, %rd77, %rd76;
	ld.f32 	%f161, [%rd78];
	fma.rn.f32 	%f162, %f160, %f161, %f159;
	st.f32 	[%rd33], %f162;
	ld.f32 	%f163, [%rd73+12];
	add.s64 	%rd79, %rd78, %rd76;
	ld.f32 	%f164, [%rd79];
	fma.rn.f32 	%f581, %f163, %f164, %f162;
	st.f32 	[%rd33], %f581;
	add.s32 	%r578, %r578, 4;
	setp.ne.s32 	%p103, %r578, %r136;
	mov.u32 	%r579, %r136;
	@%p103 bra 	$L__BB0_203;
$L__BB0_204:
	setp.eq.s32 	%p104, %r135, 0;
	@%p104 bra 	$L__BB0_208;
	setp.eq.s32 	%p105, %r135, 1;
	add.s32 	%r331, %r579, %r193;
	mul.wide.u32 	%rd80, %r331, 4;
	add.s64 	%rd81, %rd44, %rd80;
	ld.f32 	%f165, [%rd81];
	mad.lo.s32 	%r332, %r579, %r206, %r208;
	mul.wide.s32 	%rd82, %r332, 4;
	add.s64 	%rd34, %rd45, %rd82;
	ld.f32 	%f166, [%rd34];
	fma.rn.f32 	%f581, %f165, %f166, %f581;
	st.f32 	[%rd33], %f581;
	@%p105 bra 	$L__BB0_208;
	setp.eq.s32 	%p106, %r135, 2;
	cvt.u64.u32 	%rd83, %r193;
	cvt.u64.u32 	%rd84, %r579;
	add.s64 	%rd85, %rd84, %rd83;
	shl.b64 	%rd86, %rd85, 2;
	add.s64 	%rd35, %rd44, %rd86;
	ld.f32 	%f167, [%rd35+4];
	mul.wide.u32 	%rd36, %r206, 4;
	add.s64 	%rd37, %rd34, %rd36;
	ld.f32 	%f168, [%rd37];
	fma.rn.f32 	%f581, %f167, %f168, %f581;
	st.f32 	[%rd33], %f581;
	@%p106 bra 	$L__BB0_208;
	ld.f32 	%f169, [%rd35+8];
	add.s64 	%rd87, %rd37, %rd36;
	ld.f32 	%f170, [%rd87];
	fma.rn.f32 	%f581, %f169, %f170, %f581;
	st.f32 	[%rd33], %f581;
$L__BB0_208:
	setp.ne.s32 	%p107, %r208, %r131;
	@%p107 bra 	$L__BB0_210;
	add.s32 	%r333, %r192, %r577;
	add.s32 	%r334, %r133, %r333;
	mul.wide.s32 	%rd88, %r334, 4;
	add.s64 	%rd89, %rd44, %rd88;
	ld.f32 	%f171, [%rd89];
	ld.f32 	%f172, [%rd30+4];
	mul.f32 	%f173, %f581, %f172;
	div.rn.f32 	%f174, %f173, %f49;
	sub.f32 	%f175, %f171, %f174;
	st.f32 	[%rd33], %f175;
$L__BB0_210:
	add.s32 	%r577, %r577, 1;
	setp.lt.u32 	%p108, %r577, %r548;
	@%p108 bra 	$L__BB0_199;
$L__BB0_211:
	add.s32 	%r580, %r548, 1;
	setp.ge.s32 	%p110, %r580, %r207;
	or.pred  	%p111, %p110, %p98;
	mov.u32 	%r581, %r548;
	@%p111 bra 	$L__BB0_224;
$L__BB0_212:
	mov.u32 	%r199, %r581;
	mov.u32 	%r581, %r580;
	setp.ge.s32 	%p112, %r208, %r206;
	@%p112 bra 	$L__BB0_223;
	setp.lt.s32 	%p113, %r206, 1;
	mad.lo.s32 	%r335, %r199, %r206, %r208;
	mul.wide.s32 	%rd90, %r335, 4;
	add.s64 	%rd38, %rd26, %rd90;
	mov.b32 	%r336, 0;
	st.u32 	[%rd38], %r336;
	mov.f32 	%f584, 0f00000000;
	@%p113 bra 	$L__BB0_221;
	setp.lt.u32 	%p114, %r131, 3;
	mul.lo.s32 	%r200, %r581, %r124;
	mov.b32 	%r583, 0;
	mov.f32 	%f584, 0f00000000;
	@%p114 bra 	$L__BB0_217;
	mov.b32 	%r582, 0;
	mov.f32 	%f584, 0f00000000;
$L__BB0_216:
	add.s32 	%r339, %r582, %r200;
	mul.wide.u32 	%rd91, %r339, 4;
	add.s64 	%rd92, %rd44, %rd91;
	ld.f32 	%f179, [%rd92];
	mad.lo.s32 	%r340, %r582, %r206, %r208;
	mul.wide.s32 	%rd93, %r340, 4;
	add.s64 	%rd94, %rd45, %rd93;
	ld.f32 	%f180, [%rd94];
	fma.rn.f32 	%f181, %f179, %f180, %f584;
	st.f32 	[%rd38], %f181;
	ld.f32 	%f182, [%rd92+4];
	mul.wide.u32 	%rd95, %r206, 4;
	add.s64 	%rd96, %rd94, %rd95;
	ld.f32 	%f183, [%rd96];
	fma.rn.f32 	%f184, %f182, %f183, %f181;
	st.f32 	[%rd38], %f184;
	ld.f32 	%f185, [%rd92+8];
	add.s64 	%rd97, %rd96, %rd95;
	ld.f32 	%f186, [%rd97];
	fma.rn.f32 	%f187, %f185, %f186, %f184;
	st.f32 	[%rd38], %f187;
	ld.f32 	%f188, [%rd92+12];
	add.s64 	%rd98, %rd97, %rd95;
	ld.f32 	%f189, [%rd98];
	fma.rn.f32 	%f584, %f188, %f189, %f187;
	st.f32 	[%rd38], %f584;
	add.s32 	%r582, %r582, 4;
	setp.ne.s32 	%p115, %r582, %r136;
	mov.u32 	%r583, %r136;
	@%p115 bra 	$L__BB0_216;
$L__BB0_217:
	setp.eq.s32 	%p116, %r135, 0;
	@%p116 bra 	$L__BB0_221;
	setp.eq.s32 	%p117, %r135, 1;
	add.s32 	%r341, %r583, %r200;
	mul.wide.u32 	%rd99, %r341, 4;
	add.s64 	%rd100, %rd44, %rd99;
	ld.f32 	%f190, [%rd100];
	mad.lo.s32 	%r342, %r583, %r206, %r208;
	mul.wide.s32 	%rd101, %r342, 4;
	add.s64 	%rd39, %rd45, %rd101;
	ld.f32 	%f191, [%rd39];
	fma.rn.f32 	%f584, %f190, %f191, %f584;
	st.f32 	[%rd38], %f584;
	@%p117 bra 	$L__BB0_221;
	setp.eq.s32 	%p118, %r135, 2;
	cvt.u64.u32 	%rd102, %r200;
	cvt.u64.u32 	%rd103, %r583;
	add.s64 	%rd104, %rd103, %rd102;
	shl.b64 	%rd105, %rd104, 2;
	add.s64 	%rd40, %rd44, %rd105;
	ld.f32 	%f192, [%rd40+4];
	mul.wide.u32 	%rd41, %r206, 4;
	add.s64 	%rd42, %rd39, %rd41;
	ld.f32 	%f193, [%rd42];
	fma.rn.f32 	%f584, %f192, %f193, %f584;
	st.f32 	[%rd38], %f584;
	@%p118 bra 	$L__BB0_221;
	ld.f32 	%f194, [%rd40+8];
	add.s64 	%rd106, %rd42, %rd41;
	ld.f32 	%f195, [%rd106];
	fma.rn.f32 	%f584, %f194, %f195, %f584;
	st.f32 	[%rd38], %f584;
$L__BB0_221:
	setp.ne.s32 	%p119, %r208, %r131;
	@%p119 bra 	$L__BB0_223;
	mad.lo.s32 	%r343, %r581, %r124, %r133;
	mul.wide.s32 	%rd107, %r343, 4;
	add.s64 	%rd108, %rd44, %rd107;
	ld.f32 	%f196, [%rd108];
	ld.f32 	%f197, [%rd30+4];
	mul.f32 	%f198, %f584, %f197;
	div.rn.f32 	%f199, %f198, %f49;
	sub.f32 	%f200, %f196, %f199;
	st.f32 	[%rd38], %f200;
$L__BB0_223:
	add.s32 	%r580, %r581, 1;
	setp.lt.s32 	%p120, %r580, %r207;
	@%p120 bra 	$L__BB0_212;
$L__BB0_224:
	@%p5 bra 	$L__BB0_226;
	cvt.u32.u64 	%r344, %rd29;
	add.s32 	%r345, %r344, %r206;
	mul.wide.s32 	%rd109, %r345, 4;
	add.s64 	%rd110, %rd44, %rd109;
	ld.f32 	%f201, [%rd110];
	div.rn.f32 	%f202, %f201, %f49;
	st.global.f32 	[%rd27+-8], %f202;
$L__BB0_226:
	bar.sync 	0;
	add.s32 	%r346, %r207, -1;
	{ // callseq 0, 0
	.param .b64 param0;
	st.param.b64 	[param0], %rd43;
	.param .b64 param1;
	st.param.b64 	[param1], %rd26;
	.param .b64 param2;
	st.param.b64 	[param2], %rd28;
	.param .b64 param3;
	st.param.b64 	[param3], %rd46;
	.param .b32 param4;
	st.param.b32 	[param4], %r131;
	.param .b32 param5;
	st.param.b32 	[param5], %r346;
	.param .b64 param6;
	st.param.b64 	[param6], %rd47;
	.param .b32 param7;
	st.param.b32 	[param7], %r208;
	.param .b32 param8;
	st.param.b32 	[param8], %r553;
	.param .b64 param9;
	st.param.b64 	[param9], %rd48;
	.param .b32 param10;
	st.param.b32 	[param10], %r210;
	.param .b64 param11;
	st.param.b64 	[param11], %rd49;
	call.uni 
	_Z8VerticesPfS_S_S_iiS_ifPiS0_iiS0_, 
	(
	param0, 
	param1, 
	param2, 
	param3, 
	param4, 
	param5, 
	param6, 
	param7, 
	param8, 
	param9, 
	param10, 
	param11
	);
	} // callseq 0
	add.s32 	%r548, %r548, 1;
	setp.ne.s32 	%p121, %r548, %r207;
	@%p121 bra 	$L__BB0_131;
$L__BB0_227:
	ret;
$L__BB0_228:
	mov.b32 	%r235, -1082130432;
	st.shared.u32 	[%r125], %r235;
$L__BB0_229:
	bar.sync 	0;
	or.pred  	%p31, %p15, %p27;
	@%p31 bra 	$L__BB0_246;
	setp.lt.s32 	%p32, %r206, 0;
	mov.b32 	%r563, 0;
	@%p32 bra 	$L__BB0_242;
	setp.lt.u32 	%p33, %r206, 7;
	mov.b32 	%r558, 0;
	mov.u32 	%r563, %r558;
	@%p33 bra 	$L__BB0_234;
	mov.b32 	%r564, 0;
	mov.u32 	%r563, %r564;
$L__BB0_233:
	.pragma "nounroll";
	shl.b32 	%r240, %r564, 2;
	add.s32 	%r241, %r1, %r240;
	ld.shared.f32 	%f80, [%r241];
	setp.gt.f32 	%p34, %f80, 0f00000000;
	selp.u32 	%r242, 1, 0, %p34;
	add.s32 	%r243, %r563, %r242;
	ld.shared.f32 	%f81, [%r241+4];
	setp.gt.f32 	%p35, %f81, 0f00000000;
	selp.u32 	%r244, 1, 0, %p35;
	add.s32 	%r245, %r243, %r244;
	ld.shared.f32 	%f82, [%r241+8];
	setp.gt.f32 	%p36, %f82, 0f00000000;
	selp.u32 	%r246, 1, 0, %p36;
	add.s32 	%r247, %r245, %r246;
	ld.shared.f32 	%f83, [%r241+12];
	setp.gt.f32 	%p37, %f83, 0f00000000;
	selp.u32 	%r248, 1, 0, %p37;
	add.s32 	%r249, %r247, %r248;
	ld.shared.f32 	%f84, [%r241+16];
	setp.gt.f32 	%p38, %f84, 0f00000000;
	selp.u32 	%r250, 1, 0, %p38;
	add.s32 	%r251, %r249, %r250;
	ld.shared.f32 	%f85, [%r241+20];
	setp.gt.f32 	%p39, %f85, 0f00000000;
	selp.u32 	%r252, 1, 0, %p39;
	add.s32 	%r253, %r251, %r252;
	ld.shared.f32 	%f86, [%r241+24];
	setp.gt.f32 	%p40, %f86, 0f00000000;
	selp.u32 	%r254, 1, 0, %p40;
	add.s32 	%r255, %r253, %r254;
	ld.shared.f32 	%f87, [%r241+28];
	setp.gt.f32 	%p41, %f87, 0f00000000;
	selp.u32 	%r256, 1, 0, %p41;
	add.s32 	%r563, %r255, %r256;
	add.s32 	%r564, %r564, 8;
	and.b32  	%r558, %r124, -8;
	setp.eq.s32 	%p42, %r564, %r558;
	@%p42 bra 	$L__BB0_234;
	bra.uni 	$L__BB0_233;
$L__BB0_234:
	setp.eq.s32 	%p43, %r134, 0;
	@%p43 bra 	$L__BB0_242;
	add.s32 	%r258, %r134, -1;
	setp.lt.u32 	%p44, %r258, 3;
	@%p44 bra 	$L__BB0_237;
	shl.b32 	%r259, %r558, 2;
	add.s32 	%r260, %r1, %r259;
	ld.shared.f32 	%f88, [%r260];
	setp.gt.f32 	%p45, %f88, 0f00000000;
	selp.u32 	%r261, 1, 0, %p45;
	add.s32 	%r262, %r563, %r261;
	ld.shared.f32 	%f89, [%r260+4];
	setp.gt.f32 	%p46, %f89, 0f00000000;
	selp.u32 	%r263, 1, 0, %p46;
	add.s32 	%r264, %r262, %r263;
	ld.shared.f32 	%f90, [%r260+8];
	setp.gt.f32 	%p47, %f90, 0f00000000;
	selp.u32 	%r265, 1, 0, %p47;
	add.s32 	%r266, %r264, %r265;
	ld.shared.f32 	%f91, [%r260+12];
	setp.gt.f32 	%p48, %f91, 0f00000000;
	selp.u32 	%r267, 1, 0, %p48;
	add.s32 	%r563, %r266, %r267;
	add.s32 	%r558, %r558, 4;
$L__BB0_237:
	and.b32  	%r268, %r124, 3;
	setp.eq.s32 	%p49, %r268, 0;
	@%p49 bra 	$L__BB0_242;
	setp.eq.s32 	%p50, %r135, 0;
	@%p50 bra 	$L__BB0_240;
	shl.b32 	%r270, %r558, 2;
	add.s32 	%r271, %r1, %r270;
	ld.shared.f32 	%f92, [%r271];
	setp.gt.f32 	%p51, %f92, 0f00000000;
	selp.u32 	%r272, 1, 0, %p51;
	add.s32 	%r273, %r563, %r272;
	ld.shared.f32 	%f93, [%r271+4];
	setp.gt.f32 	%p52, %f93, 0f00000000;
	selp.u32 	%r274, 1, 0, %p52;
	add.s32 	%r563, %r273, %r274;
	add.s32 	%r558, %r558, 2;
$L__BB0_240:
	and.b32  	%r275, %r206, 1;
	setp.eq.b32 	%p53, %r275, 1;
	@%p53 bra 	$L__BB0_242;
	shl.b32 	%r276, %r558, 2;
	add.s32 	%r277, %r1, %r276;
	ld.shared.f32 	%f94, [%r277];
	setp.gt.f32 	%p54, %f94, 0f00000000;
	selp.u32 	%r278, 1, 0, %p54;
	add.s32 	%r563, %r563, %r278;
$L__BB0_242:
	setp.lt.u32 	%p56, %r563, 2;
	mov.f32 	%f578, 0f3F800000;
	or.pred  	%p57, %p32, %p56;
	@%p57 bra 	$L__BB0_245;
	mov.f32 	%f578, 0f3F800000;
	mov.b32 	%r566, 0;
$L__BB0_244:
	shl.b32 	%r280, %r566, 2;
	add.s32 	%r281, %r1, %r280;
	ld.shared.f32 	%f97, [%r281];
	setp.lt.f32 	%p58, %f97, 0f00000000;
	selp.f32 	%f98, 0f3F800000, 0f00000000, %p58;
	mul.f32 	%f578, %f578, %f98;
	add.s32 	%r167, %r566, 1;
	setp.lt.s32 	%p59, %r566, %r206;
	mov.u32 	%r566, %r167;
	@%p59 bra 	$L__BB0_244;
$L__BB0_245:
	setp.gt.u32 	%p60, %r563, 1;
	selp.f32 	%f99, 0f3F800000, 0f00000000, %p56;
	selp.f32 	%f100, 0f3F800000, 0f00000000, %p60;
	mov.f32 	%f101, 0f3F800000;
	sub.f32 	%f102, %f101, %f578;
	fma.rn.f32 	%f103, %f102, %f100, %f99;
	st.shared.f32 	[%r126+4], %f103;
$L__BB0_246:
	bar.sync 	0;
	ld.shared.f32 	%f104, [%r126+4];
	cvt.rn.f32.s32 	%f105, %r553;
	mul.f32 	%f106, %f104, %f105;
	cvt.rzi.s32.f32 	%r553, %f106;
	add.s32 	%r552, %r552, 1;
	setp.eq.s32 	%p62, %r552, %r548;
	@%p62 bra 	$L__BB0_146;
	bra.uni 	$L__BB0_143;

}
	// .globl	_Z6Part_kPfS_S_iiiiS_S_S_PiiiiiiiS0_
.visible .entry _Z6Part_kPfS_S_iiiiS_S_S_PiiiiiiiS0_(
	.param .u64 .ptr .align 1 _Z6Part_kPfS_S_iiiiS_S_S_PiiiiiiiS0__param_0,
	.param .u64 .ptr .align 1 _Z6Part_kPfS_S_iiiiS_S_S_PiiiiiiiS0__param_1,
	.param .u64 .ptr .align 1 _Z6Part_kPfS_S_iiiiS_S_S_PiiiiiiiS0__param_2,
	.param .u32 _Z6Part_kPfS_S_iiiiS_S_S_PiiiiiiiS0__param_3,
	.param .u32 _Z6Part_kPfS_S_iiiiS_S_S_PiiiiiiiS0__param_4,
	.param .u32 _Z6Part_kPfS_S_iiiiS_S_S_PiiiiiiiS0__param_5,
	.param .u32 _Z6Part_kPfS_S_iiiiS_S_S_PiiiiiiiS0__param_6,
	.param .u64 .ptr .align 1 _Z6Part_kPfS_S_iiiiS_S_S_PiiiiiiiS0__param_7,
	.param .u64 .ptr .align 1 _Z6Part_kPfS_S_iiiiS_S_S_PiiiiiiiS0__param_8,
	.param .u64 .ptr .align 1 _Z6Part_kPfS_S_iiiiS_S_S_PiiiiiiiS0__param_9,
	.param .u64 .ptr .align 1 _Z6Part_kPfS_S_iiiiS_S_S_PiiiiiiiS0__param_10,
	.param .u32 _Z6Part_kPfS_S_iiiiS_S_S_PiiiiiiiS0__param_11,
	.param .u32 _Z6Part_kPfS_S_iiiiS_S_S_PiiiiiiiS0__param_12,
	.param .u32 _Z6Part_kPfS_S_iiiiS_S_S_PiiiiiiiS0__param_13,
	.param .u32 _Z6Part_kPfS_S_iiiiS_S_S_PiiiiiiiS0__param_14,
	.param .u32 _Z6Part_kPfS_S_iiiiS_S_S_PiiiiiiiS0__param_15,
	.param .u32 _Z6Part_kPfS_S_iiiiS_S_S_PiiiiiiiS0__param_16,
	.param .u64 .ptr .align 1 _Z6Part_kPfS_S_iiiiS_S_S_PiiiiiiiS0__param_17
)
{
	.local .align 4 .b8 	__local_depot1[4];
	.reg .b64 	%SP;
	.reg .b64 	%SPL;
	.reg .pred 	%p<205>;
	.reg .b32 	%r<532>;
	.reg .b32 	%f<220>;
	.reg .b64 	%rd<152>;

	mov.u64 	%SPL, __local_depot1;
	cvta.local.u64 	%SP, %SPL;
	ld.param.u64 	%rd21, [_Z6Part_kPfS_S_iiiiS_S_S_PiiiiiiiS0__param_0];
	ld.param.u64 	%rd22, [_Z6Part_kPfS_S_iiiiS_S_S_PiiiiiiiS0__param_1];
	ld.param.u64 	%rd23, [_Z6Part_kPfS_S_iiiiS_S_S_PiiiiiiiS0__param_2];
	ld.param.u32 	%r152, [_Z6Part_kPfS_S_iiiiS_S_S_PiiiiiiiS0__param_3];
	ld.param.u32 	%r153, [_Z6Part_kPfS_S_iiiiS_S_S_PiiiiiiiS0__param_4];
	ld.param.u32 	%r154, [_Z6Part_kPfS_S_iiiiS_S_S_PiiiiiiiS0__param_5];
	ld.param.u32 	%r155, [_Z6Part_kPfS_S_iiiiS_S_S_PiiiiiiiS0__param_6];
	ld.param.u64 	%rd24, [_Z6Part_kPfS_S_iiiiS_S_S_PiiiiiiiS0__param_7];
	ld.param.u64 	%rd25, [_Z6Part_kPfS_S_iiiiS_S_S_PiiiiiiiS0__param_8];
	ld.param.u64 	%rd26, [_Z6Part_kPfS_S_iiiiS_S_S_PiiiiiiiS0__param_9];
	ld.param.u64 	%rd27, [_Z6Part_kPfS_S_iiiiS_S_S_PiiiiiiiS0__param_10];
	ld.param.u32 	%r156, [_Z6Part_kPfS_S_iiiiS_S_S_PiiiiiiiS0__param_11];
	ld.param.u32 	%r157, [_Z6Part_kPfS_S_iiiiS_S_S_PiiiiiiiS0__param_12];
	ld.param.u32 	%r158, [_Z6Part_kPfS_S_iiiiS_S_S_PiiiiiiiS0__param_15];
	ld.param.u32 	%r159, [_Z6Part_kPfS_S_iiiiS_S_S_PiiiiiiiS0__param_16];
	ld.param.u64 	%rd28, [_Z6Part_kPfS_S_iiiiS_S_S_PiiiiiiiS0__param_17];
	cvta.to.global.u64 	%rd1, %rd28;
	cvta.to.global.u64 	%rd2, %rd22;
	ld.const.u32 	%r1, [dld];
	add.s32 	%r2, %r1, 1;
	mov.u32 	%r3, %ntid.x;
	div.u32 	%r4, %r3, %r2;
	mov.u32 	%r5, %tid.x;
	setp.ge.s32 	%p6, %r5, %r153;
	@%p6 bra 	$L__BB1_3;
	cvta.to.global.u64 	%rd3, %rd21;
	mov.u32 	%r485, %r5;
$L__BB1_2:
	mul.wide.s32 	%rd29, %r485, 4;
	add.s64 	%rd30, %rd3, %rd29;
	ld.global.f32 	%f26, [%rd30];
	shl.b32 	%r160, %r485, 2;
	mov.u32 	%r161, WB;
	add.s32 	%r162, %r161, %r160;
	st.shared.f32 	[%r162], %f26;
	add.s32 	%r485, %r485, %r3;
	setp.lt.s32 	%p7, %r485, %r153;
	@%p7 bra 	$L__BB1_2;
$L__BB1_3:
	shl.b32 	%r163, %r153, 2;
	mov.u32 	%r164, WB;
	add.s32 	%r8, %r164, %r163;
	div.u32 	%r9, %r5, %r2;
	mul.lo.s32 	%r165, %r9, %r2;
	sub.s32 	%r166, %r5, %r165;
	mov.u32 	%r167, %ctaid.x;
	mad.lo.s32 	%r11, %r4, %r167, %r9;
	ld.const.s32 	%rd4, [dld+64];
	ld.const.u32 	%r12, [dld+68];
	ld.const.u32 	%rd5, [dld+72];
	add.s32 	%r13, %r11, %r154;
	setp.ge.s32 	%p8, %r13, %r155;
	setp.ge.s32 	%p9, %r166, %r156;
	or.pred  	%p10, %p8, %p9;
	@%p10 bra 	$L__BB1_6;
	mul.lo.s32 	%r14, %r9, %r156;
	mov.u32 	%r486, %r166;
$L__BB1_5:
	shr.s32 	%r168, %r13, %r486;
	shr.u32 	%r169, %r13, 31;
	add.s32 	%r170, %r168, %r169;
	and.b32  	%r171, %r170, -2;
	sub.s32 	%r172, %r168, %r171;
	setp.gt.s32 	%p11, %r172, 0;
	selp.f32 	%f27, 0f3F800000, 0f00000000, %p11;
	setp.lt.s32 	%p12, %r172, 1;
	selp.f32 	%f28, 0f3F800000, 0f00000000, %p12;
	fma.rn.f32 	%f29, %f28, 0fBC23D70A, %f27;
	add.s32 	%r173, %r486, %r14;
	shl.b32 	%r174, %r173, 2;
	add.s32 	%r175, %r8, %r174;
	st.shared.f32 	[%r175], %f29;
	add.s32 	%r486, %r486, %r2;
	setp.lt.s32 	%p13, %r486, %r156;
	@%p13 bra 	$L__BB1_5;
$L__BB1_6:
	setp.ne.s32 	%p14, %r154, 0;
	setp.lt.s32 	%p15, %r152, 1;
	or.pred  	%p16, %p14, %p15;
	@%p16 bra 	$L__BB1_15;
	cvt.u32.u64 	%r177, %rd4;
	shl.b32 	%r17, %r166, 1;
	add.s32 	%r178, %r166, %r177;
	mad.lo.s32 	%r18, %r12, %r11, %r178;
	and.b32  	%r19, %r152, 3;
	setp.lt.u32 	%p17, %r152, 4;
	mov.b32 	%r489, 0;
	@%p17 bra 	$L__BB1_10;
	setp.eq.s32 	%p18, %r166, %r1;
	and.b32  	%r489, %r152, 2147483644;
	selp.f32 	%f1, 0f3F800000, 0f00000000, %p18;
	mov.b32 	%r487, 0;
	mul.wide.s32 	%rd33, %r2, 4;
$L__BB1_9:
	.pragma "nounroll";
	setp.lt.s32 	%p19, %r166, %r1;
	setp.eq.s32 	%p20, %r487, %r17;
	and.pred  	%p21, %p19, %p20;
	selp.u32 	%r180, 1, 0, %p21;
	cvt.rn.f32.u32 	%f30, %r180;
	add.f32 	%f31, %f30, %f1;
	mad.lo.s32 	%r181, %r487, %r2, %r18;
	mul.wide.s32 	%rd31, %r181, 4;
	add.s64 	%rd32, %rd2, %rd31;
	st.global.f32 	[%rd32], %f31;
	mov.f32 	%f32, 0f00000000;
	sub.f32 	%f33, %f32, %f30;
	add.s64 	%rd34, %rd32, %rd33;
	st.global.f32 	[%rd34], %f33;
	add.s32 	%r182, %r487, 2;
	setp.eq.s32 	%p22, %r182, %r17;
	and.pred  	%p23, %p19, %p22;
	selp.u32 	%r183, 1, 0, %p23;
	cvt.rn.f32.u32 	%f34, %r183;
	add.f32 	%f35, %f34, %f1;
	add.s64 	%rd35, %rd34, %rd33;
	st.global.f32 	[%rd35], %f35;
	sub.f32 	%f36, %f32, %f34;
	add.s64 	%rd36, %rd35, %rd33;
	st.global.f32 	[%rd36], %f36;
	add.s32 	%r487, %r487, 4;
	setp.ne.s32 	%p24, %r487, %r489;
	@%p24 bra 	$L__BB1_9;
$L__BB1_10:
	setp.eq.s32 	%p25, %r19, 0;
	@%p25 bra 	$L__BB1_15;
	setp.eq.s32 	%p26, %r19, 1;
	@%p26 bra 	$L__BB1_13;
	setp.eq.s32 	%p27, %r166, %r1;
	setp.lt.s32 	%p28, %r166, %r1;
	setp.eq.s32 	%p29, %r489, %r17;
	and.pred  	%p30, %p28, %p29;
	selp.u32 	%r184, 1, 0, %p30;
	cvt.rn.f32.u32 	%f37, %r184;
	selp.u32 	%r185, 1, 0, %p27;
	cvt.rn.f32.u32 	%f38, %r185;
	add.f32 	%f39, %f37, %f38;
	mad.lo.s32 	%r186, %r489, %r2, %r18;
	mul.wide.s32 	%rd37, %r186, 4;
	add.s64 	%rd38, %rd2, %rd37;
	st.global.f32 	[%rd38], %f39;
	mov.f32 	%f40, 0f00000000;
	sub.f32 	%f41, %f40, %f37;
	mul.wide.s32 	%rd39, %r2, 4;
	add.s64 	%rd40, %rd38, %rd39;
	st.global.f32 	[%rd40], %f41;
	add.s32 	%r489, %r489, 2;
$L__BB1_13:
	and.b32  	%r187, %r152, 1;
	setp.eq.b32 	%p31, %r187, 1;
	not.pred 	%p32, %p31;
	@%p32 bra 	$L__BB1_15;
	setp.eq.s32 	%p33, %r166, %r1;
	setp.lt.s32 	%p34, %r166, %r1;
	setp.eq.s32 	%p35, %r489, %r17;
	not.b32 	%r188, %r489;
	and.pred  	%p36, %p34, %p35;
	selp.u32 	%r189, 1, 0, %p36;
	cvt.rn.f32.u32 	%f42, %r189;
	and.b32  	%r190, %r188, 1;
	selp.b32 	%r191, %r190, 0, %p33;
	cvt.rn.f32.u32 	%f43, %r191;
	add.f32 	%f44, %f42, %f43;
	mad.lo.s32 	%r192, %r489, %r2, %r18;
	mul.wide.s32 	%rd41, %r192, 4;
	add.s64 	%rd42, %rd2, %rd41;
	st.global.f32 	[%rd42], %f44;
$L__BB1_15:
	bar.sync 	0;
	ld.const.u32 	%r505, [dld+4];
	setp.lt.s32 	%p37, %r505, 1;
	@%p37 bra 	$L__BB1_24;
	cvt.u32.u64 	%r193, %rd4;
	mul.lo.s32 	%r27, %r9, %r156;
	add.s32 	%r194, %r166, %r193;
	mad.lo.s32 	%r28, %r12, %r11, %r194;
	add.s32 	%r195, %r152, 1;
	add.s32 	%r196, %r505, %r152;
	max.s32 	%r197, %r196, %r195;
	sub.s32 	%r29, %r197, %r152;
	and.b32  	%r30, %r29, 3;
	sub.s32 	%r198, %r152, %r197;
	setp.gt.u32 	%p38, %r198, -4;
	mov.u32 	%r492, %r152;
	@%p38 bra 	$L__BB1_19;
	and.b32  	%r31, %r29, -4;
	mov.b32 	%r493, 0;
	mul.wide.s32 	%rd45, %r2, 4;
	mov.u32 	%r492, %r152;
$L__BB1_18:
	.pragma "nounroll";
	setp.eq.s32 	%p39, %r166, %r1;
	setp.lt.s32 	%p40, %r166, %r1;
	sub.s32 	%r200, %r492, %r152;
	add.s32 	%r201, %r200, %r27;
	shl.b32 	%r202, %r201, 2;
	add.s32 	%r203, %r8, %r202;
	ld.shared.f32 	%f45, [%r203];
	setp.ge.f32 	%p41, %f45, 0f00000000;
	selp.u32 	%r204, 1, 0, %p41;
	setp.lt.f32 	%p42, %f45, 0f00000000;
	selp.s32 	%r205, -1, 0, %p42;
	add.s32 	%r206, %r205, %r204;
	neg.s32 	%r207, %r206;
	selp.b32 	%r208, %r207, 0, %p40;
	cvt.rn.f32.s32 	%f46, %r208;
	mad.lo.s32 	%r209, %r200, %r2, %r166;
	shl.b32 	%r210, %r209, 2;
	add.s32 	%r212, %r164, %r210;
	ld.shared.f32 	%f47, [%r212];
	selp.b32 	%r213, %r206, 0, %p39;
	cvt.rn.f32.s32 	%f48, %r213;
	mul.f32 	%f49, %f47, %f48;
	fma.rn.f32 	%f50, %f47, %f46, %f49;
	mad.lo.s32 	%r214, %r492, %r2, %r28;
	mul.wide.s32 	%rd43, %r214, 4;
	add.s64 	%rd44, %rd2, %rd43;
	st.global.f32 	[%rd44], %f50;
	ld.shared.f32 	%f51, [%r203+4];
	setp.ge.f32 	%p43, %f51, 0f00000000;
	selp.u32 	%r215, 1, 0, %p43;
	setp.lt.f32 	%p44, %f51, 0f00000000;
	selp.s32 	%r216, -1, 0, %p44;
	add.s32 	%r217, %r216, %r215;
	neg.s32 	%r218, %r217;
	selp.b32 	%r219, %r218, 0, %p40;
	cvt.rn.f32.s32 	%f52, %r219;
	shl.b32 	%r220, %r2, 2;
	add.s32 	%r221, %r212, %r220;
	ld.shared.f32 	%f53, [%r221];
	selp.b32 	%r222, %r217, 0, %p39;
	cvt.rn.f32.s32 	%f54, %r222;
	mul.f32 	%f55, %f53, %f54;
	fma.rn.f32 	%f56, %f53, %f52, %f55;
	add.s64 	%rd46, %rd44, %rd45;
	st.global.f32 	[%rd46], %f56;
	ld.shared.f32 	%f57, [%r203+8];
	setp.ge.f32 	%p45, %f57, 0f00000000;
	selp.u32 	%r223, 1, 0, %p45;
	setp.lt.f32 	%p46, %f57, 0f00000000;
	selp.s32 	%r224, -1, 0, %p46;
	add.s32 	%r225, %r224, %r223;
	neg.s32 	%r226, %r225;
	selp.b32 	%r227, %r226, 0, %p40;
	cvt.rn.f32.s32 	%f58, %r227;
	add.s32 	%r228, %r221, %r220;
	ld.shared.f32 	%f59, [%r228];
	selp.b32 	%r229, %r225, 0, %p39;
	cvt.rn.f32.s32 	%f60, %r229;
	mul.f32 	%f61, %f59, %f60;
	fma.rn.f32 	%f62, %f59, %f58, %f61;
	add.s64 	%rd47, %rd46, %rd45;
	st.global.f32 	[%rd47], %f62;
	ld.shared.f32 	%f63, [%r203+12];
	setp.ge.f32 	%p47, %f63, 0f00000000;
	selp.u32 	%r230, 1, 0, %p47;
	setp.lt.f32 	%p48, %f63, 0f00000000;
	selp.s32 	%r231, -1, 0, %p48;
	add.s32 	%r232, %r231, %r230;
	neg.s32 	%r233, %r232;
	selp.b32 	%r234, %r233, 0, %p40;
	cvt.rn.f32.s32 	%f64, %r234;
	add.s32 	%r235, %r228, %r220;
	ld.shared.f32 	%f65, [%r235];
	selp.b32 	%r236, %r232, 0, %p39;
	cvt.rn.f32.s32 	%f66, %r236;
	mul.f32 	%f67, %f65, %f66;
	fma.rn.f32 	%f68, %f65, %f64, %f67;
	add.s64 	%rd48, %rd47, %rd45;
	st.global.f32 	[%rd48], %f68;
	add.s32 	%r492, %r492, 4;
	add.s32 	%r493, %r493, 4;
	setp.eq.s32 	%p49, %r493, %r31;
	@%p49 bra 	$L__BB1_19;
	bra.uni 	$L__BB1_18;
$L__BB1_19:
	setp.eq.s32 	%p50, %r30, 0;
	@%p50 bra 	$L__BB1_24;
	setp.eq.s32 	%p51, %r30, 1;
	@%p51 bra 	$L__BB1_22;
	setp.eq.s32 	%p52, %r166, %r1;
	setp.lt.s32 	%p53, %r166, %r1;
	sub.s32 	%r237, %r492, %r152;
	add.s32 	%r238, %r237, %r27;
	shl.b32 	%r239, %r238, 2;
	add.s32 	%r240, %r8, %r239;
	ld.shared.f32 	%f69, [%r240];
	setp.ge.f32 	%p54, %f69, 0f00000000;
	selp.u32 	%r241, 1, 0, %p54;
	setp.lt.f32 	%p55, %f69, 0f00000000;
	selp.s32 	%r242, -1, 0, %p55;
	add.s32 	%r243, %r242, %r241;
	neg.s32 	%r244, %r243;
	selp.b32 	%r245, %r244, 0, %p53;
	cvt.rn.f32.s32 	%f70, %r245;
	mad.lo.s32 	%r246, %r237, %r2, %r166;
	shl.b32 	%r247, %r246, 2;
	add.s32 	%r249, %r164, %r247;
	ld.shared.f32 	%f71, [%r249];
	selp.b32 	%r250, %r243, 0, %p52;
	cvt.rn.f32.s32 	%f72, %r250;
	mul.f32 	%f73, %f71, %f72;
	fma.rn.f32 	%f74, %f71, %f70, %f73;
	mad.lo.s32 	%r251, %r492, %r2, %r28;
	mul.wide.s32 	%rd49, %r251, 4;
	add.s64 	%rd50, %rd2, %rd49;
	st.global.f32 	[%rd50], %f74;
	ld.shared.f32 	%f75, [%r240+4];
	setp.ge.f32 	%p56, %f75, 0f00000000;
	selp.u32 	%r252, 1, 0, %p56;
	setp.lt.f32 	%p57, %f75, 0f00000000;
	selp.s32 	%r253, -1, 0, %p57;
	add.s32 	%r254, %r253, %r252;
	neg.s32 	%r255, %r254;
	selp.b32 	%r256, %r255, 0, %p53;
	cvt.rn.f32.s32 	%f76, %r256;
	shl.b32 	%r257, %r2, 2;
	add.s32 	%r258, %r249, %r257;
	ld.shared.f32 	%f77, [%r258];
	selp.b32 	%r259, %r254, 0, %p52;
	cvt.rn.f32.s32 	%f78, %r259;
	mul.f32 	%f79, %f77, %f78;
	fma.rn.f32 	%f80, %f77, %f76, %f79;
	mul.wide.s32 	%rd51, %r2, 4;
	add.s64 	%rd52, %rd50, %rd51;
	st.global.f32 	[%rd52], %f80;
	add.s32 	%r492, %r492, 2;
$L__BB1_22:
	and.b32  	%r260, %r29, 1;
	setp.eq.b32 	%p58, %r260, 1;
	not.pred 	%p59, %p58;
	@%p59 bra 	$L__BB1_24;
	setp.eq.s32 	%p60, %r166, %r1;
	setp.lt.s32 	%p61, %r166, %r1;
	sub.s32 	%r261, %r492, %r152;
	add.s32 	%r262, %r261, %r27;
	shl.b32 	%r263, %r262, 2;
	add.s32 	%r264, %r8, %r263;
	ld.shared.f32 	%f81, [%r264];
	setp.ge.f32 	%p62, %f81, 0f00000000;
	selp.u32 	%r265, 1, 0, %p62;
	setp.lt.f32 	%p63, %f81, 0f00000000;
	selp.s32 	%r266, -1, 0, %p63;
	add.s32 	%r267, %r266, %r265;
	neg.s32 	%r268, %r267;
	selp.b32 	%r269, %r268, 0, %p61;
	cvt.rn.f32.s32 	%f82, %r269;
	mad.lo.s32 	%r270, %r261, %r2, %r166;
	shl.b32 	%r271, %r270, 2;
	add.s32 	%r273, %r164, %r271;
	ld.shared.f32 	%f83, [%r273];
	selp.b32 	%r274, %r267, 0, %p60;
	cvt.rn.f32.s32 	%f84, %r274;
	mul.f32 	%f85, %f83, %f84;
	fma.rn.f32 	%f86, %f83, %f82, %f85;
	mad.lo.s32 	%r275, %r492, %r2, %r28;
	mul.wide.s32 	%rd53, %r275, 4;
	add.s64 	%rd54, %rd2, %rd53;
	st.global.f32 	[%rd54], %f86;
$L__BB1_24:
	setp.lt.s32 	%p64, %r157, 2;
	mov.b32 	%r506, 0;
	@%p64 bra 	$L__BB1_47;
	mul.lo.s32 	%r279, %r4, %r156;
	shl.b32 	%r280, %r279, 2;
	add.s32 	%r35, %r8, %r280;
	cvt.u32.u64 	%r281, %rd4;
	mul.lo.s32 	%r36, %r9, %r156;
	add.s32 	%r282, %r166, %r281;
	mad.lo.s32 	%r37, %r12, %r11, %r282;
	mov.b32 	%r497, 2;
	mov.b32 	%r495, 0;
	mov.u64 	%rd56, dld;
	mul.wide.s32 	%rd76, %r2, 4;
	mov.u32 	%r494, %r1;
	mov.u32 	%r496, %r495;
$L__BB1_26:
	mul.wide.s32 	%rd55, %r497, 4;
	add.s64 	%rd57, %rd56, %rd55;
	ld.const.u32 	%r46, [%rd57+-4];
	mad.lo.s32 	%r283, %r46, %r494, %r46;
	add.s32 	%r496, %r283, %r496;
	ld.const.u32 	%r505, [%rd57];
	add.s32 	%r506, %r46, %r495;
	setp.lt.s32 	%p65, %r505, 1;
	@%p65 bra 	$L__BB1_46;
	add.s32 	%r50, %r46, 1;
	add.s32 	%r51, %r36, %r495;
	mul.lo.s32 	%r52, %r46, %r9;
	add.s32 	%r53, %r152, %r495;
	add.s32 	%r54, %r496, %r46;
	add.s32 	%r55, %r53, %r46;
	and.b32  	%r56, %r46, 7;
	and.b32  	%r57, %r46, 2147483640;
	and.b32  	%r58, %r46, 1;
	mov.b32 	%r498, 0;
$L__BB1_28:
	setp.ge.s32 	%p66, %r497, %r157;
	mov.b32 	%r499, -1;
	@%p66 bra 	$L__BB1_30;
	add.s32 	%r286, %r506, %r36;
	add.s32 	%r287, %r286, %r498;
	shl.b32 	%r288, %r287, 2;
	add.s32 	%r289, %r8, %r288;
	ld.shared.f32 	%f87, [%r289];
	setp.ge.f32 	%p67, %f87, 0f00000000;
	selp.u32 	%r290, 1, 0, %p67;
	setp.lt.f32 	%p68, %f87, 0f00000000;
	selp.s32 	%r291, -1, 0, %p68;
	add.s32 	%r499, %r291, %r290;
$L__BB1_30:
	setp.ge.s32 	%p69, %r166, %r46;
	@%p69 bra 	$L__BB1_33;
	cvt.rn.f32.s32 	%f2, %r499;
	mad.lo.s32 	%r62, %r498, %r50, %r496;
	mov.u32 	%r500, %r166;
$L__BB1_32:
	add.s32 	%r292, %r62, %r500;
	shl.b32 	%r293, %r292, 2;
	mov.u32 	%r294, WB;
	add.s32 	%r295, %r294, %r293;
	ld.shared.f32 	%f88, [%r295];
	mul.f32 	%f89, %f88, %f2;
	add.s32 	%r296, %r51, %r500;
	shl.b32 	%r297, %r296, 2;
	add.s32 	%r298, %r8, %r297;
	ld.shared.f32 	%f90, [%r298];
	mul.f32 	%f91, %f89, %f90;
	add.s32 	%r299, %r500, %r52;
	shl.b32 	%r300, %r299, 2;
	add.s32 	%r301, %r35, %r300;
	st.shared.f32 	[%r301], %f91;
	add.s32 	%r500, %r500, %r2;
	setp.lt.s32 	%p70, %r500, %r46;
	@%p70 bra 	$L__BB1_32;
$L__BB1_33:
	setp.lt.s32 	%p71, %r46, 1;
	bar.sync 	0;
	mov.f32 	%f217, 0f00000000;
	@%p71 bra 	$L__BB1_45;
	setp.lt.u32 	%p72, %r46, 8;
	mov.b32 	%r503, 0;
	mov.f32 	%f217, 0f00000000;
	@%p72 bra 	$L__BB1_37;
	mov.b32 	%r501, 0;
	mov.f32 	%f217, 0f00000000;
$L__BB1_36:
	.pragma "nounroll";
	add.s32 	%r304, %r501, %r52;
	shl.b32 	%r305, %r304, 2;
	add.s32 	%r306, %r35, %r305;
	ld.shared.f32 	%f96, [%r306];
	add.s32 	%r307, %r53, %r501;
	mad.lo.s32 	%r308, %r307, %r2, %r37;
	mul.wide.s32 	%rd58, %r308, 4;
	add.s64 	%rd59, %rd2, %rd58;
	ld.global.f32 	%f97, [%rd59];
	fma.rn.f32 	%f98, %f96, %f97, %f217;
	ld.shared.f32 	%f99, [%r306+4];
	mul.wide.s32 	%rd60, %r2, 4;
	add.s64 	%rd61, %rd59, %rd60;
	ld.global.f32 	%f100, [%rd61];
	fma.rn.f32 	%f101, %f99, %f100, %f98;
	ld.shared.f32 	%f102, [%r306+8];
	add.s64 	%rd62, %rd61, %rd60;
	ld.global.f32 	%f103, [%rd62];
	fma.rn.f32 	%f104, %f102, %f103, %f101;
	ld.shared.f32 	%f105, [%r306+12];
	add.s64 	%rd63, %rd62, %rd60;
	ld.global.f32 	%f106, [%rd63];
	fma.rn.f32 	%f107, %f105, %f106, %f104;
	ld.shared.f32 	%f108, [%r306+16];
	add.s64 	%rd64, %rd63, %rd60;
	ld.global.f32 	%f109, [%rd64];
	fma.rn.f32 	%f110, %f108, %f109, %f107;
	ld.shared.f32 	%f111, [%r306+20];
	add.s64 	%rd65, %rd64, %rd60;
	ld.global.f32 	%f112, [%rd65];
	fma.rn.f32 	%f113, %f111, %f112, %f110;
	ld.shared.f32 	%f114, [%r306+24];
	add.s64 	%rd66, %rd65, %rd60;
	ld.global.f32 	%f115, [%rd66];
	fma.rn.f32 	%f116, %f114, %f115, %f113;
	ld.shared.f32 	%f117, [%r306+28];
	add.s64 	%rd67, %rd66, %rd60;
	ld.global.f32 	%f118, [%rd67];
	fma.rn.f32 	%f217, %f117, %f118, %f116;
	add.s32 	%r501, %r501, 8;
	setp.ne.s32 	%p73, %r501, %r57;
	mov.u32 	%r503, %r57;
	@%p73 bra 	$L__BB1_36;
$L__BB1_37:
	setp.eq.s32 	%p74, %r56, 0;
	@%p74 bra 	$L__BB1_45;
	add.s32 	%r309, %r56, -1;
	setp.lt.u32 	%p75, %r309, 3;
	@%p75 bra 	$L__BB1_40;
	add.s32 	%r310, %r503, %r52;
	shl.b32 	%r311, %r310, 2;
	add.s32 	%r312, %r35, %r311;
	ld.shared.f32 	%f120, [%r312];
	add.s32 	%r313, %r53, %r503;
	mad.lo.s32 	%r314, %r313, %r2, %r37;
	mul.wide.s32 	%rd68, %r314, 4;
	add.s64 	%rd69, %rd2, %rd68;
	ld.global.f32 	%f121, [%rd69];
	fma.rn.f32 	%f122, %f120, %f121, %f217;
	ld.shared.f32 	%f123, [%r312+4];
	add.s64 	%rd71, %rd69, %rd76;
	ld.global.f32 	%f124, [%rd71];
	fma.rn.f32 	%f125, %f123, %f124, %f122;
	ld.shared.f32 	%f126, [%r312+8];
	add.s64 	%rd72, %rd71, %rd76;
	ld.global.f32 	%f127, [%rd72];
	fma.rn.f32 	%f128, %f126, %f127, %f125;
	ld.shared.f32 	%f129, [%r312+12];
	add.s64 	%rd73, %rd72, %rd76;
	ld.global.f32 	%f130, [%rd73];
	fma.rn.f32 	%f217, %f129, %f130, %f128;
	add.s32 	%r503, %r503, 4;
$L__BB1_40:
	and.b32  	%r315, %r46, 3;
	setp.eq.s32 	%p76, %r315, 0;
	@%p76 bra 	$L__BB1_45;
	setp.eq.s32 	%p77, %r315, 1;
	@%p77 bra 	$L__BB1_43;
	add.s32 	%r316, %r503, %r52;
	shl.b32 	%r317, %r316, 2;
	add.s32 	%r318, %r35, %r317;
	ld.shared.f32 	%f132, [%r318];
	add.s32 	%r319, %r53, %r503;
	mad.lo.s32 	%r320, %r319, %r2, %r37;
	mul.wide.s32 	%rd74, %r320, 4;
	add.s64 	%rd75, %rd2, %rd74;
	ld.global.f32 	%f133, [%rd75];
	fma.rn.f32 	%f134, %f132, %f133, %f217;
	ld.shared.f32 	%f135, [%r318+4];
	add.s64 	%rd77, %rd75, %rd76;
	ld.global.f32 	%f136, [%rd77];
	fma.rn.f32 	%f217, %f135, %f136, %f134;
	add.s32 	%r503, %r503, 2;
$L__BB1_43:
	setp.eq.s32 	%p78, %r58, 0;
	@%p78 bra 	$L__BB1_45;
	add.s32 	%r321, %r503, %r52;
	shl.b32 	%r322, %r321, 2;
	add.s32 	%r323, %r35, %r322;
	ld.shared.f32 	%f137, [%r323];
	add.s32 	%r324, %r53, %r503;
	mad.lo.s32 	%r325, %r324, %r2, %r37;
	mul.wide.s32 	%rd78, %r325, 4;
	add.s64 	%rd79, %rd2, %rd78;
	ld.global.f32 	%f138, [%rd79];
	fma.rn.f32 	%f217, %f137, %f138, %f217;
$L__BB1_45:
	setp.eq.s32 	%p79, %r166, %r1;
	selp.b32 	%r326, %r499, 0, %p79;
	cvt.rn.f32.s32 	%f139, %r326;
	mad.lo.s32 	%r327, %r498, %r50, %r54;
	shl.b32 	%r328, %r327, 2;
	mov.u32 	%r329, WB;
	add.s32 	%r330, %r329, %r328;
	ld.shared.f32 	%f140, [%r330];
	fma.rn.f32 	%f141, %f140, %f139, %f217;
	add.s32 	%r331, %r55, %r498;
	mad.lo.s32 	%r332, %r331, %r2, %r37;
	mul.wide.s32 	%rd80, %r332, 4;
	add.s64 	%rd81, %rd2, %rd80;
	st.global.f32 	[%rd81], %f141;
	bar.sync 	0;
	add.s32 	%r498, %r498, 1;
	setp.ne.s32 	%p80, %r498, %r505;
	@%p80 bra 	$L__BB1_28;
$L__BB1_46:
	add.s32 	%r73, %r497, 1;
	setp.ne.s32 	%p81, %r497, %r157;
	mov.u32 	%r494, %r46;
	mov.u32 	%r495, %r506;
	mov.u32 	%r497, %r73;
	@%p81 bra 	$L__BB1_26;
$L__BB1_47:
	cvt.u32.u64 	%r333, %rd5;
	bar.sync 	0;
	add.u64 	%rd82, %SP, 0;
	add.u64 	%rd83, %SPL, 0;
	mov.b32 	%r334, 100;
	st.local.u32 	[%rd83], %r334;
	mul.lo.s32 	%r335, %r12, %r11;
	cvt.s64.s32 	%rd84, %r335;
	add.s64 	%rd85, %rd84, %rd4;
	shl.b64 	%rd86, %rd85, 2;
	add.s64 	%rd87, %rd22, %rd86;
	mul.lo.s32 	%r336, %r11, %r158;
	cvt.s64.s32 	%rd88, %r336;
	cvt.s64.s32 	%rd89, %r159;
	add.s64 	%rd90, %rd88, %rd89;
	shl.b64 	%rd91, %rd90, 2;
	add.s64 	%rd92, %rd24, %rd91;
	mul.lo.s32 	%r337, %r11, %r1;
	mul.wide.s32 	%rd93, %r337, 4;
	add.s64 	%rd94, %rd25, %rd93;
	add.s32 	%r338, %r152, %r505;
	add.s32 	%r339, %r338, %r506;
	add.s32 	%r340, %r339, -1;
	mul.lo.s32 	%r341, %r9, %r156;
	shl.b32 	%r342, %r341, 2;
	mul.wide.s32 	%rd95, %r342, 4;
	mov.u32 	%r343, WB;
	cvt.u64.u32 	%rd96, %r343;
	cvta.shared.u64 	%rd97, %rd96;
	add.s64 	%rd98, %rd97, %rd95;
	shl.b32 	%r344, %r11, 1;
	mul.wide.s32 	%rd99, %r344, 4;
	add.s64 	%rd100, %rd27, %rd99;
	{ // callseq 1, 0
	.param .b64 param0;
	st.param.b64 	[param0], %rd26;
	.param .b64 param1;
	st.param.b64 	[param1], %rd87;
	.param .b64 param2;
	st.param.b64 	[param2], %rd92;
	.param .b64 param3;
	st.param.b64 	[param3], %rd94;
	.param .b32 param4;
	st.param.b32 	[param4], %r1;
	.param .b32 param5;
	st.param.b32 	[param5], %r340;
	.param .b64 param6;
	st.param.b64 	[param6], %rd98;
	.param .b32 param7;
	st.param.b32 	[param7], %r166;
	.param .b32 param8;
	st.param.b32 	[param8], 1;
	.param .b64 param9;
	st.param.b64 	[param9], %rd100;
	.param .b32 param10;
	st.param.b32 	[param10], %r13;
	.param .b64 param11;
	st.param.b64 	[param11], %rd82;
	call.uni 
	_Z8VerticesPfS_S_S_iiS_ifPiS0_iiS0_, 
	(
	param0, 
	param1, 
	param2, 
	param3, 
	param4, 
	param5, 
	param6, 
	param7, 
	param8, 
	param9, 
	param10, 
	param11
	);
	} // callseq 1
	add.s32 	%r345, %r152, 12;
	mul.lo.s32 	%r346, %r2, %r345;
	cvt.s64.s32 	%rd101, %r346;
	add.s64 	%rd102, %rd85, %rd101;
	shl.b64 	%rd103, %rd102, 2;
	add.s64 	%rd6, %rd2, %rd103;
	mul.lo.s32 	%r347, %r333, %r344;
	cvta.to.global.u64 	%rd104, %rd23;
	mul.wide.s32 	%rd105, %r347, 4;
	add.s64 	%rd7, %rd104, %rd105;
	cvta.to.global.u64 	%rd106, %rd27;
	add.s64 	%rd8, %rd106, %rd99;
	shl.b32 	%r348, %r341, 4;
	add.s32 	%r76, %r343, %r348;
	mul.lo.s32 	%r77, %r337, %r333;
	setp.eq.s32 	%p82, %r1, 1;
	selp.u32 	%r349, 1, 0, %p82;
	setp.eq.s32 	%p83, %r1, 2;
	add.s32 	%r350, %r1, -3;
	setp.lt.u32 	%p84, %r350, 2;
	selp.b32 	%r351, 4, 0, %p84;
	selp.b32 	%r352, 2, %r351, %p83;
	setp.gt.s32 	%p85, %r1, 5;
	selp.b32 	%r353, 8, 0, %p85;
	or.b32  	%r354, %r353, %r349;
	or.b32  	%r78, %r354, %r352;
	setp.lt.s32 	%p86, %r333, 1;
	@%p86 bra 	$L__BB1_90;
	shl.b32 	%r356, %r78, 2;
	add.s32 	%r79, %r76, %r356;
	mul.wide.s32 	%rd107, %r1, 4;
	add.s64 	%rd9, %rd6, %rd107;
	shl.b32 	%r358, %r166, 2;
	add.s32 	%r80, %r76, %r358;
	add.s32 	%r359, %r333, 1;
	cvt.u64.u32 	%rd10, %r359;
	add.s32 	%r81, %r79, %r358;
	cvta.to.global.u64 	%rd11, %rd26;
	cvt.s64.s32 	%rd12, %r77;
	mov.b32 	%r507, 0;
$L__BB1_49:
	setp.ge.s32 	%p87, %r166, %r78;
	ld.global.u32 	%r83, [%rd8+4];
	ld.global.u32 	%r360, [%rd8];
	setp.le.s32 	%p88, %r360, %r507;
	or.pred  	%p89, %p87, %p88;
	@%p89 bra 	$L__BB1_52;
	mul.lo.s32 	%r85, %r507, %r1;
	ld.global.f32 	%f15, [%rd9];
	mov.u32 	%r508, %r166;
$L__BB1_51:
	setp.lt.s32 	%p90, %r508, %r1;
	selp.f32 	%f142, 0f3F800000, 0f00000000, %p90;
	selp.b32 	%r361, %r508, 0, %p90;
	mul.wide.s32 	%rd108, %r361, 4;
	add.s64 	%rd109, %rd6, %rd108;
	ld.global.f32 	%f143, [%rd109];
	mul.f32 	%f144, %f143, %f142;
	add.s32 	%r362, %r361, %r85;
	cvt.s64.s32 	%rd110, %r362;
	add.s64 	%rd111, %rd110, %rd12;
	shl.b64 	%rd112, %rd111, 2;
	add.s64 	%rd113, %rd11, %rd112;
	ld.global.f32 	%f145, [%rd113];
	mul.f32 	%f146, %f144, %f145;
	setp.eq.s32 	%p91, %r508, 0;
	selp.f32 	%f147, 0f3F800000, 0f00000000, %p91;
	mul.f32 	%f148, %f15, %f147;
	sub.f32 	%f149, %f146, %f148;
	shl.b32 	%r363, %r508, 2;
	add.s32 	%r364, %r76, %r363;
	st.shared.f32 	[%r364], %f149;
	add.s32 	%r508, %r508, %r2;
	setp.lt.s32 	%p92, %r508, %r78;
	@%p92 bra 	$L__BB1_51;
$L__BB1_52:
	setp.lt.u32 	%p93, %r78, 2;
	bar.sync 	0;
	@%p93 bra 	$L__BB1_57;
	mov.u32 	%r509, %r78;
$L__BB1_54:
	setp.le.s32 	%p94, %r360, %r507;
	shr.u32 	%r89, %r509, 1;
	setp.ge.s32 	%p95, %r166, %r89;
	or.pred  	%p96, %p95, %p94;
	@%p96 bra 	$L__BB1_56;
	shl.b32 	%r365, %r89, 2;
	add.s32 	%r366, %r80, %r365;
	ld.shared.f32 	%f150, [%r366];
	ld.shared.f32 	%f151, [%r80];
	add.f32 	%f152, %f150, %f151;
	st.shared.f32 	[%r80], %f152;
$L__BB1_56:
	bar.sync 	0;
	setp.gt.u32 	%p97, %r509, 3;
	mov.u32 	%r509, %r89;
	@%p97 bra 	$L__BB1_54;
$L__BB1_57:
	setp.le.s32 	%p98, %r360, %r507;
	or.b32  	%r367, %r83, %r166;
	setp.ne.s32 	%p99, %r367, 0;
	or.pred  	%p100, %p99, %p98;
	@%p100 bra 	$L__BB1_59;
	ld.shared.f32 	%f153, [%r76];
	st.global.f32 	[%rd7], %f153;
	ld.global.u32 	%r368, [%rd8+4];
	add.s32 	%r369, %r368, 1;
	st.global.u32 	[%rd8+4], %r369;
$L__BB1_59:
	setp.le.s32 	%p101, %r360, %r507;
	not.b32 	%r371, %r507;
	setp.ne.s32 	%p102, %r166, 0;
	setp.ne.s32 	%p103, %r83, 1;
	or.pred  	%p104, %p103, %p102;
	and.b32  	%r372, %r371, 1;
	mul.lo.s32 	%r90, %r372, %r333;
	mul.wide.u32 	%rd114, %r90, 4;
	add.s64 	%rd13, %rd7, %rd114;
	or.pred  	%p105, %p104, %p101;
	@%p105 bra 	$L__BB1_63;
	ld.global.f32 	%f16, [%rd13];
	ld.shared.f32 	%f17, [%r76];
	sub.f32 	%f154, %f16, %f17;
	abs.f32 	%f155, %f154;
	setp.leu.f32 	%p106, %f155, 0f00000000;
	@%p106 bra 	$L__BB1_62;
	setp.geu.f32 	%p108, %f16, %f17;
	setp.lt.f32 	%p109, %f16, %f17;
	selp.f32 	%f156, 0f3F800000, 0f00000000, %p109;
	selp.f32 	%f157, 0f3F800000, 0f00000000, %p108;
	mul.f32 	%f158, %f17, %f157;
	fma.rn.f32 	%f159, %f16, %f156, %f158;
	and.b32  	%r374, %r507, 1;
	setp.eq.b32 	%p110, %r374, 1;
	selp.b64 	%rd118, %rd5, 0, %p110;
	shl.b64 	%rd119, %rd118, 2;
	add.s64 	%rd120, %rd7, %rd119;
	st.global.f32 	[%rd120], %f159;
	ld.global.f32 	%f160, [%rd13];
	mul.f32 	%f161, %f160, %f157;
	fma.rn.f32 	%f162, %f17, %f156, %f161;
	selp.b64 	%rd121, %rd10, 1, %p110;
	shl.b64 	%rd122, %rd121, 2;
	add.s64 	%rd123, %rd7, %rd122;
	st.global.f32 	[%rd123], %f162;
	ld.global.u32 	%r375, [%rd8+4];
	add.s32 	%r376, %r375, 1;
	st.global.u32 	[%rd8+4], %r376;
	bra.uni 	$L__BB1_63;
$L__BB1_62:
	and.b32  	%r373, %r507, 1;
	setp.eq.b32 	%p107, %r373, 1;
	selp.b64 	%rd115, %rd5, 0, %p107;
	shl.b64 	%rd116, %rd115, 2;
	add.s64 	%rd117, %rd7, %rd116;
	st.global.f32 	[%rd117], %f16;
$L__BB1_63:
	setp.gt.s32 	%p111, %r360, %r507;
	setp.ge.s32 	%p112, %r166, %r78;
	setp.gt.s32 	%p113, %r83, 1;
	and.pred  	%p1, %p113, %p111;
	not.pred 	%p114, %p1;
	or.pred  	%p115, %p114, %p112;
	@%p115 bra 	$L__BB1_66;
	mov.u32 	%r510, %r166;
$L__BB1_65:
	shl.b32 	%r377, %r510, 2;
	add.s32 	%r378, %r79, %r377;
	mov.b32 	%r379, 1;
	st.shared.u32 	[%r378], %r379;
	add.s32 	%r510, %r510, %r2;
	setp.lt.s32 	%p116, %r510, %r78;
	@%p116 bra 	$L__BB1_65;
$L__BB1_66:
	bar.sync 	0;
	setp.ge.s32 	%p117, %r166, %r83;
	or.pred  	%p119, %p114, %p117;
	@%p119 bra 	$L__BB1_69;
	ld.shared.u32 	%r511, [%r81];
	mov.u32 	%r512, %r166;
$L__BB1_68:
	ld.shared.f32 	%f163, [%r76];
	add.s32 	%r380, %r512, %r90;
	mul.wide.s32 	%rd124, %r380, 4;
	add.s64 	%rd125, %rd7, %rd124;
	ld.global.f32 	%f164, [%rd125];
	sub.f32 	%f165, %f163, %f164;
	abs.f32 	%f166, %f165;
	setp.gt.f32 	%p120, %f166, 0f00000000;
	selp.b32 	%r511, %r511, 0, %p120;
	st.shared.u32 	[%r81], %r511;
	add.s32 	%r512, %r512, %r2;
	setp.lt.s32 	%p121, %r512, %r83;
	@%p121 bra 	$L__BB1_68;
$L__BB1_69:
	setp.lt.u32 	%p122, %r78, 2;
	bar.sync 	0;
	@%p122 bra 	$L__BB1_74;
	mov.u32 	%r513, %r78;
$L__BB1_71:
	setp.lt.s32 	%p123, %r83, 2;
	setp.le.s32 	%p124, %r360, %r507;
	shr.u32 	%r99, %r513, 1;
	setp.ge.s32 	%p125, %r166, %r99;
	or.pred  	%p126, %p125, %p124;
	or.pred  	%p127, %p123, %p126;
	@%p127 bra 	$L__BB1_73;
	shl.b32 	%r381, %r99, 2;
	add.s32 	%r382, %r81, %r381;
	ld.shared.u32 	%r383, [%r382];
	ld.shared.u32 	%r384, [%r81];
	mul.lo.s32 	%r385, %r384, %r383;
	st.shared.u32 	[%r81], %r385;
$L__BB1_73:
	bar.sync 	0;
	setp.gt.u32 	%p128, %r513, 3;
	mov.u32 	%r513, %r99;
	@%p128 bra 	$L__BB1_71;
$L__BB1_74:
	@%p114 bra 	$L__BB1_89;
	ld.shared.u32 	%r386, [%r79];
	setp.eq.s32 	%p130, %r386, 1;
	@%p130 bra 	$L__BB1_79;
	setp.ge.s32 	%p131, %r166, %r83;
	@%p131 bra 	$L__BB1_89;
	and.b32  	%r388, %r507, 1;
	setp.eq.b32 	%p132, %r388, 1;
	selp.b32 	%r100, %r333, 0, %p132;
	mov.u32 	%r514, %r166;
$L__BB1_78:
	add.s32 	%r389, %r514, %r90;
	mul.wide.s32 	%rd126, %r389, 4;
	add.s64 	%rd127, %rd7, %rd126;
	ld.global.f32 	%f167, [%rd127];
	add.s32 	%r390, %r514, %r100;
	mul.wide.s32 	%rd128, %r390, 4;
	add.s64 	%rd129, %rd7, %rd128;
	st.global.f32 	[%rd129], %f167;
	add.s32 	%r514, %r514, %r2;
	setp.lt.s32 	%p133, %r514, %r83;
	@%p133 bra 	$L__BB1_78;
	bra.uni 	$L__BB1_89;
$L__BB1_79:
	setp.gt.s32 	%p134, %r166, %r83;
	@%p134 bra 	$L__BB1_87;
	add.s32 	%r392, %r90, %r83;
	add.s32 	%r393, %r392, -1;
	mul.wide.s32 	%rd130, %r393, 4;
	add.s64 	%rd14, %rd7, %rd130;
	and.b32  	%r394, %r507, 1;
	setp.eq.b32 	%p135, %r394, 1;
	selp.b32 	%r101, %r333, 0, %p135;
	add.s32 	%r395, %r83, %r101;
	cvt.u64.u32 	%rd15, %r395;
	selp.b64 	%rd16, %rd5, 0, %p135;
	mov.u32 	%r515, %r166;
$L__BB1_81:
	setp.lt.s32 	%p136, %r515, 1;
	setp.ge.s32 	%p137, %r515, %r83;
	or.pred  	%p138, %p136, %p137;
	@%p138 bra 	$L__BB1_83;
	add.s32 	%r396, %r515, %r90;
	mul.wide.u32 	%rd131, %r396, 4;
	add.s64 	%rd132, %rd7, %rd131;
	ld.global.f32 	%f172, [%rd132];
	ld.shared.f32 	%f173, [%r76];
	setp.geu.f32 	%p140, %f172, %f173;
	setp.lt.f32 	%p141, %f172, %f173;
	ld.global.f32 	%f219, [%rd132+-4];
	setp.lt.f32 	%p204, %f219, %f173;
	selp.f32 	%f174, 0f3F800000, 0f00000000, %p141;
	and.pred  	%p142, %p204, %p140;
	selp.u32 	%r397, 1, 0, %p142;
	cvt.rn.f32.u32 	%f175, %r397;
	mul.f32 	%f176, %f173, %f175;
	fma.rn.f32 	%f218, %f172, %f174, %f176;
	add.s32 	%r398, %r515, %r101;
	cvt.u64.u32 	%rd151, %r398;
	bra.uni 	$L__BB1_86;
$L__BB1_83:
	setp.ne.s32 	%p139, %r515, 0;
	@%p139 bra 	$L__BB1_85;
	ld.global.f32 	%f170, [%rd13];
	ld.shared.f32 	%f219, [%r76];
	setp.lt.f32 	%p204, %f170, %f219;
	selp.f32 	%f171, 0f3F800000, 0f00000000, %p204;
	mul.f32 	%f218, %f170, %f171;
	mov.u64 	%rd151, %rd16;
	bra.uni 	$L__BB1_86;
$L__BB1_85:
	ld.global.f32 	%f219, [%rd14];
	ld.shared.f32 	%f168, [%r76];
	setp.lt.f32 	%p204, %f219, %f168;
	selp.f32 	%f169, 0f3F800000, 0f00000000, %p204;
	mul.f32 	%f218, %f168, %f169;
	mov.u64 	%rd151, %rd15;
$L__BB1_86:
	not.pred 	%p143, %p204;
	selp.u32 	%r399, 1, 0, %p143;
	cvt.rn.f32.u32 	%f177, %r399;
	fma.rn.f32 	%f178, %f219, %f177, %f218;
	shl.b64 	%rd133, %rd151, 2;
	add.s64 	%rd134, %rd7, %rd133;
	st.global.f32 	[%rd134], %f178;
	add.s32 	%r515, %r515, %r2;
	setp.le.s32 	%p144, %r515, %r83;
	@%p144 bra 	$L__BB1_81;
$L__BB1_87:
	setp.ne.s32 	%p145, %r166, 0;
	@%p145 bra 	$L__BB1_89;
	ld.global.u32 	%r400, [%rd8+4];
	add.s32 	%r401, %r400, 1;
	st.global.u32 	[%rd8+4], %r401;
$L__BB1_89:
	bar.sync 	0;
	add.s32 	%r507, %r507, 1;
	setp.eq.s32 	%p146, %r507, %r333;
	@%p146 bra 	$L__BB1_90;
	bra.uni 	$L__BB1_49;
$L__BB1_90:
	ld.global.u32 	%r403, [%rd8+4];
	setp.ge.s32 	%p147, %r166, %r403;
	mov.u32 	%r516, %r166;
	@%p147 bra 	$L__BB1_92;
$L__BB1_91:
	ld.global.u32 	%r405, [%rd8];
	add.s32 	%r406, %r405, -1;
	shr.u32 	%r407, %r406, 31;
	add.s32 	%r408, %r406, %r407;
	and.b32  	%r409, %r408, -2;
	sub.s32 	%r410, %r406, %r409;
	mad.lo.s32 	%r411, %r410, %r333, %r516;
	mul.wide.s32 	%rd135, %r411, 4;
	add.s64 	%rd136, %rd7, %rd135;
	ld.global.f32 	%f179, [%rd136];
	shr.u32 	%r412, %r405, 31;
	add.s32 	%r413, %r405, %r412;
	and.b32  	%r414, %r413, -2;
	sub.s32 	%r415, %r405, %r414;
	mad.lo.s32 	%r416, %r415, %r333, %r516;
	mul.wide.s32 	%rd137, %r416, 4;
	add.s64 	%rd138, %rd7, %rd137;
	st.global.f32 	[%rd138], %f179;
	add.s32 	%r516, %r516, %r2;
	ld.global.u32 	%r417, [%rd8+4];
	setp.lt.s32 	%p148, %r516, %r417;
	@%p148 bra 	$L__BB1_91;
$L__BB1_92:
	setp.lt.s32 	%p149, %r333, 1;
	bar.sync 	0;
	@%p149 bra 	$L__BB1_133;
	and.b32  	%r109, %r333, 7;
	setp.lt.u32 	%p150, %r333, 8;
	mov.b32 	%r529, 0;
	@%p150 bra 	$L__BB1_112;
	and.b32  	%r529, %r333, 2147483640;
	mov.b32 	%r517, 0;
$L__BB1_95:
	.pragma "nounroll";
	setp.ne.s32 	%p151, %r166, 0;
	ld.global.u32 	%r519, [%rd8+4];
	setp.ge.s32 	%p152, %r517, %r519;
	or.pred  	%p153, %p151, %p152;
	@%p153 bra 	$L__BB1_97;
	mul.wide.s32 	%rd139, %r517, 4;
	add.s64 	%rd140, %rd7, %rd139;
	ld.global.f32 	%f180, [%rd140];
	mul.f32 	%f181, %f180, 0f4B189680;
	cvt.rzi.s32.f32 	%r424, %f181;
	atom.global.min.s32 	%r425, [%rd1], %r424;
	atom.global.max.s32 	%r426, [%rd1+4], %r424;
	ld.global.u32 	%r519, [%rd8+4];
$L__BB1_97:
	setp.ne.s32 	%p154, %r166, 0;
	add.s32 	%r115, %r517, 1;
	setp.ge.s32 	%p155, %r115, %r519;
	mul.wide.s32 	%rd141, %r517, 4;
	add.s64 	%rd19, %rd7, %rd141;
	or.pred  	%p156, %p154, %p155;
	@%p156 bra 	$L__BB1_99;
	ld.global.f32 	%f182, [%rd19+4];
	mul.f32 	%f183, %f182, 0f4B189680;
	cvt.rzi.s32.f32 	%r427, %f183;
	atom.global.min.s32 	%r428, [%rd1], %r427;
	atom.global.max.s32 	%r429, [%rd1+4], %r427;
	ld.global.u32 	%r519, [%rd8+4];
$L__BB1_99:
	setp.ne.s32 	%p157, %r166, 0;
	add.s32 	%r118, %r115, 1;
	setp.ge.s32 	%p158, %r118, %r519;
	or.pred  	%p159, %p157, %p158;
	@%p159 bra 	$L__BB1_101;
	ld.global.f32 	%f184, [%rd19+8];
	mul.f32 	%f185, %f184, 0f4B189680;
	cvt.rzi.s32.f32 	%r430, %f185;
	atom.global.min.s32 	%r431, [%rd1], %r430;
	atom.global.max.s32 	%r432, [%rd1+4], %r430;
	ld.global.u32 	%r519, [%rd8+4];
$L__BB1_101:
	setp.ne.s32 	%p160, %r166, 0;
	add.s32 	%r121, %r118, 1;
	setp.ge.s32 	%p161, %r121, %r519;
	or.pred  	%p162, %p160, %p161;
	@%p162 bra 	$L__BB1_103;
	ld.global.f32 	%f186, [%rd19+12];
	mul.f32 	%f187, %f186, 0f4B189680;
	cvt.rzi.s32.f32 	%r433, %f187;
	atom.global.min.s32 	%r434, [%rd1], %r433;
	atom.global.max.s32 	%r435, [%rd1+4], %r433;
	ld.global.u32 	%r519, [%rd8+4];
$L__BB1_103:
	setp.ne.s32 	%p163, %r166, 0;
	add.s32 	%r124, %r121, 1;
	setp.ge.s32 	%p164, %r124, %r519;
	or.pred  	%p165, %p163, %p164;
	@%p165 bra 	$L__BB1_105;
	ld.global.f32 	%f188, [%rd19+16];
	mul.f32 	%f189, %f188, 0f4B189680;
	cvt.rzi.s32.f32 	%r436, %f189;
	atom.global.min.s32 	%r437, [%rd1], %r436;
	atom.global.max.s32 	%r438, [%rd1+4], %r436;
	ld.global.u32 	%r519, [%rd8+4];
$L__BB1_105:
	setp.ne.s32 	%p166, %r166, 0;
	add.s32 	%r127, %r124, 1;
	setp.ge.s32 	%p167, %r127, %r519;
	or.pred  	%p168, %p166, %p167;
	@%p168 bra 	$L__BB1_107;
	ld.global.f32 	%f190, [%rd19+20];
	mul.f32 	%f191, %f190, 0f4B189680;
	cvt.rzi.s32.f32 	%r439, %f191;
	atom.global.min.s32 	%r440, [%rd1], %r439;
	atom.global.max.s32 	%r441, [%rd1+4], %r439;
	ld.global.u32 	%r519, [%rd8+4];
$L__BB1_107:
	setp.ne.s32 	%p169, %r166, 0;
	add.s32 	%r130, %r127, 1;
	setp.ge.s32 	%p170, %r130, %r519;
	or.pred  	%p171, %p169, %p170;
	@%p171 bra 	$L__BB1_109;
	ld.global.f32 	%f192, [%rd19+24];
	mul.f32 	%f193, %f192, 0f4B189680;
	cvt.rzi.s32.f32 	%r442, %f193;
	atom.global.min.s32 	%r443, [%rd1], %r442;
	atom.global.max.s32 	%r444, [%rd1+4], %r442;
	ld.global.u32 	%r519, [%rd8+4];
$L__BB1_109:
	setp.ne.s32 	%p172, %r166, 0;
	add.s32 	%r133, %r130, 1;
	setp.ge.s32 	%p173, %r133, %r519;
	or.pred  	%p174, %p172, %p173;
	@%p174 bra 	$L__BB1_111;
	ld.global.f32 	%f194, [%rd19+28];
	mul.f32 	%f195, %f194, 0f4B189680;
	cvt.rzi.s32.f32 	%r445, %f195;
	atom.global.min.s32 	%r446, [%rd1], %r445;
	atom.global.max.s32 	%r447, [%rd1+4], %r445;
$L__BB1_111:
	add.s32 	%r517, %r133, 1;
	setp.ne.s32 	%p175, %r517, %r529;
	@%p175 bra 	$L__BB1_95;
$L__BB1_112:
	setp.eq.s32 	%p176, %r109, 0;
	@%p176 bra 	$L__BB1_133;
	and.b32  	%r136, %r333, 3;
	setp.lt.u32 	%p177, %r109, 4;
	@%p177 bra 	$L__BB1_123;
	setp.ne.s32 	%p178, %r166, 0;
	ld.global.u32 	%r527, [%rd8+4];
	setp.ge.s32 	%p179, %r529, %r527;
	or.pred  	%p180, %p178, %p179;
	@%p180 bra 	$L__BB1_116;
	mul.wide.u32 	%rd142, %r529, 4;
	add.s64 	%rd143, %rd7, %rd142;
	ld.global.f32 	%f196, [%rd143];
	mul.f32 	%f197, %f196, 0f4B189680;
	cvt.rzi.s32.f32 	%r451, %f197;
	atom.global.min.s32 	%r452, [%rd1], %r451;
	atom.global.max.s32 	%r453, [%rd1+4], %r451;
	ld.global.u32 	%r527, [%rd8+4];
$L__BB1_116:
	setp.ne.s32 	%p181, %r166, 0;
	add.s32 	%r455, %r529, 1;
	setp.ge.s32 	%p182, %r455, %r527;
	mul.wide.u32 	%rd144, %r529, 4;
	add.s64 	%rd20, %rd7, %rd144;
	or.pred  	%p183, %p181, %p182;
	@%p183 bra 	$L__BB1_118;
	ld.global.f32 	%f198, [%rd20+4];
	mul.f32 	%f199, %f198, 0f4B189680;
	cvt.rzi.s32.f32 	%r456, %f199;
	atom.global.min.s32 	%r457, [%rd1], %r456;
	atom.global.max.s32 	%r458, [%rd1+4], %r456;
	ld.global.u32 	%r527, [%rd8+4];
$L__BB1_118:
	setp.ne.s32 	%p184, %r166, 0;
	add.s32 	%r460, %r529, 2;
	setp.ge.s32 	%p185, %r460, %r527;
	or.pred  	%p186, %p184, %p185;
	@%p186 bra 	$L__BB1_120;
	ld.global.f32 	%f200, [%rd20+8];
	mul.f32 	%f201, %f200, 0f4B189680;
	cvt.rzi.s32.f32 	%r461, %f201;
	atom.global.min.s32 	%r462, [%rd1], %r461;
	atom.global.max.s32 	%r463, [%rd1+4], %r461;
	ld.global.u32 	%r527, [%rd8+4];
$L__BB1_120:
	setp.ne.s32 	%p187, %r166, 0;
	add.s32 	%r465, %r529, 3;
	setp.ge.s32 	%p188, %r465, %r527;
	or.pred  	%p189, %p187, %p188;
	@%p189 bra 	$L__BB1_122;
	ld.global.f32 	%f202, [%rd20+12];
	mul.f32 	%f203, %f202, 0f4B189680;
	cvt.rzi.s32.f32 	%r466, %f203;
	atom.global.min.s32 	%r467, [%rd1], %r466;
	atom.global.max.s32 	%r468, [%rd1+4], %r466;
$L__BB1_122:
	add.s32 	%r529, %r529, 4;
$L__BB1_123:
	setp.eq.s32 	%p190, %r136, 0;
	@%p190 bra 	$L__BB1_133;
	setp.eq.s32 	%p191, %r136, 1;
	@%p191 bra 	$L__BB1_130;
	setp.ne.s32 	%p192, %r166, 0;
	ld.global.u32 	%r530, [%rd8+4];
	setp.ge.s32 	%p193, %r529, %r530;
	or.pred  	%p194, %p192, %p193;
	@%p194 bra 	$L__BB1_127;
	mul.wide.s32 	%rd145, %r529, 4;
	add.s64 	%rd146, %rd7, %rd145;
	ld.global.f32 	%f204, [%rd146];
	mul.f32 	%f205, %f204, 0f4B189680;
	cvt.rzi.s32.f32 	%r470, %f205;
	atom.global.min.s32 	%r471, [%rd1], %r470;
	atom.global.max.s32 	%r472, [%rd1+4], %r470;
	ld.global.u32 	%r530, [%rd8+4];
$L__BB1_127:
	setp.ne.s32 	%p195, %r166, 0;
	add.s32 	%r473, %r529, 1;
	setp.ge.s32 	%p196, %r473, %r530;
	or.pred  	%p197, %p195, %p196;
	@%p197 bra 	$L__BB1_129;
	mul.wide.s32 	%rd147, %r529, 4;
	add.s64 	%rd148, %rd7, %rd147;
	ld.global.f32 	%f206, [%rd148+4];
	mul.f32 	%f207, %f206, 0f4B189680;
	cvt.rzi.s32.f32 	%r474, %f207;
	atom.global.min.s32 	%r475, [%rd1], %r474;
	atom.global.max.s32 	%r476, [%rd1+4], %r474;
$L__BB1_129:
	add.s32 	%r529, %r529, 2;
$L__BB1_130:
	and.b32  	%r477, %r333, 1;
	setp.eq.b32 	%p198, %r477, 1;
	not.pred 	%p199, %p198;
	@%p199 bra 	$L__BB1_133;
	setp.ne.s32 	%p200, %r166, 0;
	ld.global.u32 	%r478, [%rd8+4];
	setp.ge.s32 	%p201, %r529, %r478;
	or.pred  	%p202, %p200, %p201;
	@%p202 bra 	$L__BB1_133;
	mul.wide.s32 	%rd149, %r529, 4;
	add.s64 	%rd150, %rd7, %rd149;
	ld.global.f32 	%f208, [%rd150];
	mul.f32 	%f209, %f208, 0f4B189680;
	cvt.rzi.s32.f32 	%r480, %f209;
	atom.global.min.s32 	%r481, [%rd1], %r480;
	atom.global.max.s32 	%r482, [%rd1+4], %r480;
$L__BB1_133:
	setp.ne.s32 	%p203, %r166, 0;
	@%p203 bra 	$L__BB1_135;
	ld.global.u32 	%r483, [%rd8+4];
	atom.global.max.s32 	%r484, [%rd1+8], %r483;
$L__BB1_135:
	ret;

}


// ===== COMPILED SASS (sm_100) =====

	.target	sm_100

	.elftype	@"ET_EXEC"


//--------------------- .note.nv.tkinfo           --------------------------
	.section	.note.nv.tkinfo,"",@"SHT_NOTE"
	.sectionflags	@"SHF_NOTE_NV_TKINFO"
	.tkinfo
        /*0018*/ 	.word	0x00000002
        /*0030*/ 	.string	""
        /*0030*/ 	.string	"ptxas"
        /*0030*/ 	.string	"Cuda compilation tools, release 13.0, V13.0.88"
        /*0030*/ 	.string	"Build cuda_13.0.r13.0/compiler.36424714_0"
        /*0030*/ 	.string	"-arch sm_100 -m 64 "



//--------------------- .note.nv.cuinfo           --------------------------
	.section	.note.nv.cuinfo,"",@"SHT_NOTE"
	.sectionflags	@"SHF_NOTE_NV_CUINFO"
        /*0018*/ 	.short	0x0002
        /*001a*/ 	.short	0x0064
        /*001c*/ 	.short	0x0082
	.zero		2


//--------------------- .nv.info                  --------------------------
	.section	.nv.info,"",@"SHT_CUDA_INFO"
	.align	4


	//----- nvinfo : EIATTR_REGCOUNT
	.align		4
        /*0000*/ 	.byte	0x04, 0x2f
        /*0002*/ 	.short	(.L_12 - .L_11)
	.align		4
.L_11:
        /*0004*/ 	.word	index@(_Z6Part_kPfS_S_iiiiS_S_S_PiiiiiiiS0_)
        /*0008*/ 	.word	0x00000060


	//----- nvinfo : EIATTR_FRAME_SIZE
	.align		4
.L_12:
        /*000c*/ 	.byte	0x04, 0x11
        /*000e*/ 	.short	(.L_14 - .L_13)
	.align		4
.L_13:
        /*0010*/ 	.word	index@($__internal_1_$__cuda_sm3x_div_rn_noftz_f32_slowpath)
        /*0014*/ 	.word	0x00000028


	//----- nvinfo : EIATTR_FRAME_SIZE
	.align		4
.L_14:
        /*0018*/ 	.byte	0x04, 0x11
        /*001a*/ 	.short	(.L_16 - .L_15)
	.align		4
.L_15:
        /*001c*/ 	.word	index@($__internal_0_$__cuda_sm20_sqrt_rn_f32_slowpath)
        /*0020*/ 	.word	0x00000028


	//----- nvinfo : EIATTR_FRAME_SIZE
	.align		4
.L_16:
        /*0024*/ 	.byte	0x04, 0x11
        /*0026*/ 	.short	(.L_18 - .L_17)
	.align		4
.L_17:
        /*0028*/ 	.word	index@($_Z6Part_kPfS_S_iiiiS_S_S_PiiiiiiiS0_$_Z8VerticesPfS_S_S_iiS_ifPiS0_iiS0_)
        /*002c*/ 	.word	0x00000028


	//----- nvinfo : EIATTR_FRAME_SIZE
	.align		4
.L_18:
        /*0030*/ 	.byte	0x04, 0x11
        /*0032*/ 	.short	(.L_20 - .L_19)
	.align		4
.L_19:
        /*0034*/ 	.word	index@(_Z6Part_kPfS_S_iiiiS_S_S_PiiiiiiiS0_)
        /*0038*/ 	.word	0x00000028


	//----- nvinfo : EIATTR_MIN_STACK_SIZE
	.align		4
.L_20:
        /*003c*/ 	.byte	0x04, 0x12
        /*003e*/ 	.short	(.L_22 - .L_21)
	.align		4
.L_21:
        /*0040*/ 	.word	index@(_Z6Part_kPfS_S_iiiiS_S_S_PiiiiiiiS0_)
        /*0044*/ 	.word	0x00000028
.L_22:


//--------------------- .nv.compat                --------------------------
	.section	.nv.compat,"",@"SHT_CUDA_COMPAT_INFO"
	.align	4
        /*0000*/ 	.byte	0x02, 0x09, 0x00, 0x00, 0x02, 0x02, 0x01, 0x00, 0x02, 0x05, 0x05, 0x00, 0x03, 0x07, 0x01, 0x01
        /*0010*/ 	.byte	0x02, 0x03, 0x00, 0x00, 0x02, 0x06, 0x01, 0x00, 0x04, 0x0b, 0x08, 0x00, 0x01, 0x00, 0x00, 0x00
        /*0020*/ 	.byte	0x00, 0x00, 0x00, 0x00


//--------------------- .nv.info._Z6Part_kPfS_S_iiiiS_S_S_PiiiiiiiS0_ --------------------------
	.section	.nv.info._Z6Part_kPfS_S_iiiiS_S_S_PiiiiiiiS0_,"",@"SHT_CUDA_INFO"
	.sectionflags	@""
	.align	4


	//----- nvinfo : EIATTR_CUDA_API_VERSION
	.align		4
        /*0000*/ 	.byte	0x04, 0x37
        /*0002*/ 	.short	(.L_24 - .L_23)
.L_23:
        /*0004*/ 	.word	0x00000082


	//----- nvinfo : EIATTR_KPARAM_INFO
	.align		4
.L_24:
        /*0008*/ 	.byte	0x04, 0x17
        /*000a*/ 	.short	(.L_26 - .L_25)
.L_25:
        /*000c*/ 	.word	0x00000000
        /*0010*/ 	.short	0x0011
        /*0012*/ 	.short	0x0060
        /*0014*/ 	.byte	0x00, 0xf5, 0x21, 0x00


	//----- nvinfo : EIATTR_KPARAM_INFO
	.align		4
.L_26:
        /*0018*/ 	.byte	0x04, 0x17
        /*001a*/ 	.short	(.L_28 - .L_27)
.L_27:
        /*001c*/ 	.word	0x00000000
        /*0020*/ 	.short	0x0010
        /*0022*/ 	.short	0x005c
        /*0024*/ 	.byte	0x00, 0xf0, 0x11, 0x00


	//----- nvinfo : EIATTR_KPARAM_INFO
	.align		4
.L_28:
        /*0028*/ 	.byte	0x04, 0x17
        /*002a*/ 	.short	(.L_30 - .L_29)
.L_29:
        /*002c*/ 	.word	0x00000000
        /*0030*/ 	.short	0x000f
        /*0032*/ 	.short	0x0058
        /*0034*/ 	.byte	0x00, 0xf0, 0x11, 0x00


	//----- nvinfo : EIATTR_KPARAM_INFO
	.align		4
.L_30:
        /*0038*/ 	.byte	0x04, 0x17
        /*003a*/ 	.short	(.L_32 - .L_31)
.L_31:
        /*003c*/ 	.word	0x00000000
        /*0040*/ 	.short	0x000e
        /*0042*/ 	.short	0x0054
        /*0044*/ 	.byte	0x00, 0xf0, 0x11, 0x00


	//----- nvinfo : EIATTR_KPARAM_INFO
	.align		4
.L_32:
        /*0048*/ 	.byte	0x04, 0x17
        /*004a*/ 	.short	(.L_34 - .L_33)
.L_33:
        /*004c*/ 	.word	0x00000000
        /*0050*/ 	.short	0x000d
        /*0052*/ 	.short	0x0050
        /*0054*/ 	.byte	0x00, 0xf0, 0x11, 0x00


	//----- nvinfo : EIATTR_KPARAM_INFO
	.align		4
.L_34:
        /*0058*/ 	.byte	0x04, 0x17
        /*005a*/ 	.short	(.L_36 - .L_35)
.L_35:
        /*005c*/ 	.word	0x00000000
        /*0060*/ 	.short	0x000c
        /*0062*/ 	.short	0x004c
        /*0064*/ 	.byte	0x00, 0xf0, 0x11, 0x00


	//----- nvinfo : EIATTR_KPARAM_INFO
	.align		4
.L_36:
        /*0068*/ 	.byte	0x04, 0x17
        /*006a*/ 	.short	(.L_38 - .L_37)
.L_37:
        /*006c*/ 	.word	0x00000000
        /*0070*/ 	.short	0x000b
        /*0072*/ 	.short	0x0048
        /*0074*/ 	.byte	0x00, 0xf0, 0x11, 0x00


	//----- nvinfo : EIATTR_KPARAM_INFO
	.align		4
.L_38:
        /*0078*/ 	.byte	0x04, 0x17
        /*007a*/ 	.short	(.L_40 - .L_39)
.L_39:
        /*007c*/ 	.word	0x00000000
        /*0080*/ 	.short	0x000a
        /*0082*/ 	.short	0x0040
        /*0084*/ 	.byte	0x00, 0xf5, 0x21, 0x00


	//----- nvinfo : EIATTR_KPARAM_INFO
	.align		4
.L_40:
        /*0088*/ 	.byte	0x04, 0x17
        /*008a*/ 	.short	(.L_42 - .L_41)
.L_41:
        /*008c*/ 	.word	0x00000000
        /*0090*/ 	.short	0x0009
        /*0092*/ 	.short	0x0038
        /*0094*/ 	.byte	0x00, 0xf5, 0x21, 0x00


	//----- nvinfo : EIATTR_KPARAM_INFO
	.align		4
.L_42:
        /*0098*/ 	.byte	0x04, 0x17
        /*009a*/ 	.short	(.L_44 - .L_43)
.L_43:
        /*009c*/ 	.word	0x00000000
        /*00a0*/ 	.short	0x0008
        /*00a2*/ 	.short	0x0030
        /*00a4*/ 	.byte	0x00, 0xf5, 0x21, 0x00


	//----- nvinfo : EIATTR_KPARAM_INFO
	.align		4
.L_44:
        /*00a8*/ 	.byte	0x04, 0x17
        /*00aa*/ 	.short	(.L_46 - .L_45)
.L_45:
        /*00ac*/ 	.word	0x00000000
        /*00b0*/ 	.short	0x0007
        /*00b2*/ 	.short	0x0028
        /*00b4*/ 	.byte	0x00, 0xf5, 0x21, 0x00


	//----- nvinfo : EIATTR_KPARAM_INFO
	.align		4
.L_46:
        /*00b8*/ 	.byte	0x04, 0x17
        /*00ba*/ 	.short	(.L_48 - .L_47)
.L_47:
        /*00bc*/ 	.word	0x00000000
        /*00c0*/ 	.short	0x0006
        /*00c2*/ 	.short	0x0024
        /*00c4*/ 	.byte	0x00, 0xf0, 0x11, 0x00


	//----- nvinfo : EIATTR_KPARAM_INFO
	.align		4
.L_48:
        /*00c8*/ 	.byte	0x04, 0x17
        /*00ca*/ 	.short	(.L_50 - .L_49)
.L_49:
        /*00cc*/ 	.word	0x00000000
        /*00d0*/ 	.short	0x0005
        /*00d2*/ 	.short	0x0020
        /*00d4*/ 	.byte	0x00, 0xf0, 0x11, 0x00


	//----- nvinfo : EIATTR_KPARAM_INFO
	.align		4
.L_50:
        /*00d8*/ 	.byte	0x04, 0x17
        /*00da*/ 	.short	(.L_52 - .L_51)
.L_51:
        /*00dc*/ 	.word	0x00000000
        /*00e0*/ 	.short	0x0004
        /*00e2*/ 	.short	0x001c
        /*00e4*/ 	.byte	0x00, 0xf0, 0x11, 0x00


	//----- nvinfo : EIATTR_KPARAM_INFO
	.align		4
.L_52:
        /*00e8*/ 	.byte	0x04, 0x17
        /*00ea*/ 	.short	(.L_54 - .L_53)
.L_53:
        /*00ec*/ 	.word	0x00000000
        /*00f0*/ 	.short	0x0003
        /*00f2*/ 	.short	0x0018
        /*00f4*/ 	.byte	0x00, 0xf0, 0x11, 0x00


	//----- nvinfo : EIATTR_KPARAM_INFO
	.align		4
.L_54:
        /*00f8*/ 	.byte	0x04, 0x17
        /*00fa*/ 	.short	(.L_56 - .L_55)
.L_55:
        /*00fc*/ 	.word	0x00000000
        /*0100*/ 	.short	0x0002
        /*0102*/ 	.short	0x0010
        /*0104*/ 	.byte	0x00, 0xf5, 0x21, 0x00


	//----- nvinfo : EIATTR_KPARAM_INFO
	.align		4
.L_56:
        /*0108*/ 	.byte	0x04, 0x17
        /*010a*/ 	.short	(.L_58 - .L_57)
.L_57:
        /*010c*/ 	.word	0x00000000
        /*0110*/ 	.short	0x0001
        /*0112*/ 	.short	0x0008
        /*0114*/ 	.byte	0x00, 0xf5, 0x21, 0x00


	//----- nvinfo : EIATTR_KPARAM_INFO
	.align		4
.L_58:
        /*0118*/ 	.byte	0x04, 0x17
        /*011a*/ 	.short	(.L_60 - .L_59)
.L_59:
        /*011c*/ 	.word	0x00000000
        /*0120*/ 	.short	0x0000
        /*0122*/ 	.short	0x0000
        /*0124*/ 	.byte	0x00, 0xf5, 0x21, 0x00


	//----- nvinfo : EIATTR_SPARSE_MMA_MASK
	.align		4
.L_60:
        /*0128*/ 	.byte	0x03, 0x50
        /*012a*/ 	.short	0x0000


	//----- nvinfo : EIATTR_MAXREG_COUNT
	.align		4
        /*012c*/ 	.byte	0x03, 0x1b
        /*012e*/ 	.short	0x00ff


	//----- nvinfo : EIATTR_NUM_BARRIERS
	.align		4
        /*0130*/ 	.byte	0x02, 0x4c
        /*0132*/ 	.byte	0x01
	.zero		1


	//----- nvinfo : EIATTR_MERCURY_ISA_VERSION
	.align		4
        /*0134*/ 	.byte	0x03, 0x5f
        /*0136*/ 	.short	0x0101


	//----- nvinfo : EIATTR_INT_WARP_WIDE_INSTR_OFFSETS
	.align		4
        /*0138*/ 	.byte	0x04, 0x31
        /*013a*/ 	.short	(.L_62 - .L_61)


	//   ....[0]....
.L_61:
        /*013c*/ 	.word	0x00003990


	//   ....[1]....
        /*0140*/ 	.word	0x000039f0


	//   ....[2]....
        /*0144*/ 	.word	0x00003a00


	//   ....[3]....
        /*0148*/ 	.word	0x00003af0


	//   ....[4]....
        /*014c*/ 	.word	0x00003b50


	//   ....[5]....
        /*0150*/ 	.word	0x00003b60


	//   ....[6]....
        /*0154*/ 	.word	0x00003c40


	//   ....[7]....
        /*0158*/ 	.word	0x00003ca0


	//   ....[8]....
        /*015c*/ 	.word	0x00003cb0


	//   ....[9]....
        /*0160*/ 	.word	0x00003d90


	//   ....[10]....
        /*0164*/ 	.word	0x00003df0


	//   ....[11]....
        /*0168*/ 	.word	0x00003e00


	//   ....[12]....
        /*016c*/ 	.word	0x00003ee0


	//   ....[13]....
        /*0170*/ 	.word	0x00003f40


	//   ....[14]....
        /*0174*/ 	.word	0x00003f50


	//   ....[15]....
        /*0178*/ 	.word	0x00004030


	//   ....[16]....
        /*017c*/ 	.word	0x00004090


	//   ....[17]....
        /*0180*/ 	.word	0x000040a0


	//   ....[18]....
        /*0184*/ 	.word	0x00004180


	//   ....[19]....
        /*0188*/ 	.word	0x000041e0


	//   ....[20]....
        /*018c*/ 	.word	0x000041f0


	//   ....[21]....
        /*0190*/ 	.word	0x000042c0


	//   ....[22]....
        /*0194*/ 	.word	0x00004320


	//   ....[23]....
        /*0198*/ 	.word	0x00004330


	//   ....[24]....
        /*019c*/ 	.word	0x00004530


	//   ....[25]....
        /*01a0*/ 	.word	0x00004590


	//   ....[26]....
        /*01a4*/ 	.word	0x000045a0


	//   ....[27]....
        /*01a8*/ 	.word	0x00004690


	//   ....[28]....
        /*01ac*/ 	.word	0x000046f0


	//   ....[29]....
        /*01b0*/ 	.word	0x00004700


	//   ....[30]....
        /*01b4*/ 	.word	0x000047e0


	//   ....[31]....
        /*01b8*/ 	.word	0x00004840


	//   ....[32]....
        /*01bc*/ 	.word	0x00004850


	//   ....[33]....
        /*01c0*/ 	.word	0x00004920


	//   ....[34]....
        /*01c4*/ 	.word	0x00004980


	//   ....[35]....
        /*01c8*/ 	.word	0x00004990


	//   ....[36]....
        /*01cc*/ 	.word	0x00004b50


	//   ....[37]....
        /*01d0*/ 	.word	0x00004bb0


	//   ....[38]....
        /*01d4*/ 	.word	0x00004bc0


	//   ....[39]....
        /*01d8*/ 	.word	0x00004ca0


	//   ....[40]....
        /*01dc*/ 	.word	0x00004d00


	//   ....[41]....
        /*01e0*/ 	.word	0x00004d10


	//   ....[42]....
        /*01e4*/ 	.word	0x00004e40


	//   ....[43]....
        /*01e8*/ 	.word	0x00004ee0


	//   ....[44]....
        /*01ec*/ 	.word	0x00004ef0


	//----- nvinfo : EIATTR_VRC_CTA_INIT_COUNT
	.align		4
.L_62:
        /*01f0*/ 	.byte	0x02, 0x4a
	.zero		1
	.zero		1


	//----- nvinfo : EIATTR_EXIT_INSTR_OFFSETS
	.align		4
        /*01f4*/ 	.byte	0x04, 0x1c
        /*01f6*/ 	.short	(.L_64 - .L_63)


	//   ....[0]....
.L_63:
        /*01f8*/ 	.word	0x00004f60


	//   ....[1]....
        /*01fc*/ 	.word	0x00004fe0


	//----- nvinfo : EIATTR_CRS_STACK_SIZE
	.align		4
.L_64:
        /*0200*/ 	.byte	0x04, 0x1e
        /*0202*/ 	.short	(.L_66 - .L_65)
.L_65:
        /*0204*/ 	.word	0x00000000


	//----- nvinfo : EIATTR_CBANK_PARAM_SIZE
	.align		4
.L_66:
        /*0208*/ 	.byte	0x03, 0x19
        /*020a*/ 	.short	0x0068


	//----- nvinfo : EIATTR_PARAM_CBANK
	.align		4
        /*020c*/ 	.byte	0x04, 0x0a
        /*020e*/ 	.short	(.L_68 - .L_67)
	.align		4
.L_67:
        /*0210*/ 	.word	index@(.nv.constant0._Z6Part_kPfS_S_iiiiS_S_S_PiiiiiiiS0_)
        /*0214*/ 	.short	0x0380
        /*0216*/ 	.short	0x0068


	//----- nvinfo : EIATTR_SW_WAR
	.align		4
.L_68:
        /*0218*/ 	.byte	0x04, 0x36
        /*021a*/ 	.short	(.L_70 - .L_69)
.L_69:
        /*021c*/ 	.word	0x00000008
.L_70:


//--------------------- .nv.callgraph             --------------------------
	.section	.nv.callgraph,"",@"SHT_CUDA_CALLGRAPH"
	.align	4
	.sectionentsize	8
	.align		4
        /*0000*/ 	.word	0x00000000
	.align		4
        /*0004*/ 	.word	0xffffffff
	.align		4
        /*0008*/ 	.word	0x00000000
	.align		4
        /*000c*/ 	.word	0xfffffffe
	.align		4
        /*0010*/ 	.word	0x00000000
	.align		4
        /*0014*/ 	.word	0xfffffffd
	.align		4
        /*0018*/ 	.word	0x00000000
	.align		4
        /*001c*/ 	.word	0xfffffffc


//--------------------- .nv.constant4             --------------------------
	.section	.nv.constant4,"a",@progbits
	.align	8
	.align		8
.nv.constant4:
        /*0000*/ 	.dword	precalc_xorwow_matrix
	.align		8
        /*0008*/ 	.dword	precalc_xorwow_offset_matrix
	.align		8
        /*0010*/ 	.dword	mrg32k3aM1
	.align		8
        /*0018*/ 	.dword	mrg32k3aM2
	.align		8
        /*0020*/ 	.dword	mrg32k3aM1SubSeq
	.align		8
        /*0028*/ 	.dword	mrg32k3aM2SubSeq
	.align		8
        /*0030*/ 	.dword	mrg32k3aM1Seq
	.align		8
        /*0038*/ 	.dword	mrg32k3aM2Seq
	.align		8
        /*0040*/ 	.dword	WG


//--------------------- .nv.constant3             --------------------------
	.section	.nv.constant3,"a",@progbits
	.align	8
.nv.constant3:
	.type		__cr_lgamma_table,@object
	.size		__cr_lgamma_table,(dld - __cr_lgamma_table)
__cr_lgamma_table:
        /*0000*/ 	.byte	0x00, 0x00, 0x00, 0x00, 0x00, 0x00, 0x00, 0x00, 0x00, 0x00, 0x00, 0x00, 0x00, 0x00, 0x00, 0x00
        /*0010*/ 	.byte	0xef, 0x39, 0xfa, 0xfe, 0x42, 0x2e, 0xe6, 0x3f, 0x02, 0x20, 0x2a, 0xfa, 0x0b, 0xab, 0xfc, 0x3f
        /*0020*/ 	.byte	0xf9, 0x2c, 0x92, 0x7c, 0xa7, 0x6c, 0x09, 0x40, 0xc9, 0x79, 0x44, 0x3c, 0x64, 0x26, 0x13, 0x40
        /*0030*/ 	.byte	0xca, 0x01, 0xcf, 0x3a, 0x27, 0x51, 0x1a, 0x40, 0x30, 0xcc, 0x2d, 0xf3, 0xe1, 0x0c, 0x21, 0x40
        /*0040*/ 	.byte	0x0d, 0xb7, 0xfc, 0x82, 0x8e, 0x35, 0x25, 0x40
	.type		dld,@object
	.size		dld,(.L_10 - dld)
dld:
	.zero		84
.L_10:


//--------------------- .text._Z6Part_kPfS_S_iiiiS_S_S_PiiiiiiiS0_ --------------------------
	.section	.text._Z6Part_kPfS_S_iiiiS_S_S_PiiiiiiiS0_,"ax",@progbits
	.align	128
        .global         _Z6Part_kPfS_S_iiiiS_S_S_PiiiiiiiS0_
        .type           _Z6Part_kPfS_S_iiiiS_S_S_PiiiiiiiS0_,@function
        .size           _Z6Part_kPfS_S_iiiiS_S_S_PiiiiiiiS0_,(.L_x_284 - _Z6Part_kPfS_S_iiiiS_S_S_PiiiiiiiS0_)
        .other          _Z6Part_kPfS_S_iiiiS_S_S_PiiiiiiiS0_,@"STO_CUDA_ENTRY STV_DEFAULT"
_Z6Part_kPfS_S_iiiiS_S_S_PiiiiiiiS0_:
.text._Z6Part_kPfS_S_iiiiS_S_S_PiiiiiiiS0_:
[----:B------:R-:W0:Y:S08]  /*0000*/  LDC R1, c[0x0][0x37c] ;  /* 0x0000df00ff017b82 */ /* 0x000e300000000800 */
[----:B------:R-:W1:Y:S01]  /*0010*/  LDC R3, c[0x3][0x48] ;  /* 0x00c01200ff037b82 */ /* 0x000e620000000800 */
[----:B------:R-:W2:Y:S01]  /*0020*/  S2R R21, SR_TID.X ;  /* 0x0000000000157919 */ /* 0x000ea20000002100 */
[----:B------:R-:W3:Y:S01]  /*0030*/  LDCU UR5, c[0x0][0x2fc] ;  /* 0x00005f80ff0577ac */ /* 0x000ee20008000800 */
[----:B0-----:R-:W-:Y:S01]  /*0040*/  VIADD R1, R1, 0xffffffd8 ;  /* 0xffffffd801017836 */ /* 0x001fe20000000000 */
[----:B------:R-:W-:Y:S01]  /*0050*/  BSSY.RECONVERGENT B0, `(.L_x_0) ;  /* 0x0000029000007945 */ /* 0x000fe20003800200 */
[----:B------:R-:W0:Y:S01]  /*0060*/  LDCU UR7, c[0x0][0x360] ;  /* 0x00006c00ff0777ac */ /* 0x000e220008000800 */
[----:B------:R-:W2:Y:S01]  /*0070*/  LDCU UR6, c[0x0][0x39c] ;  /* 0x00007380ff0677ac */ /* 0x000ea20008000800 */
[----:B------:R-:W4:Y:S01]  /*0080*/  LDCU UR4, c[0x0][0x2f8] ;  /* 0x00005f00ff0477ac */ /* 0x000f220008000800 */
[----:B------:R-:W0:Y:S01]  /*0090*/  LDCU.64 UR36, c[0x0][0x358] ;  /* 0x00006b00ff2477ac */ /* 0x000e220008000a00 */
[----:B-1----:R-:W-:-:S04]  /*00a0*/  VIADD R18, R3, 0x1 ;  /* 0x0000000103127836 */ /* 0x002fc80000000000 */
[----:B------:R-:W1:Y:S01]  /*00b0*/  I2F.U32.RP R0, R18 ;  /* 0x0000001200007306 */ /* 0x000e620000209000 */
[----:B------:R-:W-:Y:S01]  /*00c0*/  IMAD.MOV R7, RZ, RZ, -R18 ;  /* 0x000000ffff077224 */ /* 0x000fe200078e0a12 */
[----:B--2---:R-:W-:-:S06]  /*00d0*/  ISETP.GE.AND P2, PT, R21, UR6, PT ;  /* 0x0000000615007c0c */ /* 0x004fcc000bf46270 */
[----:B-1----:R-:W1:Y:S02]  /*00e0*/  MUFU.RCP R0, R0 ;  /* 0x0000000000007308 */ /* 0x002e640000001000 */
[----:B-1----:R-:W-:-:S06]  /*00f0*/  VIADD R4, R0, 0xffffffe ;  /* 0x0ffffffe00047836 */ /* 0x002fcc0000000000 */
[----:B------:R1:W2:Y:S02]  /*0100*/  F2I.FTZ.U32.TRUNC.NTZ R5, R4 ;  /* 0x0000000400057305 */ /* 0x0002a4000021f000 */
[----:B-1----:R-:W-:Y:S02]  /*0110*/  IMAD.MOV.U32 R4, RZ, RZ, RZ ;  /* 0x000000ffff047224 */ /* 0x002fe400078e00ff */
[----:B--2---:R-:W-:-:S04]  /*0120*/  IMAD R7, R7, R5, RZ ;  /* 0x0000000507077224 */ /* 0x004fc800078e02ff */
[----:B------:R-:W-:-:S04]  /*0130*/  IMAD.HI.U32 R5, R5, R7, R4 ;  /* 0x0000000705057227 */ /* 0x000fc800078e0004 */
[----:B------:R-:W-:Y:S02]  /*0140*/  VIADD R4, R1, 0x20 ;  /* 0x0000002001047836 */ /* 0x000fe40000000000 */
[----:B0-----:R-:W-:-:S03]  /*0150*/  IMAD.HI.U32 R0, R5, UR7, RZ ;  /* 0x0000000705007c27 */ /* 0x001fc6000f8e00ff */
[----:B----4-:R-:W-:Y:S01]  /*0160*/  IADD3 R4, P3, PT, R4, UR4, RZ ;  /* 0x0000000404047c10 */ /* 0x010fe2000ff7e0ff */
[----:B------:R-:W-:-:S03]  /*0170*/  IMAD.HI.U32 R10, R5, R21, RZ ;  /* 0x00000015050a7227 */ /* 0x000fc600078e00ff */
[----:B---3--:R-:W-:Y:S01]  /*0180*/  IADD3.X R5, PT, PT, RZ, UR5, RZ, P3, !PT ;  /* 0x00000005ff057c10 */ /* 0x008fe20009ffe4ff */
[----:B------:R-:W-:Y:S02]  /*0190*/  IMAD.MOV R11, RZ, RZ, -R0 ;  /* 0x000000ffff0b7224 */ /* 0x000fe400078e0a00 */
[----:B------:R-:W-:Y:S02]  /*01a0*/  IMAD.MOV R17, RZ, RZ, -R10 ;  /* 0x000000ffff117224 */ /* 0x000fe400078e0a0a */
[C---:B------:R-:W-:Y:S02]  /*01b0*/  IMAD R11, R18.reuse, R11, UR7 ;  /* 0x00000007120b7e24 */ /* 0x040fe4000f8e020b */
[----:B------:R-:W-:-:S03]  /*01c0*/  IMAD R17, R18, R17, R21 ;  /* 0x0000001112117224 */ /* 0x000fc600078e0215 */
[-C--:B------:R-:W-:Y:S02]  /*01d0*/  ISETP.GE.U32.AND P0, PT, R11, R18.reuse, PT ;  /* 0x000000120b00720c */ /* 0x080fe40003f06070 */
[----:B------:R-:W-:-:S11]  /*01e0*/  ISETP.GE.U32.AND P1, PT, R17, R18, PT ;  /* 0x000000121100720c */ /* 0x000fd60003f26070 */
[--C-:B------:R-:W-:Y:S02]  /*01f0*/  @P0 IMAD.IADD R11, R11, 0x1, -R18.reuse ;  /* 0x000000010b0b0824 */ /* 0x100fe400078e0a12 */
[----:B------:R-:W-:Y:S01]  /*0200*/  @P1 IMAD.IADD R17, R17, 0x1, -R18 ;  /* 0x0000000111111824 */ /* 0x000fe200078e0a12 */
[----:B------:R-:W-:Y:S06]  /*0210*/  @P2 BRA `(.L_x_1) ;  /* 0x0000000000302947 */ /* 0x000fec0003800000 */
[----:B------:R-:W0:Y:S01]  /*0220*/  S2R R7, SR_CgaCtaId ;  /* 0x0000000000077919 */ /* 0x000e220000008800 */
[----:B------:R-:W1:Y:S01]  /*0230*/  LDC.64 R8, c[0x0][0x380] ;  /* 0x0000e000ff087b82 */ /* 0x000e620000000a00 */
[----:B------:R-:W-:Y:S01]  /*0240*/  MOV R2, 0x400 ;  /* 0x0000040000027802 */ /* 0x000fe20000000f00 */
[----:B------:R-:W-:-:S03]  /*0250*/  IMAD.MOV.U32 R13, RZ, RZ, R21 ;  /* 0x000000ffff0d7224 */ /* 0x000fc600078e0015 */
[----:B0-----:R-:W-:-:S07]  /*0260*/  LEA R2, R7, R2, 0x18 ;  /* 0x0000000207027211 */ /* 0x001fce00078ec0ff */
.L_x_2:
[----:B01----:R-:W-:-:S06]  /*0270*/  IMAD.WIDE R6, R13, 0x4, R8 ;  /* 0x000000040d067825 */ /* 0x003fcc00078e0208 */
[----:B------:R-:W2:Y:S01]  /*0280*/  LDG.E R6, desc[UR36][R6.64] ;  /* 0x0000002406067981 */ /* 0x000ea2000c1e1900 */
[C---:B------:R-:W-:Y:S02]  /*0290*/  IMAD R15, R13.reuse, 0x4, R2 ;  /* 0x000000040d0f7824 */ /* 0x040fe400078e0202 */
[----:B------:R-:W-:-:S05]  /*02a0*/  VIADD R13, R13, UR7 ;  /* 0x000000070d0d7c36 */ /* 0x000fca0008000000 */
[----:B------:R-:W-:Y:S01]  /*02b0*/  ISETP.GE.AND P2, PT, R13, UR6, PT ;  /* 0x000000060d007c0c */ /* 0x000fe2000bf46270 */
[----:B--2---:R0:W-:-:S12]  /*02c0*/  STS [R15], R6 ;  /* 0x000000060f007388 */ /* 0x0041d80000000800 */
[----:B------:R-:W-:Y:S05]  /*02d0*/  @!P2 BRA `(.L_x_2) ;  /* 0xfffffffc00e4a947 */ /* 0x000fea000383ffff */
.L_x_1:
[----:B------:R-:W-:Y:S05]  /*02e0*/  BSYNC.RECONVERGENT B0 ;  /* 0x0000000000007941 */ /* 0x000fea0003800200 */
.L_x_0:
[-C--:B------:R-:W-:Y:S01]  /*02f0*/  ISETP.GE.U32.AND P4, PT, R17, R18.reuse, PT ;  /* 0x000000121100720c */ /* 0x080fe20003f86070 */
[----:B------:R-:W1:Y:S01]  /*0300*/  S2UR UR4, SR_CTAID.X ;  /* 0x00000000000479c3 */ /* 0x000e620000002500 */
[-C--:B------:R-:W-:Y:S01]  /*0310*/  ISETP.GE.U32.AND P2, PT, R11, R18.reuse, PT ;  /* 0x000000120b00720c */ /* 0x080fe20003f46070 */
[----:B------:R-:W-:Y:S01]  /*0320*/  @P1 VIADD R10, R10, 0x1 ;  /* 0x000000010a0a1836 */ /* 0x000fe20000000000 */
[----:B------:R-:W2:Y:S01]  /*0330*/  LDCU.64 UR8, c[0x0][0x3a0] ;  /* 0x00007400ff0877ac */ /* 0x000ea20008000a00 */
[----:B------:R-:W-:Y:S01]  /*0340*/  @P0 VIADD R0, R0, 0x1 ;  /* 0x0000000100000836 */ /* 0x000fe20000000000 */
[----:B------:R-:W-:Y:S01]  /*0350*/  ISETP.NE.U32.AND P3, PT, R18, RZ, PT ;  /* 0x000000ff1200720c */ /* 0x000fe20003f65070 */
[----:B------:R-:W-:Y:S01]  /*0360*/  BSSY.RECONVERGENT B0, `(.L_x_3) ;  /* 0x0000026000007945 */ /* 0x000fe20003800200 */
[----:B------:R-:W3:Y:S01]  /*0370*/  LDCU UR10, c[0x0][0x3c8] ;  /* 0x00007900ff0a77ac */ /* 0x000ee20008000800 */
[----:B------:R-:W-:Y:S01]  /*0380*/  LOP3.LUT R9, RZ, R18, RZ, 0x33, !PT ;  /* 0x00000012ff097212 */ /* 0x000fe200078e33ff */
[----:B------:R-:W4:Y:S03]  /*0390*/  S2UR UR5, SR_CgaCtaId ;  /* 0x00000000000579c3 */ /* 0x000f260000008800 */
[----:B------:R-:W-:-:S02]  /*03a0*/  @P4 VIADD R10, R10, 0x1 ;  /* 0x000000010a0a4836 */ /* 0x000fc40000000000 */
[----:B------:R-:W-:-:S03]  /*03b0*/  @P2 VIADD R0, R0, 0x1 ;  /* 0x0000000100002836 */ /* 0x000fc60000000000 */
[C---:B------:R-:W-:Y:S01]  /*03c0*/  SEL R17, R9.reuse, R10, !P3 ;  /* 0x0000000a09117207 */ /* 0x040fe20005800000 */
[----:B------:R-:W5:Y:S01]  /*03d0*/  LDC R7, c[0x0][0x398] ;  /* 0x0000e600ff077b82 */ /* 0x000f620000000800 */
[----:B0-----:R-:W-:-:S03]  /*03e0*/  SEL R6, R9, R0, !P3 ;  /* 0x0000000009067207 */ /* 0x001fc60005800000 */
[--C-:B------:R-:W-:Y:S02]  /*03f0*/  IMAD.MOV R2, RZ, RZ, -R17.reuse ;  /* 0x000000ffff027224 */ /* 0x100fe400078e0a11 */
[----:B-1----:R-:W-:Y:S01]  /*0400*/  IMAD R24, R6, UR4, R17 ;  /* 0x0000000406187c24 */ /* 0x002fe2000f8e0211 */
[----:B------:R-:W-:Y:S01]  /*0410*/  UMOV UR4, 0x400 ;  /* 0x0000040000047882 */ /* 0x000fe20000000000 */
[----:B------:R-:W-:Y:S01]  /*0420*/  IMAD R2, R18, R2, R21 ;  /* 0x0000000212027224 */ /* 0x000fe200078e0215 */
[----:B------:R-:W0:Y:S01]  /*0430*/  LDC R19, c[0x3][0x88] ;  /* 0x00c02200ff137b82 */ /* 0x000e220000000800 */
[----:B--2---:R-:W-:-:S03]  /*0440*/  VIADD R0, R24, UR8 ;  /* 0x0000000818007c36 */ /* 0x004fc60008000000 */
[----:B---3--:R-:W-:Y:S01]  /*0450*/  ISETP.GE.AND P0, PT, R2, UR10, PT ;  /* 0x0000000a02007c0c */ /* 0x008fe2000bf06270 */
[----:B----4-:R-:W-:-:S03]  /*0460*/  ULEA UR7, UR5, UR4, 0x18 ;  /* 0x0000000405077291 */ /* 0x010fc6000f8ec0ff */
[----:B------:R-:W-:Y:S01]  /*0470*/  ISETP.GE.OR P0, PT, R0, UR9, P0 ;  /* 0x0000000900007c0c */ /* 0x000fe20008706670 */
[----:B------:R-:W-:Y:S01]  /*0480*/  ULEA UR6, UR6, UR7, 0x2 ;  /* 0x0000000706067291 */ /* 0x000fe2000f8e10ff */
[----:B-----5:R-:W-:-:S04]  /*0490*/  ISETP.GE.AND P1, PT, R7, 0x1, PT ;  /* 0x000000010700780c */ /* 0x020fc80003f26270 */
[----:B------:R-:W-:-:S07]  /*04a0*/  ISETP.NE.OR P1, PT, RZ, UR8, !P1 ;  /* 0x00000008ff007c0c */ /* 0x000fce000cf25670 */
[----:B------:R-:W-:Y:S06]  /*04b0*/  @P0 BRA `(.L_x_4) ;  /* 0x0000000000400947 */ /* 0x000fec0003800000 */
[----:B------:R-:W-:-:S07]  /*04c0*/  IMAD.MOV.U32 R9, RZ, RZ, R2 ;  /* 0x000000ffff097224 */ /* 0x000fce00078e0002 */
.L_x_5:
[----:B------:R-:W-:Y:S01]  /*04d0*/  SHF.R.S32.HI R11, RZ, R9, R0 ;  /* 0x00000009ff0b7219 */ /* 0x000fe20000011400 */
[--C-:B------:R-:W-:Y:S02]  /*04e0*/  IMAD R10, R17, UR10, R9.reuse ;  /* 0x0000000a110a7c24 */ /* 0x100fe4000f8e0209 */
[----:B------:R-:W-:Y:S01]  /*04f0*/  IMAD.IADD R9, R18, 0x1, R9 ;  /* 0x0000000112097824 */ /* 0x000fe200078e0209 */
[----:B-1----:R-:W-:Y:S02]  /*0500*/  LEA.HI R8, R0, R11, RZ, 0x1 ;  /* 0x0000000b00087211 */ /* 0x002fe400078f08ff */
[----:B------:R-:W-:Y:S02]  /*0510*/  LEA R13, R10, UR6, 0x2 ;  /* 0x000000060a0d7c11 */ /* 0x000fe4000f8e10ff */
[----:B------:R-:W-:-:S04]  /*0520*/  LOP3.LUT R8, R8, 0xfffffffe, RZ, 0xc0, !PT ;  /* 0xfffffffe08087812 */ /* 0x000fc800078ec0ff */
[----:B------:R-:W-:-:S04]  /*0530*/  IADD3 R8, PT, PT, R11, -R8, RZ ;  /* 0x800000080b087210 */ /* 0x000fc80007ffe0ff */
[C---:B------:R-:W-:Y:S02]  /*0540*/  ISETP.GT.AND P0, PT, R8.reuse, RZ, PT ;  /* 0x000000ff0800720c */ /* 0x040fe40003f04270 */
[----:B------:R-:W-:Y:S02]  /*0550*/  ISETP.GE.AND P2, PT, R8, 0x1, PT ;  /* 0x000000010800780c */ /* 0x000fe40003f46270 */
[----:B------:R-:W-:Y:S02]  /*0560*/  FSEL R8, RZ, 1, !P0 ;  /* 0x3f800000ff087808 */ /* 0x000fe40004000000 */
[----:B------:R-:W-:Y:S02]  /*0570*/  FSEL R11, RZ, 1, P2 ;  /* 0x3f800000ff0b7808 */ /* 0x000fe40001000000 */
[----:B------:R-:W-:-:S03]  /*0580*/  ISETP.GE.AND P0, PT, R9, UR10, PT ;  /* 0x0000000a09007c0c */ /* 0x000fc6000bf06270 */
[----:B------:R-:W-:-:S05]  /*0590*/  FFMA R8, R11, -0.0099999997764825820923, R8 ;  /* 0xbc23d70a0b087823 */ /* 0x000fca0000000008 */
[----:B------:R1:W-:Y:S05]  /*05a0*/  STS [R13], R8 ;  /* 0x000000080d007388 */ /* 0x0003ea0000000800 */
[----:B------:R-:W-:Y:S05]  /*05b0*/  @!P0 BRA `(.L_x_5) ;  /* 0xfffffffc00c48947 */ /* 0x000fea000383ffff */
.L_x_4:
[----:B------:R-:W-:Y:S05]  /*05c0*/  BSYNC.RECONVERGENT B0 ;  /* 0x0000000000007941 */ /* 0x000fea0003800200 */
.L_x_3:
[----:B------:R-:W-:Y:S05]  /*05d0*/  @P1 BRA `(.L_x_6) ;  /* 0x0000000400141947 */ /* 0x000fea0003800000 */
[----:B------:R-:W2:Y:S01]  /*05e0*/  LDCU UR4, c[0x3][0x8c] ;  /* 0x00c01180ff0477ac */ /* 0x000ea20008000800 */
[C---:B------:R-:W-:Y:S01]  /*05f0*/  ISETP.GE.U32.AND P0, PT, R7.reuse, 0x4, PT ;  /* 0x000000040700780c */ /* 0x040fe20003f06070 */
[C---:B0-----:R-:W-:Y:S01]  /*0600*/  IMAD.IADD R9, R2.reuse, 0x1, R19 ;  /* 0x0000000102097824 */ /* 0x041fe200078e0213 */
[----:B------:R-:W-:Y:S01]  /*0610*/  LOP3.LUT R26, R7, 0x3, RZ, 0xc0, !PT ;  /* 0x00000003071a7812 */ /* 0x000fe200078ec0ff */
[----:B------:R-:W-:Y:S02]  /*0620*/  IMAD.SHL.U32 R16, R2, 0x2, RZ ;  /* 0x0000000202107824 */ /* 0x000fe400078e00ff */
[----:B------:R-:W-:Y:S01]  /*0630*/  IMAD.MOV.U32 R25, RZ, RZ, RZ ;  /* 0x000000ffff197224 */ /* 0x000fe200078e00ff */
[----:B------:R-:W-:Y:S01]  /*0640*/  ISETP.NE.AND P3, PT, R26, RZ, PT ;  /* 0x000000ff1a00720c */ /* 0x000fe20003f65270 */
[----:B--2---:R-:W-:-:S06]  /*0650*/  IMAD R23, R24, UR4, R9 ;  /* 0x0000000418177c24 */ /* 0x004fcc000f8e0209 */
[----:B------:R-:W-:Y:S06]  /*0660*/  @!P0 BRA `(.L_x_7) ;  /* 0x00000000006c8947 */ /* 0x000fec0003800000 */
[----:B------:R-:W0:Y:S01]  /*0670*/  LDC.64 R20, c[0x0][0x388] ;  /* 0x0000e200ff147b82 */ /* 0x000e220000000a00 */
[CC--:B------:R-:W-:Y:S01]  /*0680*/  ISETP.NE.AND P0, PT, R2.reuse, R3.reuse, PT ;  /* 0x000000030200720c */ /* 0x0c0fe20003f05270 */
[----:B------:R-:W-:Y:S01]  /*0690*/  UMOV UR4, URZ ;  /* 0x000000ff00047c82 */ /* 0x000fe20008000000 */
[----:B------:R-:W-:Y:S02]  /*06a0*/  ISETP.GE.AND P2, PT, R2, R3, PT ;  /* 0x000000030200720c */ /* 0x000fe40003f46270 */
[----:B------:R-:W-:Y:S02]  /*06b0*/  LOP3.LUT R25, R7, 0x7ffffffc, RZ, 0xc0, !PT ;  /* 0x7ffffffc07197812 */ /* 0x000fe400078ec0ff */
[----:B------:R-:W-:-:S09]  /*06c0*/  FSEL R22, RZ, 1, P0 ;  /* 0x3f800000ff167808 */ /* 0x000fd20000000000 */
.L_x_8:
[----:B--2---:R-:W-:Y:S01]  /*06d0*/  IMAD R9, R18, UR4, R23 ;  /* 0x0000000412097c24 */ /* 0x004fe2000f8e0217 */
[----:B------:R-:W-:Y:S02]  /*06e0*/  UIADD3 UR5, UPT, UPT, UR4, 0x2, URZ ;  /* 0x0000000204057890 */ /* 0x000fe4000fffe0ff */
[C---:B------:R-:W-:Y:S01]  /*06f0*/  ISETP.EQ.AND P0, PT, R16.reuse, UR4, !P2 ;  /* 0x0000000410007c0c */ /* 0x040fe2000d702270 */
[----:B------:R-:W-:Y:S01]  /*0700*/  UIADD3 UR4, UPT, UPT, UR4, 0x4, URZ ;  /* 0x0000000404047890 */ /* 0x000fe2000fffe0ff */
[----:B01----:R-:W-:Y:S02]  /*0710*/  IMAD.WIDE R8, R9, 0x4, R20 ;  /* 0x0000000409087825 */ /* 0x003fe400078e0214 */
[----:B------:R-:W-:Y:S02]  /*0720*/  FSEL R15, RZ, 1, !P0 ;  /* 0x3f800000ff0f7808 */ /* 0x000fe40004000000 */
[----:B------:R-:W-:Y:S01]  /*0730*/  ISETP.EQ.AND P1, PT, R16, UR5, !P2 ;  /* 0x0000000510007c0c */ /* 0x000fe2000d722270 */
[----:B------:R-:W-:-:S04]  /*0740*/  IMAD.WIDE R10, R18, 0x4, R8 ;  /* 0x00000004120a7825 */ /* 0x000fc800078e0208 */
[--C-:B------:R-:W-:Y:S01]  /*0750*/  FADD R27, R22, R15.reuse ;  /* 0x0000000f161b7221 */ /* 0x100fe20000000000 */
[----:B------:R-:W-:Y:S01]  /*0760*/  FSEL R31, RZ, 1, !P1 ;  /* 0x3f800000ff1f7808 */ /* 0x000fe20004800000 */
[----:B------:R-:W-:Y:S01]  /*0770*/  FADD R29, RZ, -R15 ;  /* 0x8000000fff1d7221 */ /* 0x000fe20000000000 */
[----:B------:R-:W-:Y:S01]  /*0780*/  ISETP.NE.AND P0, PT, R25, UR4, PT ;  /* 0x0000000419007c0c */ /* 0x000fe2000bf05270 */
[----:B------:R-:W-:-:S04]  /*0790*/  IMAD.WIDE R12, R18, 0x4, R10 ;  /* 0x00000004120c7825 */ /* 0x000fc800078e020a */
[--C-:B------:R-:W-:Y:S01]  /*07a0*/  FADD R33, R22, R31.reuse ;  /* 0x0000001f16217221 */ /* 0x100fe20000000000 */
[----:B------:R-:W-:Y:S01]  /*07b0*/  FADD R31, RZ, -R31 ;  /* 0x8000001fff1f7221 */ /* 0x000fe20000000000 */
[----:B------:R2:W-:Y:S01]  /*07c0*/  STG.E desc[UR36][R8.64], R27 ;  /* 0x0000001b08007986 */ /* 0x0005e2000c101924 */
[----:B------:R-:W-:-:S03]  /*07d0*/  IMAD.WIDE R14, R18, 0x4, R12 ;  /* 0x00000004120e7825 */ /* 0x000fc600078e020c */
[----:B------:R2:W-:Y:S04]  /*07e0*/  STG.E desc[UR36][R10.64], R29 ;  /* 0x0000001d0a007986 */ /* 0x0005e8000c101924 */
[----:B------:R2:W-:Y:S04]  /*07f0*/  STG.E desc[UR36][R12.64], R33 ;  /* 0x000000210c007986 */ /* 0x0005e8000c101924 */
[----:B------:R2:W-:Y:S01]  /*0800*/  STG.E desc[UR36][R14.64], R31 ;  /* 0x0000001f0e007986 */ /* 0x0005e2000c101924 */
[----:B------:R-:W-:Y:S05]  /*0810*/  @P0 BRA `(.L_x_8) ;  /* 0xfffffffc00ac0947 */ /* 0x000fea000383ffff */
.L_x_7:
[----:B------:R-:W-:Y:S05]  /*0820*/  @!P3 BRA `(.L_x_6) ;  /* 0x000000000080b947 */ /* 0x000fea0003800000 */
[----:B------:R-:W-:Y:S02]  /*0830*/  ISETP.NE.AND P0, PT, R26, 0x1, PT ;  /* 0x000000011a00780c */ /* 0x000fe40003f05270 */
[----:B-12---:R-:W-:-:S04]  /*0840*/  LOP3.LUT R8, R7, 0x1, RZ, 0xc0, !PT ;  /* 0x0000000107087812 */ /* 0x006fc800078ec0ff */
[----:B------:R-:W-:-:S07]  /*0850*/  ISETP.NE.U32.AND P1, PT, R8, 0x1, PT ;  /* 0x000000010800780c */ /* 0x000fce0003f25070 */
[----:B------:R-:W-:Y:S06]  /*0860*/  @!P0 BRA `(.L_x_9) ;  /* 0x00000000003c8947 */ /* 0x000fec0003800000 */
[----:B------:R-:W0:Y:S01]  /*0870*/  LDC.64 R8, c[0x0][0x388] ;  /* 0x0000e200ff087b82 */ /* 0x000e220000000a00 */
[----:B------:R-:W-:Y:S01]  /*0880*/  ISETP.NE.AND P2, PT, R2, R3, PT ;  /* 0x000000030200720c */ /* 0x000fe20003f45270 */
[----:B------:R-:W-:Y:S01]  /*0890*/  IMAD R11, R18, R25, R23 ;  /* 0x00000019120b7224 */ /* 0x000fe200078e0217 */
[C---:B------:R-:W-:Y:S01]  /*08a0*/  ISETP.NE.AND P0, PT, R25.reuse, R16, PT ;  /* 0x000000101900720c */ /* 0x040fe20003f05270 */
[----:B------:R-:W-:Y:S01]  /*08b0*/  VIADD R25, R25, 0x2 ;  /* 0x0000000219197836 */ /* 0x000fe20000000000 */
[----:B------:R-:W-:Y:S02]  /*08c0*/  SEL R10, RZ, 0x1, P2 ;  /* 0x00000001ff0a7807 */ /* 0x000fe40001000000 */
[----:B------:R-:W-:Y:S02]  /*08d0*/  ISETP.LT.AND P0, PT, R2, R3, !P0 ;  /* 0x000000030200720c */ /* 0x000fe40004701270 */
[----:B------:R-:W-:Y:S02]  /*08e0*/  I2FP.F32.U32 R13, R10 ;  /* 0x0000000a000d7245 */ /* 0x000fe40000201000 */
[----:B------:R-:W-:-:S05]  /*08f0*/  FSEL R12, RZ, 1, !P0 ;  /* 0x3f800000ff0c7808 */ /* 0x000fca0004000000 */
[----:B------:R-:W-:Y:S01]  /*0900*/  FADD R13, R12, R13 ;  /* 0x0000000d0c0d7221 */ /* 0x000fe20000000000 */
[----:B------:R-:W-:Y:S01]  /*0910*/  FADD R15, RZ, -R12 ;  /* 0x8000000cff0f7221 */ /* 0x000fe20000000000 */
[----:B0-----:R-:W-:-:S05]  /*0920*/  IMAD.WIDE R8, R11, 0x4, R8 ;  /* 0x000000040b087825 */ /* 0x001fca00078e0208 */
[----:B------:R0:W-:Y:S01]  /*0930*/  STG.E desc[UR36][R8.64], R13 ;  /* 0x0000000d08007986 */ /* 0x0001e2000c101924 */
[----:B------:R-:W-:-:S05]  /*0940*/  IMAD.WIDE R10, R18, 0x4, R8 ;  /* 0x00000004120a7825 */ /* 0x000fca00078e0208 */
[----:B------:R0:W-:Y:S02]  /*0950*/  STG.E desc[UR36][R10.64], R15 ;  /* 0x0000000f0a007986 */ /* 0x0001e4000c101924 */
.L_x_9:
[----:B------:R-:W-:Y:S05]  /*0960*/  @P1 BRA `(.L_x_6) ;  /* 0x0000000000301947 */ /* 0x000fea0003800000 */
[----:B0-----:R-:W0:Y:S01]  /*0970*/  LDC.64 R8, c[0x0][0x388] ;  /* 0x0000e200ff087b82 */ /* 0x001e220000000a00 */
[----:B------:R-:W-:Y:S01]  /*0980*/  ISETP.NE.AND P1, PT, R2, R3, PT ;  /* 0x000000030200720c */ /* 0x000fe20003f25270 */
[----:B------:R-:W-:Y:S01]  /*0990*/  IMAD R23, R18, R25, R23 ;  /* 0x0000001912177224 */ /* 0x000fe200078e0217 */
[C---:B------:R-:W-:Y:S02]  /*09a0*/  LOP3.LUT R10, R25.reuse, 0x1, RZ, 0xc, !PT ;  /* 0x00000001190a7812 */ /* 0x040fe400078e0cff */
[----:B------:R-:W-:Y:S02]  /*09b0*/  ISETP.NE.AND P0, PT, R25, R16, PT ;  /* 0x000000101900720c */ /* 0x000fe40003f05270 */
[----:B------:R-:W-:Y:S02]  /*09c0*/  SEL R10, R10, RZ, !P1 ;  /* 0x000000ff0a0a7207 */ /* 0x000fe40004800000 */
[----:B------:R-:W-:Y:S02]  /*09d0*/  ISETP.LT.AND P0, PT, R2, R3, !P0 ;  /* 0x000000030200720c */ /* 0x000fe40004701270 */
[----:B------:R-:W-:-:S02]  /*09e0*/  I2FP.F32.U32 R11, R10 ;  /* 0x0000000a000b7245 */ /* 0x000fc40000201000 */
[----:B------:R-:W-:-:S05]  /*09f0*/  FSEL R10, RZ, 1, !P0 ;  /* 0x3f800000ff0a7808 */ /* 0x000fca0004000000 */
[----:B------:R-:W-:Y:S01]  /*0a00*/  FADD R11, R10, R11 ;  /* 0x0000000b0a0b7221 */ /* 0x000fe20000000000 */
[----:B0-----:R-:W-:-:S05]  /*0a10*/  IMAD.WIDE R8, R23, 0x4, R8 ;  /* 0x0000000417087825 */ /* 0x001fca00078e0208 */
[----:B------:R3:W-:Y:S02]  /*0a20*/  STG.E desc[UR36][R8.64], R11 ;  /* 0x0000000b08007986 */ /* 0x0007e4000c101924 */
.L_x_6:
[----:B------:R-:W4:Y:S01]  /*0a30*/  LDCU UR4, c[0x3][0x4c] ;  /* 0x00c00980ff0477ac */ /* 0x000f220008000800 */
[----:B------:R-:W5:Y:S01]  /*0a40*/  LDCU UR5, c[0x3][0x4c] ;  /* 0x00c00980ff0577ac */ /* 0x000f620008000800 */
[----:B----4-:R-:W-:Y:S01]  /*0a50*/  UISETP.GE.AND UP0, UPT, UR4, 0x1, UPT ;  /* 0x000000010400788c */ /* 0x010fe2000bf06270 */
[----:B-----5:R-:W-:Y:S01]  /*0a60*/  IMAD.U32 R20, RZ, RZ, UR5 ;  /* 0x00000005ff147e24 */ /* 0x020fe2000f8e00ff */
[----:B------:R-:W-:Y:S07]  /*0a70*/  BAR.SYNC.DEFER_BLOCKING 0x0 ;  /* 0x0000000000007b1d */ /* 0x000fee0000010000 */
[----:B------:R-:W-:Y:S05]  /*0a80*/  BRA.U !UP0, `(.L_x_10) ;  /* 0x0000000908bc7547 */ /* 0x000fea000b800000 */
[----:B0123--:R-:W-:Y:S01]  /*0a90*/  VIADD R8, R7, 0x1 ;  /* 0x0000000107087836 */ /* 0x00ffe20000000000 */
[----:B------:R-:W0:Y:S01]  /*0aa0*/  LDCU UR5, c[0x0][0x398] ;  /* 0x00007300ff0577ac */ /* 0x000e220008000800 */
[----:B------:R-:W-:-:S03]  /*0ab0*/  IMAD.IADD R11, R2, 0x1, R19 ;  /* 0x00000001020b7824 */ /* 0x000fc600078e0213 */
[C---:B------:R-:W-:Y:S01]  /*0ac0*/  VIADDMNMX R8, R7.reuse, UR4, R8, !PT ;  /* 0x0000000407087c46 */ /* 0x040fe2000f800108 */
[----:B------:R-:W1:Y:S04]  /*0ad0*/  LDCU UR4, c[0x3][0x8c] ;  /* 0x00c01180ff0477ac */ /* 0x000e680008000800 */
[----:B------:R-:W-:Y:S02]  /*0ae0*/  IMAD.IADD R10, R8, 0x1, -R7 ;  /* 0x00000001080a7824 */ /* 0x000fe400078e0a07 */
[----:B------:R-:W-:-:S03]  /*0af0*/  IMAD.IADD R8, R7, 0x1, -R8 ;  /* 0x0000000107087824 */ /* 0x000fc600078e0a08 */
[----:B------:R-:W-:Y:S02]  /*0b00*/  LOP3.LUT R34, R10, 0x3, RZ, 0xc0, !PT ;  /* 0x000000030a227812 */ /* 0x000fe400078ec0ff */
[----:B------:R-:W-:Y:S02]  /*0b10*/  ISETP.GT.U32.AND P1, PT, R8, -0x4, PT ;  /* 0xfffffffc0800780c */ /* 0x000fe40003f24070 */
[----:B------:R-:W-:Y:S01]  /*0b20*/  ISETP.NE.AND P0, PT, R34, RZ, PT ;  /* 0x000000ff2200720c */ /* 0x000fe20003f05270 */
[----:B-1----:R-:W-:-:S10]  /*0b30*/  IMAD R11, R24, UR4, R11 ;  /* 0x00000004180b7c24 */ /* 0x002fd4000f8e020b */
[----:B0-----:R-:W-:Y:S05]  /*0b40*/  @P1 BRA `(.L_x_11) ;  /* 0x0000000400581947 */ /* 0x001fea0003800000 */
[CC--:B------:R-:W-:Y:S01]  /*0b50*/  ISETP.NE.AND P1, PT, R2.reuse, R3.reuse, PT ;  /* 0x000000030200720c */ /* 0x0c0fe20003f25270 */
[----:B------:R-:W-:Y:S01]  /*0b60*/  UMOV UR4, URZ ;  /* 0x000000ff00047c82 */ /* 0x000fe20008000000 */
[----:B------:R-:W-:Y:S02]  /*0b70*/  ISETP.GE.AND P2, PT, R2, R3, PT ;  /* 0x000000030200720c */ /* 0x000fe40003f46270 */
[----:B------:R-:W-:-:S11]  /*0b80*/  LOP3.LUT R35, R10, 0xfffffffc, RZ, 0xc0, !PT ;  /* 0xfffffffc0a237812 */ /* 0x000fd600078ec0ff */
.L_x_12:
[----:B0-----:R-:W-:Y:S01]  /*0b90*/  IADD3 R9, PT, PT, -R7, UR5, RZ ;  /* 0x0000000507097c10 */ /* 0x001fe2000fffe1ff */
[----:B------:R-:W-:Y:S01]  /*0ba0*/  IMAD.MOV.U32 R22, RZ, RZ, RZ ;  /* 0x000000ffff167224 */ /* 0x000fe200078e00ff */
[----:B------:R-:W-:Y:S01]  /*0bb0*/  UIADD3 UR4, UPT, UPT, UR4, 0x4, URZ ;  /* 0x0000000404047890 */ /* 0x000fe2000fffe0ff */
[----:B------:R-:W-:Y:S02]  /*0bc0*/  IMAD.MOV.U32 R26, RZ, RZ, RZ ;  /* 0x000000ffff1a7224 */ /* 0x000fe400078e00ff */
[----:B------:R-:W-:Y:S02]  /*0bd0*/  IMAD R8, R17, UR10, R9 ;  /* 0x0000000a11087c24 */ /* 0x000fe4000f8e0209 */
[----:B------:R-:W-:-:S03]  /*0be0*/  IMAD R9, R18, R9, R2 ;  /* 0x0000000912097224 */ /* 0x000fc600078e0202 */
[----:B------:R-:W-:Y:S02]  /*0bf0*/  LEA R8, R8, UR6, 0x2 ;  /* 0x0000000608087c11 */ /* 0x000fe4000f8e10ff */
[----:B------:R-:W-:-:S03]  /*0c00*/  LEA R13, R9, UR7, 0x2 ;  /* 0x00000007090d7c11 */ /* 0x000fc6000f8e10ff */
[----:B------:R-:W0:Y:S02]  /*0c10*/  LDS R12, [R8] ;  /* 0x00000000080c7984 */ /* 0x000e240000000800 */
[C---:B------:R-:W-:Y:S02]  /*0c20*/  IMAD R21, R18.reuse, 0x4, R13 ;  /* 0x0000000412157824 */ /* 0x040fe400078e020d */
[----:B------:R-:W1:Y:S02]  /*0c30*/  LDS R14, [R8+0x4] ;  /* 0x00000400080e7984 */ /* 0x000e640000000800 */
[C---:B------:R-:W-:Y:S02]  /*0c40*/  IMAD R27, R18.reuse, 0x4, R21 ;  /* 0x00000004121b7824 */ /* 0x040fe400078e0215 */
[----:B------:R-:W2:Y:S02]  /*0c50*/  LDS R16, [R8+0x8] ;  /* 0x0000080008107984 */ /* 0x000ea40000000800 */
[----:B------:R-:W-:-:S02]  /*0c60*/  IMAD R29, R18, 0x4, R27 ;  /* 0x00000004121d7824 */ /* 0x000fc400078e021b */
[----:B------:R-:W3:Y:S04]  /*0c70*/  LDS R28, [R8+0xc] ;  /* 0x00000c00081c7984 */ /* 0x000ee80000000800 */
[----:B------:R-:W4:Y:S04]  /*0c80*/  LDS R15, [R13] ;  /* 0x000000000d0f7984 */ /* 0x000f280000000800 */
[----:B------:R5:W-:Y:S04]  /*0c90*/  LDS R23, [R21] ;  /* 0x0000000015177984 */ /* 0x000be80000000800 */
[----:B------:R-:W4:Y:S04]  /*0ca0*/  LDS R27, [R27] ;  /* 0x000000001b1b7984 */ /* 0x000f280000000800 */
[----:B------:R4:W4:Y:S01]  /*0cb0*/  LDS R31, [R29] ;  /* 0x000000001d1f7984 */ /* 0x0009220000000800 */
[----:B-----5:R-:W-:Y:S01]  /*0cc0*/  IMAD R21, R18, UR5, R11 ;  /* 0x0000000512157c24 */ /* 0x020fe2000f8e020b */
[----:B------:R-:W-:Y:S01]  /*0cd0*/  UIADD3 UR5, UPT, UPT, UR5, 0x4, URZ ;  /* 0x0000000405057890 */ /* 0x000fe2000fffe0ff */
[----:B0-----:R-:W-:-:S02]  /*0ce0*/  FSETP.GE.AND P3, PT, R12, RZ, PT ;  /* 0x000000ff0c00720b */ /* 0x001fc40003f66000 */
[----:B------:R-:W-:Y:S01]  /*0cf0*/  FSETP.GEU.AND P4, PT, R12, RZ, PT ;  /* 0x000000ff0c00720b */ /* 0x000fe20003f8e000 */
[----:B------:R-:W-:Y:S01]  /*0d00*/  HFMA2 R12, -RZ, RZ, 0, 0 ;  /* 0x00000000ff0c7431 */ /* 0x000fe200000001ff */
[----:B------:R-:W-:Y:S02]  /*0d10*/  SEL R9, RZ, 0x1, !P3 ;  /* 0x00000001ff097807 */ /* 0x000fe40005800000 */
[----:B-1----:R-:W-:Y:S02]  /*0d20*/  FSETP.GE.AND P6, PT, R14, RZ, PT ;  /* 0x000000ff0e00720b */ /* 0x002fe40003fc6000 */
[----:B--2---:R-:W-:-:S04]  /*0d30*/  FSETP.GE.AND P5, PT, R16, RZ, PT ;  /* 0x000000ff1000720b */ /* 0x004fc80003fa6000 */
[----:B------:R-:W-:Y:S01]  /*0d40*/  SEL R25, RZ, 0x1, !P5 ;  /* 0x00000001ff197807 */ /* 0x000fe20006800000 */
[----:B------:R-:W-:Y:S01]  /*0d50*/  @!P3 IMAD.MOV R12, RZ, RZ, -0x1 ;  /* 0xffffffffff0cb424 */ /* 0x000fe200078e02ff */
[----:B------:R-:W-:Y:S01]  /*0d60*/  FSETP.GEU.AND P3, PT, R16, RZ, PT ;  /* 0x000000ff1000720b */ /* 0x000fe20003f6e000 */
[----:B------:R-:W-:Y:S01]  /*0d70*/  @P4 IMAD.MOV R12, RZ, RZ, R9 ;  /* 0x000000ffff0c4224 */ /* 0x000fe200078e0209 */
[----:B------:R-:W-:Y:S01]  /*0d80*/  FSETP.GEU.AND P4, PT, R14, RZ, PT ;  /* 0x000000ff0e00720b */ /* 0x000fe20003f8e000 */
[----:B------:R-:W0:Y:S01]  /*0d90*/  LDC.64 R8, c[0x0][0x388] ;  /* 0x0000e200ff087b82 */ /* 0x000e220000000a00 */
[----:B------:R-:W-:Y:S01]  /*0da0*/  SEL R16, RZ, 0x1, !P6 ;  /* 0x00000001ff107807 */ /* 0x000fe20007000000 */
[----:B------:R-:W-:Y:S01]  /*0db0*/  IMAD.MOV R14, RZ, RZ, -R12 ;  /* 0x000000ffff0e7224 */ /* 0x000fe200078e0a0c */
[----:B------:R-:W-:Y:S01]  /*0dc0*/  SEL R13, R12, RZ, !P1 ;  /* 0x000000ff0c0d7207 */ /* 0x000fe20004800000 */
[----:B------:R-:W-:Y:S01]  /*0dd0*/  @!P6 IMAD.MOV R22, RZ, RZ, -0x1 ;  /* 0xffffffffff16e424 */ /* 0x000fe200078e02ff */
[C---:B---3--:R-:W-:Y:S01]  /*0de0*/  FSETP.GE.AND P6, PT, R28.reuse, RZ, PT ;  /* 0x000000ff1c00720b */ /* 0x048fe20003fc6000 */
[----:B------:R-:W-:Y:S01]  /*0df0*/  @!P5 IMAD.MOV R26, RZ, RZ, -0x1 ;  /* 0xffffffffff1ad424 */ /* 0x000fe200078e02ff */
[----:B------:R-:W-:-:S02]  /*0e00*/  FSETP.GEU.AND P5, PT, R28, RZ, PT ;  /* 0x000000ff1c00720b */ /* 0x000fc40003fae000 */
[----:B------:R-:W-:Y:S01]  /*0e10*/  SEL R12, R14, RZ, !P2 ;  /* 0x000000ff0e0c7207 */ /* 0x000fe20005000000 */
[----:B------:R-:W-:Y:S01]  /*0e20*/  @P3 IMAD.MOV R26, RZ, RZ, R25 ;  /* 0x000000ffff1a3224 */ /* 0x000fe200078e0219 */
[----:B------:R-:W-:Y:S01]  /*0e30*/  I2FP.F32.S32 R14, R13 ;  /* 0x0000000d000e7245 */ /* 0x000fe20000201400 */
[----:B------:R-:W-:Y:S01]  /*0e40*/  @P4 IMAD.MOV R22, RZ, RZ, R16 ;  /* 0x000000ffff164224 */ /* 0x000fe200078e0210 */
[----:B------:R-:W-:Y:S02]  /*0e50*/  MOV R28, RZ ;  /* 0x000000ff001c7202 */ /* 0x000fe40000000f00 */
[----:B------:R-:W-:Y:S01]  /*0e60*/  I2FP.F32.S32 R12, R12 ;  /* 0x0000000c000c7245 */ /* 0x000fe20000201400 */
[----:B----4-:R-:W-:Y:S01]  /*0e70*/  FMUL R13, R15, R14 ;  /* 0x0000000e0f0d7220 */ /* 0x010fe20000400000 */
[----:B------:R-:W-:Y:S01]  /*0e80*/  SEL R14, RZ, 0x1, !P6 ;  /* 0x00000001ff0e7807 */ /* 0x000fe20007000000 */
[----:B------:R-:W-:Y:S01]  /*0e90*/  @!P6 IMAD.MOV R28, RZ, RZ, -0x1 ;  /* 0xffffffffff1ce424 */ /* 0x000fe200078e02ff */
[----:B------:R-:W-:-:S03]  /*0ea0*/  ISETP.NE.AND P3, PT, R35, UR4, PT ;  /* 0x0000000423007c0c */ /* 0x000fc6000bf65270 */
[----:B------:R-:W-:Y:S02]  /*0eb0*/  @P5 IMAD.MOV R28, RZ, RZ, R14 ;  /* 0x000000ffff1c5224 */ /* 0x000fe400078e020e */
[----:B0-----:R-:W-:-:S04]  /*0ec0*/  IMAD.WIDE R8, R21, 0x4, R8 ;  /* 0x0000000415087825 */ /* 0x001fc800078e0208 */
[----:B------:R-:W-:Y:S01]  /*0ed0*/  FFMA R21, R12, R15, R13 ;  /* 0x0000000f0c157223 */ /* 0x000fe2000000000d */
[----:B------:R-:W-:Y:S01]  /*0ee0*/  SEL R16, R28, RZ, !P1 ;  /* 0x000000ff1c107207 */ /* 0x000fe20004800000 */
[----:B------:R-:W-:Y:S01]  /*0ef0*/  IMAD.MOV R14, RZ, RZ, -R22 ;  /* 0x000000ffff0e7224 */ /* 0x000fe200078e0a16 */
[----:B------:R-:W-:Y:S01]  /*0f00*/  SEL R22, R22, RZ, !P1 ;  /* 0x000000ff16167207 */ /* 0x000fe20004800000 */
[----:B------:R-:W-:Y:S01]  /*0f10*/  IMAD.MOV R15, RZ, RZ, -R26 ;  /* 0x000000ffff0f7224 */ /* 0x000fe200078e0a1a */
[----:B------:R-:W-:Y:S01]  /*0f20*/  SEL R26, R26, RZ, !P1 ;  /* 0x000000ff1a1a7207 */ /* 0x000fe20004800000 */
[----:B------:R-:W-:Y:S01]  /*0f30*/  IMAD.MOV R25, RZ, RZ, -R28 ;  /* 0x000000ffff197224 */ /* 0x000fe200078e0a1c */
[----:B------:R-:W-:Y:S01]  /*0f40*/  SEL R14, R14, RZ, !P2 ;  /* 0x000000ff0e0e7207 */ /* 0x000fe20005000000 */
[----:B------:R-:W-:Y:S01]  /*0f50*/  IMAD.WIDE R12, R18, 0x4, R8 ;  /* 0x00000004120c7825 */ /* 0x000fe200078e0208 */
[----:B------:R-:W-:Y:S01]  /*0f60*/  I2FP.F32.S32 R22, R22 ;  /* 0x0000001600167245 */ /* 0x000fe20000201400 */
[----:B------:R0:W-:Y:S01]  /*0f70*/  STG.E desc[UR36][R8.64], R21 ;  /* 0x0000001508007986 */ /* 0x0001e2000c101924 */
[----:B------:R-:W-:-:S02]  /*0f80*/  SEL R15, R15, RZ, !P2 ;  /* 0x000000ff0f0f7207 */ /* 0x000fc40005000000 */
[----:B------:R-:W-:Y:S02]  /*0f90*/  SEL R25, R25, RZ, !P2 ;  /* 0x000000ff19197207 */ /* 0x000fe40005000000 */
[----:B------:R-:W-:Y:S02]  /*0fa0*/  I2FP.F32.S32 R28, R26 ;  /* 0x0000001a001c7245 */ /* 0x000fe40000201400 */
[----:B------:R-:W-:Y:S02]  /*0fb0*/  I2FP.F32.S32 R32, R16 ;  /* 0x0000001000207245 */ /* 0x000fe40000201400 */
[----:B------:R-:W-:Y:S01]  /*0fc0*/  I2FP.F32.S32 R16, R14 ;  /* 0x0000000e00107245 */ /* 0x000fe20000201400 */
[----:B------:R-:W-:Y:S01]  /*0fd0*/  FMUL R29, R27, R28 ;  /* 0x0000001c1b1d7220 */ /* 0x000fe20000400000 */
[----:B------:R-:W-:Y:S01]  /*0fe0*/  I2FP.F32.S32 R26, R15 ;  /* 0x0000000f001a7245 */ /* 0x000fe20000201400 */
[----:B------:R-:W-:Y:S01]  /*0ff0*/  IMAD.WIDE R14, R18, 0x4, R12 ;  /* 0x00000004120e7825 */ /* 0x000fe200078e020c */
[----:B------:R-:W-:-:S03]  /*1000*/  I2FP.F32.S32 R30, R25 ;  /* 0x00000019001e7245 */ /* 0x000fc60000201400 */
[----:B------:R-:W-:Y:S01]  /*1010*/  FMUL R25, R23, R22 ;  /* 0x0000001617197220 */ /* 0x000fe20000400000 */
[----:B------:R-:W-:Y:S01]  /*1020*/  FMUL R33, R31, R32 ;  /* 0x000000201f217220 */ /* 0x000fe20000400000 */
[----:B------:R-:W-:Y:S02]  /*1030*/  FFMA R29, R26, R27, R29 ;  /* 0x0000001b1a1d7223 */ /* 0x000fe4000000001d */
[----:B------:R-:W-:Y:S01]  /*1040*/  FFMA R25, R16, R23, R25 ;  /* 0x0000001710197223 */ /* 0x000fe20000000019 */
[----:B------:R-:W-:Y:S01]  /*1050*/  FFMA R33, R30, R31, R33 ;  /* 0x0000001f1e217223 */ /* 0x000fe20000000021 */
[----:B------:R-:W-:-:S03]  /*1060*/  IMAD.WIDE R22, R18, 0x4, R14 ;  /* 0x0000000412167825 */ /* 0x000fc600078e020e */
[----:B------:R0:W-:Y:S04]  /*1070*/  STG.E desc[UR36][R12.64], R25 ;  /* 0x000000190c007986 */ /* 0x0001e8000c101924 */
[----:B------:R0:W-:Y:S04]  /*1080*/  STG.E desc[UR36][R14.64], R29 ;  /* 0x0000001d0e007986 */ /* 0x0001e8000c101924 */
[----:B------:R0:W-:Y:S01]  /*1090*/  STG.E desc[UR36][R22.64], R33 ;  /* 0x0000002116007986 */ /* 0x0001e2000c101924 */
[----:B------:R-:W-:Y:S05]  /*10a0*/  @P3 BRA `(.L_x_12) ;  /* 0xfffffff800b83947 */ /* 0x000fea000383ffff */
.L_x_11:
[----:B------:R-:W-:Y:S05]  /*10b0*/  @!P0 BRA `(.L_x_10) ;  /* 0x0000000400308947 */ /* 0x000fea0003800000 */
[----:B------:R-:W-:Y:S02]  /*10c0*/  ISETP.NE.AND P1, PT, R34, 0x1, PT ;  /* 0x000000012200780c */ /* 0x000fe40003f25270 */
[----:B------:R-:W-:-:S04]  /*10d0*/  LOP3.LUT R10, R10, 0x1, RZ, 0xc0, !PT ;  /* 0x000000010a0a7812 */ /* 0x000fc800078ec0ff */
[----:B------:R-:W-:-:S07]  /*10e0*/  ISETP.NE.U32.AND P0, PT, R10, 0x1, PT ;  /* 0x000000010a00780c */ /* 0x000fce0003f05070 */
[----:B------:R-:W-:Y:S06]  /*10f0*/  @!P1 BRA `(.L_x_13) ;  /* 0x0000000000b49947 */ /* 0x000fec0003800000 */
[----:B0-----:R-:W-:Y:S01]  /*1100*/  IADD3 R9, PT, PT, -R7, UR5, RZ ;  /* 0x0000000507097c10 */ /* 0x001fe2000fffe1ff */
[----:B------:R-:W-:-:S04]  /*1110*/  IMAD.MOV.U32 R14, RZ, RZ, RZ ;  /* 0x000000ffff0e7224 */ /* 0x000fc800078e00ff */
[----:B------:R-:W-:Y:S02]  /*1120*/  IMAD R8, R17, UR10, R9 ;  /* 0x0000000a11087c24 */ /* 0x000fe4000f8e0209 */
[----:B------:R-:W-:-:S03]  /*1130*/  IMAD R9, R18, R9, R2 ;  /* 0x0000000912097224 */ /* 0x000fc600078e0202 */
[----:B------:R-:W-:Y:S02]  /*1140*/  LEA R10, R8, UR6, 0x2 ;  /* 0x00000006080a7c11 */ /* 0x000fe4000f8e10ff */
[----:B------:R-:W-:-:S03]  /*1150*/  LEA R13, R9, UR7, 0x2 ;  /* 0x00000007090d7c11 */ /* 0x000fc6000f8e10ff */
[----:B------:R-:W0:Y:S02]  /*1160*/  LDS R12, [R10] ;  /* 0x000000000a0c7984 */ /* 0x000e240000000800 */
[----:B------:R-:W-:Y:S02]  /*1170*/  IMAD R15, R18, 0x4, R13 ;  /* 0x00000004120f7824 */ /* 0x000fe400078e020d */
[----:B------:R-:W1:Y:S04]  /*1180*/  LDS R8, [R10+0x4] ;  /* 0x000004000a087984 */ /* 0x000e680000000800 */
[----:B------:R-:W2:Y:S04]  /*1190*/  LDS R13, [R13] ;  /* 0x000000000d0d7984 */ /* 0x000ea80000000800 */
[----:B------:R3:W4:Y:S01]  /*11a0*/  LDS R21, [R15] ;  /* 0x000000000f157984 */ /* 0x0007220000000800 */
[----:B0-----:R-:W-:-:S02]  /*11b0*/  FSETP.GE.AND P1, PT, R12, RZ, PT ;  /* 0x000000ff0c00720b */ /* 0x001fc40003f26000 */
[----:B------:R-:W-:Y:S01]  /*11c0*/  FSETP.GEU.AND P3, PT, R12, RZ, PT ;  /* 0x000000ff0c00720b */ /* 0x000fe20003f6e000 */
[----:B------:R-:W-:Y:S01]  /*11d0*/  IMAD.MOV.U32 R12, RZ, RZ, RZ ;  /* 0x000000ffff0c7224 */ /* 0x000fe200078e00ff */
[C---:B-1----:R-:W-:Y:S02]  /*11e0*/  FSETP.GE.AND P2, PT, R8.reuse, RZ, PT ;  /* 0x000000ff0800720b */ /* 0x042fe40003f46000 */
[----:B------:R-:W-:Y:S02]  /*11f0*/  FSETP.GEU.AND P4, PT, R8, RZ, PT ;  /* 0x000000ff0800720b */ /* 0x000fe40003f8e000 */
[----:B------:R-:W0:Y:S01]  /*1200*/  LDC.64 R8, c[0x0][0x388] ;  /* 0x0000e200ff087b82 */ /* 0x000e220000000a00 */
[----:B------:R-:W-:Y:S02]  /*1210*/  SEL R10, RZ, 0x1, !P1 ;  /* 0x00000001ff0a7807 */ /* 0x000fe40004800000 */
[----:B---3--:R-:W-:Y:S02]  /*1220*/  SEL R15, RZ, 0x1, !P2 ;  /* 0x00000001ff0f7807 */ /* 0x008fe40005000000 */
[----:B------:R-:W-:-:S02]  /*1230*/  @!P1 IADD3 R12, PT, PT, RZ, -0x1, RZ ;  /* 0xffffffffff0c9810 */ /* 0x000fc40007ffe0ff */
[----:B------:R-:W-:Y:S01]  /*1240*/  @P3 IMAD.MOV R12, RZ, RZ, R10 ;  /* 0x000000ffff0c3224 */ /* 0x000fe200078e020a */
[CC--:B------:R-:W-:Y:S01]  /*1250*/  ISETP.NE.AND P1, PT, R2.reuse, R3.reuse, PT ;  /* 0x000000030200720c */ /* 0x0c0fe20003f25270 */
[----:B------:R-:W-:Y:S01]  /*1260*/  @!P2 IMAD.MOV R14, RZ, RZ, -0x1 ;  /* 0xffffffffff0ea424 */ /* 0x000fe200078e02ff */
[----:B------:R-:W-:Y:S01]  /*1270*/  ISETP.GE.AND P2, PT, R2, R3, PT ;  /* 0x000000030200720c */ /* 0x000fe20003f46270 */
[----:B------:R-:W-:Y:S02]  /*1280*/  @P4 IMAD.MOV R14, RZ, RZ, R15 ;  /* 0x000000ffff0e4224 */ /* 0x000fe400078e020f */
[----:B------:R-:W-:Y:S01]  /*1290*/  IMAD.MOV R10, RZ, RZ, -R12 ;  /* 0x000000ffff0a7224 */ /* 0x000fe200078e0a0c */
[----:B------:R-:W-:Y:S01]  /*12a0*/  SEL R12, R12, RZ, !P1 ;  /* 0x000000ff0c0c7207 */ /* 0x000fe20004800000 */
[----:B------:R-:W-:Y:S01]  /*12b0*/  IMAD.MOV R22, RZ, RZ, -R14 ;  /* 0x000000ffff167224 */ /* 0x000fe200078e0a0e */
[----:B------:R-:W-:Y:S01]  /*12c0*/  SEL R16, R14, RZ, !P1 ;  /* 0x000000ff0e107207 */ /* 0x000fe20004800000 */
[----:B------:R-:W-:Y:S01]  /*12d0*/  IMAD R15, R18, UR5, R11 ;  /* 0x00000005120f7c24 */ /* 0x000fe2000f8e020b */
[----:B------:R-:W-:Y:S01]  /*12e0*/  SEL R10, R10, RZ, !P2 ;  /* 0x000000ff0a0a7207 */ /* 0x000fe20005000000 */
[----:B------:R-:W-:Y:S01]  /*12f0*/  UIADD3 UR5, UPT, UPT, UR5, 0x2, URZ ;  /* 0x0000000205057890 */ /* 0x000fe2000fffe0ff */
[----:B------:R-:W-:-:S02]  /*1300*/  I2FP.F32.S32 R12, R12 ;  /* 0x0000000c000c7245 */ /* 0x000fc40000201400 */
[----:B------:R-:W-:Y:S02]  /*1310*/  SEL R14, R22, RZ, !P2 ;  /* 0x000000ff160e7207 */ /* 0x000fe40005000000 */
[----:B------:R-:W-:Y:S01]  /*1320*/  I2FP.F32.S32 R16, R16 ;  /* 0x0000001000107245 */ /* 0x000fe20000201400 */
[----:B0-----:R-:W-:Y:S01]  /*1330*/  IMAD.WIDE R8, R15, 0x4, R8 ;  /* 0x000000040f087825 */ /* 0x001fe200078e0208 */
[----:B------:R-:W-:-:S03]  /*1340*/  I2FP.F32.S32 R10, R10 ;  /* 0x0000000a000a7245 */ /* 0x000fc60000201400 */
[----:B--2---:R-:W-:Y:S01]  /*1350*/  FMUL R15, R13, R12 ;  /* 0x0000000c0d0f7220 */ /* 0x004fe20000400000 */
[----:B------:R-:W-:Y:S01]  /*1360*/  I2FP.F32.S32 R14, R14 ;  /* 0x0000000e000e7245 */ /* 0x000fe20000201400 */
[----:B----4-:R-:W-:Y:S02]  /*1370*/  FMUL R23, R21, R16 ;  /* 0x0000001015177220 */ /* 0x010fe40000400000 */
[----:B------:R-:W-:Y:S01]  /*1380*/  FFMA R15, R10, R13, R15 ;  /* 0x0000000d0a0f7223 */ /* 0x000fe2000000000f */
[----:B------:R-:W-:-:S04]  /*1390*/  IMAD.WIDE R12, R18, 0x4, R8 ;  /* 0x00000004120c7825 */ /* 0x000fc800078e0208 */
[----:B------:R-:W-:Y:S01]  /*13a0*/  FFMA R23, R14, R21, R23 ;  /* 0x000000150e177223 */ /* 0x000fe20000000017 */
[----:B------:R1:W-:Y:S04]  /*13b0*/  STG.E desc[UR36][R8.64], R15 ;  /* 0x0000000f08007986 */ /* 0x0003e8000c101924 */
[----:B------:R1:W-:Y:S02]  /*13c0*/  STG.E desc[UR36][R12.64], R23 ;  /* 0x000000170c007986 */ /* 0x0003e4000c101924 */
.L_x_13:
[----:B------:R-:W-:Y:S05]  /*13d0*/  @P0 BRA `(.L_x_10) ;  /* 0x0000000000680947 */ /* 0x000fea0003800000 */
[----:B------:R-:W-:Y:S01]  /*13e0*/  IADD3 R7, PT, PT, -R7, UR5, RZ ;  /* 0x0000000507077c10 */ /* 0x000fe2000fffe1ff */
[----:B01----:R-:W-:Y:S02]  /*13f0*/  IMAD.MOV.U32 R12, RZ, RZ, RZ ;  /* 0x000000ffff0c7224 */ /* 0x003fe400078e00ff */
[C---:B------:R-:W-:Y:S02]  /*1400*/  IMAD R11, R18.reuse, UR5, R11 ;  /* 0x00000005120b7c24 */ /* 0x040fe4000f8e020b */
[----:B------:R-:W-:Y:S02]  /*1410*/  IMAD R8, R17, UR10, R7 ;  /* 0x0000000a11087c24 */ /* 0x000fe4000f8e0207 */
[----:B------:R-:W-:-:S03]  /*1420*/  IMAD R7, R18, R7, R2 ;  /* 0x0000000712077224 */ /* 0x000fc600078e0202 */
[----:B------:R-:W-:Y:S02]  /*1430*/  LEA R10, R8, UR6, 0x2 ;  /* 0x00000006080a7c11 */ /* 0x000fe4000f8e10ff */
[----:B------:R-:W-:Y:S01]  /*1440*/  LEA R13, R7, UR7, 0x2 ;  /* 0x00000007070d7c11 */ /* 0x000fe2000f8e10ff */
[----:B------:R-:W0:Y:S03]  /*1450*/  LDC.64 R8, c[0x0][0x388] ;  /* 0x0000e200ff087b82 */ /* 0x000e260000000a00 */
[----:B------:R-:W1:Y:S04]  /*1460*/  LDS R10, [R10] ;  /* 0x000000000a0a7984 */ /* 0x000e680000000800 */
[----:B------:R-:W2:Y:S01]  /*1470*/  LDS R14, [R13] ;  /* 0x000000000d0e7984 */ /* 0x000ea20000000800 */
[----:B0-----:R-:W-:Y:S01]  /*1480*/  IMAD.WIDE R8, R11, 0x4, R8 ;  /* 0x000000040b087825 */ /* 0x001fe200078e0208 */
[----:B-1----:R-:W-:-:S02]  /*1490*/  FSETP.GE.AND P0, PT, R10, RZ, PT ;  /* 0x000000ff0a00720b */ /* 0x002fc40003f06000 */
[----:B------:R-:W-:Y:S02]  /*14a0*/  FSETP.GEU.AND P1, PT, R10, RZ, PT ;  /* 0x000000ff0a00720b */ /* 0x000fe40003f2e000 */
[----:B------:R-:W-:-:S09]  /*14b0*/  SEL R7, RZ, 0x1, !P0 ;  /* 0x00000001ff077807 */ /* 0x000fd20004000000 */
[----:B------:R-:W-:Y:S01]  /*14c0*/  @!P0 IMAD.MOV R12, RZ, RZ, -0x1 ;  /* 0xffffffffff0c8424 */ /* 0x000fe200078e02ff */
[CC--:B------:R-:W-:Y:S01]  /*14d0*/  ISETP.NE.AND P0, PT, R2.reuse, R3.reuse, PT ;  /* 0x000000030200720c */ /* 0x0c0fe20003f05270 */
[----:B------:R-:W-:Y:S01]  /*14e0*/  @P1 IMAD.MOV R12, RZ, RZ, R7 ;  /* 0x000000ffff0c1224 */ /* 0x000fe200078e0207 */
[----:B------:R-:W-:-:S03]  /*14f0*/  ISETP.GE.AND P1, PT, R2, R3, PT ;  /* 0x000000030200720c */ /* 0x000fc60003f26270 */
[----:B------:R-:W-:Y:S01]  /*1500*/  IMAD.MOV R3, RZ, RZ, -R12 ;  /* 0x000000ffff037224 */ /* 0x000fe200078e0a0c */
[----:B------:R-:W-:-:S04]  /*1510*/  SEL R12, R12, RZ, !P0 ;  /* 0x000000ff0c0c7207 */ /* 0x000fc80004000000 */
[----:B------:R-:W-:Y:S02]  /*1520*/  SEL R3, R3, RZ, !P1 ;  /* 0x000000ff03037207 */ /* 0x000fe40004800000 */
[----:B------:R-:W-:Y:S02]  /*1530*/  I2FP.F32.S32 R7, R12 ;  /* 0x0000000c00077245 */ /* 0x000fe40000201400 */
[----:B------:R-:W-:-:S03]  /*1540*/  I2FP.F32.S32 R3, R3 ;  /* 0x0000000300037245 */ /* 0x000fc60000201400 */
[----:B--2---:R-:W-:-:S04]  /*1550*/  FMUL R10, R14, R7 ;  /* 0x000000070e0a7220 */ /* 0x004fc80000400000 */
[----:B------:R-:W-:-:S05]  /*1560*/  FFMA R3, R3, R14, R10 ;  /* 0x0000000e03037223 */ /* 0x000fca000000000a */
[----:B------:R4:W-:Y:S02]  /*1570*/  STG.E desc[UR36][R8.64], R3 ;  /* 0x0000000308007986 */ /* 0x0009e4000c101924 */
.L_x_10:
[----:B------:R-:W5:Y:S01]  /*1580*/  LDCU UR4, c[0x0][0x3cc] ;  /* 0x00007980ff0477ac */ /* 0x000f620008000800 */
[----:B------:R-:W-:Y:S01]  /*1590*/  IMAD.MOV.U32 R28, RZ, RZ, RZ ;  /* 0x000000ffff1c7224 */ /* 0x000fe200078e00ff */
[----:B-----5:R-:W-:-:S09]  /*15a0*/  UISETP.GE.AND UP0, UPT, UR4, 0x2, UPT ;  /* 0x000000020400788c */ /* 0x020fd2000bf06270 */
[----:B------:R-:W-:Y:S05]  /*15b0*/  BRA.U !UP0, `(.L_x_14) ;  /* 0x0000000d08207547 */ /* 0x000fea000b800000 */
[----:B01234-:R-:W0:Y:S01]  /*15c0*/  LDC R8, c[0x3][0x48] ;  /* 0x00c01200ff087b82 */ /* 0x01fe220000000800 */
[----:B------:R-:W1:Y:S01]  /*15d0*/  LDCU UR4, c[0x3][0x8c] ;  /* 0x00c01180ff0477ac */ /* 0x000e620008000800 */
[----:B------:R-:W-:Y:S01]  /*15e0*/  IMAD R7, R6, UR10, RZ ;  /* 0x0000000a06077c24 */ /* 0x000fe2000f8e02ff */
[----:B------:R-:W-:Y:S01]  /*15f0*/  IADD3 R9, PT, PT, R2, R19, RZ ;  /* 0x0000001302097210 */ /* 0x000fe20007ffe0ff */
[----:B------:R-:W-:Y:S02]  /*1600*/  IMAD.MOV.U32 R3, RZ, RZ, 0x2 ;  /* 0x00000002ff037424 */ /* 0x000fe400078e00ff */
[----:B------:R-:W-:Y:S01]  /*1610*/  IMAD.MOV.U32 R14, RZ, RZ, RZ ;  /* 0x000000ffff0e7224 */ /* 0x000fe200078e00ff */
[----:B------:R-:W-:Y:S01]  /*1620*/  LEA R7, R7, UR6, 0x2 ;  /* 0x0000000607077c11 */ /* 0x000fe2000f8e10ff */
[----:B------:R-:W-:Y:S02]  /*1630*/  IMAD.MOV.U32 R6, RZ, RZ, RZ ;  /* 0x000000ffff067224 */ /* 0x000fe400078e00ff */
[----:B-1----:R-:W-:-:S07]  /*1640*/  IMAD R9, R24, UR4, R9 ;  /* 0x0000000418097c24 */ /* 0x002fce000f8e0209 */
.L_x_25:
[----:B------:R-:W-:-:S04]  /*1650*/  IMAD.MOV.U32 R10, RZ, RZ, 0x48 ;  /* 0x00000048ff0a7424 */ /* 0x000fc800078e00ff */
[----:B------:R-:W-:-:S04]  /*1660*/  IMAD R10, R3, 0x4, R10 ;  /* 0x00000004030a7824 */ /* 0x000fc800078e020a */
[----:B------:R-:W1:Y:S08]  /*1670*/  LDC R20, c[0x3][R10] ;  /* 0x00c000000a147b82 */ /* 0x000e700000000800 */
[----:B0-----:R-:W0:Y:S01]  /*1680*/  LDC R11, c[0x3][R10+-0x4] ;  /* 0x00ffff000a0b7b82 */ /* 0x001e220000000800 */
[----:B-1----:R-:W-:Y:S01]  /*1690*/  ISETP.GE.AND P0, PT, R20, 0x1, PT ;  /* 0x000000011400780c */ /* 0x002fe20003f06270 */
[----:B0-----:R-:W-:-:S02]  /*16a0*/  IMAD R13, R11, R8, R11 ;  /* 0x000000080b0d7224 */ /* 0x001fc400078e020b */
[----:B------:R-:W-:Y:S02]  /*16b0*/  IMAD.IADD R28, R11, 0x1, R14 ;  /* 0x000000010b1c7824 */ /* 0x000fe400078e020e */
[----:B------:R-:W-:-:S08]  /*16c0*/  IMAD.IADD R6, R13, 0x1, R6 ;  /* 0x000000010d067824 */ /* 0x000fd000078e0206 */
[----:B------:R-:W-:Y:S05]  /*16d0*/  @!P0 BRA `(.L_x_15) ;  /* 0x0000000800c08947 */ /* 0x000fea0003800000 */
[----:B------:R-:W0:Y:S01]  /*16e0*/  LDC R21, c[0x0][0x398] ;  /* 0x0000e600ff157b82 */ /* 0x000e220000000800 */
[----:B------:R-:W1:Y:S01]  /*16f0*/  LDCU UR4, c[0x0][0x3c8] ;  /* 0x00007900ff0477ac */ /* 0x000e620008000800 */
[C---:B------:R-:W-:Y:S01]  /*1700*/  VIADD R15, R11.reuse, 0x1 ;  /* 0x000000010b0f7836 */ /* 0x040fe20000000000 */
[----:B------:R-:W-:Y:S01]  /*1710*/  LOP3.LUT R37, R11, 0x7, RZ, 0xc0, !PT ;  /* 0x000000070b257812 */ /* 0x000fe200078ec0ff */
[----:B------:R-:W-:Y:S01]  /*1720*/  IMAD R13, R17, R11, RZ ;  /* 0x0000000b110d7224 */ /* 0x000fe200078e02ff */
[----:B------:R-:W-:Y:S01]  /*1730*/  LOP3.LUT R8, R11, 0x7ffffff8, RZ, 0xc0, !PT ;  /* 0x7ffffff80b087812 */ /* 0x000fe200078ec0ff */
[----:B------:R-:W-:Y:S02]  /*1740*/  IMAD.IADD R12, R6, 0x1, R11 ;  /* 0x00000001060c7824 */ /* 0x000fe400078e020b */
[----:B0-----:R-:W-:Y:S02]  /*1750*/  IMAD.IADD R10, R14, 0x1, R21 ;  /* 0x000000010e0a7824 */ /* 0x001fe400078e0215 */
[----:B-1----:R-:W-:Y:S01]  /*1760*/  IMAD R14, R17, UR4, R14 ;  /* 0x00000004110e7c24 */ /* 0x002fe2000f8e020e */
[----:B------:R-:W-:-:S02]  /*1770*/  UMOV UR4, URZ ;  /* 0x000000ff00047c82 */ /* 0x000fc40008000000 */
[----:B------:R-:W-:-:S07]  /*1780*/  IADD3 R38, PT, PT, R11, R10, RZ ;  /* 0x0000000a0b267210 */ /* 0x000fce0007ffe0ff */
.L_x_24:
[----:B0-----:R-:W0:Y:S01]  /*1790*/  LDCU UR5, c[0x0][0x3cc] ;  /* 0x00007980ff0577ac */ /* 0x001e220008000800 */
[----:B------:R-:W-:Y:S01]  /*17a0*/  ISETP.GE.AND P2, PT, R2, R11, PT ;  /* 0x0000000b0200720c */ /* 0x000fe20003f46270 */
[----:B------:R-:W-:Y:S01]  /*17b0*/  IMAD.MOV.U32 R16, RZ, RZ, -0x1 ;  /* 0xffffffffff107424 */ /* 0x000fe200078e00ff */
[----:B0-----:R-:W-:-:S13]  /*17c0*/  ISETP.GE.AND P0, PT, R3, UR5, PT ;  /* 0x0000000503007c0c */ /* 0x001fda000bf06270 */
[----:B------:R-:W-:Y:S05]  /*17d0*/  @P0 BRA `(.L_x_16) ;  /* 0x0000000000300947 */ /* 0x000fea0003800000 */
[----:B------:R-:W0:Y:S01]  /*17e0*/  LDCU UR5, c[0x0][0x3c8] ;  /* 0x00007900ff0577ac */ /* 0x000e220008000800 */
[----:B------:R-:W-:Y:S02]  /*17f0*/  IMAD.MOV.U32 R22, RZ, RZ, RZ ;  /* 0x000000ffff167224 */ /* 0x000fe400078e00ff */
[----:B0-----:R-:W-:-:S04]  /*1800*/  IMAD R16, R17, UR5, R28 ;  /* 0x0000000511107c24 */ /* 0x001fc8000f8e021c */
[----:B------:R-:W-:-:S05]  /*1810*/  VIADD R16, R16, UR4 ;  /* 0x0000000410107c36 */ /* 0x000fca0008000000 */
[----:B------:R-:W-:-:S06]  /*1820*/  LEA R21, R16, UR6, 0x2 ;  /* 0x0000000610157c11 */ /* 0x000fcc000f8e10ff */
[----:B------:R-:W0:Y:S02]  /*1830*/  LDS R21, [R21] ;  /* 0x0000000015157984 */ /* 0x000e240000000800 */
[C---:B0-----:R-:W-:Y:S02]  /*1840*/  FSETP.GE.AND P0, PT, R21.reuse, RZ, PT ;  /* 0x000000ff1500720b */ /* 0x041fe40003f06000 */
[----:B------:R-:W-:Y:S02]  /*1850*/  FSETP.GEU.AND P1, PT, R21, RZ, PT ;  /* 0x000000ff1500720b */ /* 0x000fe40003f2e000 */
[----:B------:R-:W-:-:S09]  /*1860*/  SEL R16, RZ, 0x1, !P0 ;  /* 0x00000001ff107807 */ /* 0x000fd20004000000 */
[----:B------:R-:W-:Y:S02]  /*1870*/  @!P0 IMAD.MOV R22, RZ, RZ, -0x1 ;  /* 0xffffffffff168424 */ /* 0x000fe400078e02ff */
[----:B------:R-:W-:-:S04]  /*1880*/  @P1 IMAD.MOV R22, RZ, RZ, R16 ;  /* 0x000000ffff161224 */ /* 0x000fc800078e0210 */
[----:B------:R-:W-:-:S07]  /*1890*/  IMAD.MOV.U32 R16, RZ, RZ, R22 ;  /* 0x000000ffff107224 */ /* 0x000fce00078e0016 */
.L_x_16:
[----:B------:R-:W-:Y:S04]  /*18a0*/  BSSY.RECONVERGENT B0, `(.L_x_17) ;  /* 0x0000016000007945 */ /* 0x000fe80003800200 */
[----:B------:R-:W-:Y:S05]  /*18b0*/  @P2 BRA `(.L_x_18) ;  /* 0x0000000000502947 */ /* 0x000fea0003800000 */
[----:B------:R-:W0:Y:S01]  /*18c0*/  S2R R22, SR_CgaCtaId ;  /* 0x0000000000167919 */ /* 0x000e220000008800 */
[----:B------:R-:W-:Y:S01]  /*18d0*/  MOV R21, 0x400 ;  /* 0x0000040000157802 */ /* 0x000fe20000000f00 */
[----:B------:R-:W-:Y:S01]  /*18e0*/  IMAD R32, R15, UR4, R6 ;  /* 0x000000040f207c24 */ /* 0x000fe2000f8e0206 */
[----:B------:R-:W-:Y:S02]  /*18f0*/  I2FP.F32.S32 R27, R16 ;  /* 0x00000010001b7245 */ /* 0x000fe40000201400 */
[----:B0-----:R-:W-:Y:S01]  /*1900*/  LEA R29, R22, R21, 0x18 ;  /* 0x00000015161d7211 */ /* 0x001fe200078ec0ff */
[----:B------:R-:W-:-:S07]  /*1910*/  IMAD.MOV.U32 R21, RZ, RZ, R2 ;  /* 0x000000ffff157224 */ /* 0x000fce00078e0002 */
.L_x_19:
[--C-:B------:R-:W-:Y:S01]  /*1920*/  IMAD.IADD R22, R32, 0x1, R21.reuse ;  /* 0x0000000120167824 */ /* 0x100fe200078e0215 */
[----:B0-----:R-:W-:Y:S01]  /*1930*/  IADD3 R30, PT, PT, R13, R21, RZ ;  /* 0x000000150d1e7210 */ /* 0x001fe20007ffe0ff */
[----:B------:R-:W-:Y:S02]  /*1940*/  IMAD.IADD R23, R14, 0x1, R21 ;  /* 0x000000010e177824 */ /* 0x000fe400078e0215 */
[----:B------:R-:W-:Y:S02]  /*1950*/  IMAD R22, R22, 0x4, R29 ;  /* 0x0000000416167824 */ /* 0x000fe400078e021d */
[----:B------:R-:W-:Y:S01]  /*1960*/  IMAD R30, R30, 0x4, R7 ;  /* 0x000000041e1e7824 */ /* 0x000fe200078e0207 */
[----:B------:R-:W-:Y:S01]  /*1970*/  LEA R25, R23, UR6, 0x2 ;  /* 0x0000000617197c11 */ /* 0x000fe2000f8e10ff */
[----:B------:R-:W-:Y:S02]  /*1980*/  IMAD.IADD R21, R18, 0x1, R21 ;  /* 0x0000000112157824 */ /* 0x000fe400078e0215 */
[----:B------:R-:W0:Y:S03]  /*1990*/  LDS R22, [R22] ;  /* 0x0000000016167984 */ /* 0x000e260000000800 */
[----:B------:R-:W-:Y:S01]  /*19a0*/  ISETP.GE.AND P0, PT, R21, R11, PT ;  /* 0x0000000b1500720c */ /* 0x000fe20003f06270 */
[----:B------:R-:W1:Y:S01]  /*19b0*/  LDS R26, [R25] ;  /* 0x00000000191a7984 */ /* 0x000e620000000800 */
[----:B0-----:R-:W-:-:S04]  /*19c0*/  FMUL R23, R27, R22 ;  /* 0x000000161b177220 */ /* 0x001fc80000400000 */
[----:B-1----:R-:W-:-:S05]  /*19d0*/  FMUL R23, R23, R26 ;  /* 0x0000001a17177220 */ /* 0x002fca0000400000 */
[----:B------:R0:W-:Y:S02]  /*19e0*/  STS [R30], R23 ;  /* 0x000000171e007388 */ /* 0x0001e40000000800 */
[----:B------:R-:W-:Y:S05]  /*19f0*/  @!P0 BRA `(.L_x_19) ;  /* 0xfffffffc00c88947 */ /* 0x000fea000383ffff */
.L_x_18:
[----:B------:R-:W-:Y:S05]  /*1a00*/  BSYNC.RECONVERGENT B0 ;  /* 0x0000000000007941 */ /* 0x000fea0003800200 */
.L_x_17:
[----:B------:R-:W-:Y:S01]  /*1a10*/  BAR.SYNC.DEFER_BLOCKING 0x0 ;  /* 0x0000000000007b1d */ /* 0x000fe20000010000 */
[----:B------:R-:W-:Y:S01]  /*1a20*/  ISETP.GE.AND P0, PT, R11, 0x1, PT ;  /* 0x000000010b00780c */ /* 0x000fe20003f06270 */
[----:B------:R-:W-:-:S12]  /*1a30*/  IMAD.MOV.U32 R21, RZ, RZ, RZ ;  /* 0x000000ffff157224 */ /* 0x000fd800078e00ff */
[----:B------:R-:W-:Y:S05]  /*1a40*/  @!P0 BRA `(.L_x_20) ;  /* 0x0000000400948947 */ /* 0x000fea0003800000 */
[----:B------:R-:W-:Y:S01]  /*1a50*/  ISETP.GE.U32.AND P0, PT, R11, 0x8, PT ;  /* 0x000000080b00780c */ /* 0x000fe20003f06070 */
[----:B------:R-:W-:Y:S02]  /*1a60*/  IMAD.MOV.U32 R25, RZ, RZ, RZ ;  /* 0x000000ffff197224 */ /* 0x000fe400078e00ff */
[----:B------:R-:W-:-:S10]  /*1a70*/  IMAD.MOV.U32 R21, RZ, RZ, RZ ;  /* 0x000000ffff157224 */ /* 0x000fd400078e00ff */
[----:B------:R-:W-:Y:S05]  /*1a80*/  @!P0 BRA `(.L_x_21) ;  /* 0x0000000000ac8947 */ /* 0x000fea0003800000 */
[----:B------:R-:W-:Y:S01]  /*1a90*/  IMAD.MOV.U32 R21, RZ, RZ, RZ ;  /* 0x000000ffff157224 */ /* 0x000fe200078e00ff */
[----:B------:R-:W-:-:S06]  /*1aa0*/  UMOV UR5, URZ ;  /* 0x000000ff00057c82 */ /* 0x000fcc0008000000 */
.L_x_22:
[----:B0-----:R-:W0:Y:S01]  /*1ab0*/  LDC.64 R22, c[0x0][0x388] ;  /* 0x0000e200ff167b82 */ /* 0x001e220000000a00 */
[----:B------:R-:W-:-:S04]  /*1ac0*/  VIADD R25, R10, UR5 ;  /* 0x000000050a197c36 */ /* 0x000fc80008000000 */
[----:B------:R-:W-:-:S04]  /*1ad0*/  IMAD R25, R18, R25, R9 ;  /* 0x0000001912197224 */ /* 0x000fc800078e0209 */
[----:B0-----:R-:W-:-:S05]  /*1ae0*/  IMAD.WIDE R22, R25, 0x4, R22 ;  /* 0x0000000419167825 */ /* 0x001fca00078e0216 */
[----:B------:R0:W2:Y:S01]  /*1af0*/  LDG.E R29, desc[UR36][R22.64] ;  /* 0x00000024161d7981 */ /* 0x0000a2000c1e1900 */
[----:B------:R-:W-:-:S05]  /*1b00*/  IMAD.WIDE R26, R18, 0x4, R22 ;  /* 0x00000004121a7825 */ /* 0x000fca00078e0216 */
[----:B------:R1:W3:Y:S01]  /*1b10*/  LDG.E R35, desc[UR36][R26.64] ;  /* 0x000000241a237981 */ /* 0x0002e2000c1e1900 */
[----:B------:R-:W-:-:S05]  /*1b20*/  IMAD.WIDE R30, R18, 0x4, R26 ;  /* 0x00000004121e7825 */ /* 0x000fca00078e021a */
[----:B------:R4:W5:Y:S01]  /*1b30*/  LDG.E R39, desc[UR36][R30.64] ;  /* 0x000000241e277981 */ /* 0x000962000c1e1900 */
[----:B------:R-:W-:-:S04]  /*1b40*/  VIADD R32, R13, UR5 ;  /* 0x000000050d207c36 */ /* 0x000fc80008000000 */
[----:B------:R-:W-:Y:S02]  /*1b50*/  IMAD R25, R32, 0x4, R7 ;  /* 0x0000000420197824 */ /* 0x000fe400078e0207 */
[----:B------:R-:W-:-:S03]  /*1b60*/  IMAD.WIDE R32, R18, 0x4, R30 ;  /* 0x0000000412207825 */ /* 0x000fc600078e021e */
[----:B------:R-:W2:Y:S04]  /*1b70*/  LDS R34, [R25] ;  /* 0x0000000019227984 */ /* 0x000ea80000000800 */
[----:B------:R-:W3:Y:S04]  /*1b80*/  LDS R36, [R25+0x4] ;  /* 0x0000040019247984 */ /* 0x000ee80000000800 */
[----:B------:R4:W5:Y:S01]  /*1b90*/  LDG.E R40, desc[UR36][R32.64] ;  /* 0x0000002420287981 */ /* 0x000962000c1e1900 */
[----:B0-----:R-:W-:-:S04]  /*1ba0*/  IMAD.WIDE R22, R18, 0x4, R32 ;  /* 0x0000000412167825 */ /* 0x001fc800078e0220 */
[C---:B-1----:R-:W-:Y:S02]  /*1bb0*/  IMAD.WIDE R26, R18.reuse, 0x4, R22 ;  /* 0x00000004121a7825 */ /* 0x042fe400078e0216 */
[----:B------:R-:W5:Y:S02]  /*1bc0*/  LDG.E R22, desc[UR36][R22.64] ;  /* 0x0000002416167981 */ /* 0x000f64000c1e1900 */
[----:B----4-:R-:W-:Y:S02]  /*1bd0*/  IMAD.WIDE R30, R18, 0x4, R26 ;  /* 0x00000004121e7825 */ /* 0x010fe400078e021a */
[----:B------:R-:W5:Y:S04]  /*1be0*/  LDS R32, [R25+0x8] ;  /* 0x0000080019207984 */ /* 0x000f680000000800 */
[----:B------:R-:W4:Y:S04]  /*1bf0*/  LDG.E R26, desc[UR36][R26.64] ;  /* 0x000000241a1a7981 */ /* 0x000f28000c1e1900 */
[----:B------:R-:W4:Y:S01]  /*1c00*/  LDG.E R41, desc[UR36][R30.64] ;  /* 0x000000241e297981 */ /* 0x000f22000c1e1900 */
[----:B--2---:R-:W-:-:S03]  /*1c10*/  FFMA R29, R34, R29, R21 ;  /* 0x0000001d221d7223 */ /* 0x004fc60000000015 */
[----:B------:R-:W-:Y:S01]  /*1c20*/  LDS R21, [R25+0x14] ;  /* 0x0000140019157984 */ /* 0x000fe20000000800 */
[----:B---3--:R-:W-:Y:S01]  /*1c30*/  FFMA R29, R36, R35, R29 ;  /* 0x00000023241d7223 */ /* 0x008fe2000000001d */
[----:B------:R-:W-:Y:S02]  /*1c40*/  IMAD.WIDE R34, R18, 0x4, R30 ;  /* 0x0000000412227825 */ /* 0x000fe400078e021e */
[----:B------:R-:W-:Y:S04]  /*1c50*/  LDS R36, [R25+0x10] ;  /* 0x0000100019247984 */ /* 0x000fe80000000800 */
[----:B------:R-:W2:Y:S01]  /*1c60*/  LDG.E R34, desc[UR36][R34.64] ;  /* 0x0000002422227981 */ /* 0x000ea2000c1e1900 */
[----:B-----5:R-:W-:-:S03]  /*1c70*/  FFMA R29, R32, R39, R29 ;  /* 0x00000027201d7223 */ /* 0x020fc6000000001d */
[----:B------:R-:W0:Y:S01]  /*1c80*/  LDS R32, [R25+0xc] ;  /* 0x00000c0019207984 */ /* 0x000e220000000800 */
[----:B------:R-:W-:-:S06]  /*1c90*/  UIADD3 UR5, UPT, UPT, UR5, 0x8, URZ ;  /* 0x0000000805057890 */ /* 0x000fcc000fffe0ff */
[----:B------:R-:W-:Y:S01]  /*1ca0*/  ISETP.NE.AND P0, PT, R8, UR5, PT ;  /* 0x0000000508007c0c */ /* 0x000fe2000bf05270 */
[----:B0-----:R-:W-:Y:S02]  /*1cb0*/  FFMA R29, R32, R40, R29 ;  /* 0x00000028201d7223 */ /* 0x001fe4000000001d */
[----:B------:R-:W0:Y:S04]  /*1cc0*/  LDS R32, [R25+0x18] ;  /* 0x0000180019207984 */ /* 0x000e280000000800 */
[----:B------:R-:W2:Y:S01]  /*1cd0*/  LDS R40, [R25+0x1c] ;  /* 0x00001c0019287984 */ /* 0x000ea20000000800 */
[----:B------:R-:W-:-:S04]  /*1ce0*/  FFMA R22, R36, R22, R29 ;  /* 0x0000001624167223 */ /* 0x000fc8000000001d */
[----:B----4-:R-:W-:-:S04]  /*1cf0*/  FFMA R21, R21, R26, R22 ;  /* 0x0000001a15157223 */ /* 0x010fc80000000016 */
[----:B0-----:R-:W-:-:S04]  /*1d00*/  FFMA R21, R32, R41, R21 ;  /* 0x0000002920157223 */ /* 0x001fc80000000015 */
[----:B--2---:R-:W-:Y:S01]  /*1d10*/  FFMA R21, R40, R34, R21 ;  /* 0x0000002228157223 */ /* 0x004fe20000000015 */
[----:B------:R-:W-:Y:S06]  /*1d20*/  @P0 BRA `(.L_x_22) ;  /* 0xfffffffc00600947 */ /* 0x000fec000383ffff */
[----:B------:R-:W-:-:S07]  /*1d30*/  IMAD.MOV.U32 R25, RZ, RZ, R8 ;  /* 0x000000ffff197224 */ /* 0x000fce00078e0008 */
.L_x_21:
[----:B------:R-:W-:-:S13]  /*1d40*/  ISETP.NE.AND P0, PT, R37, RZ, PT ;  /* 0x000000ff2500720c */ /* 0x000fda0003f05270 */
[----:B------:R-:W-:Y:S05]  /*1d50*/  @!P0 BRA `(.L_x_20) ;  /* 0x0000000000d08947 */ /* 0x000fea0003800000 */
[----:B------:R-:W-:-:S04]  /*1d60*/  IADD3 R22, PT, PT, R37, -0x1, RZ ;  /* 0xffffffff25167810 */ /* 0x000fc80007ffe0ff */
[----:B------:R-:W-:-:S13]  /*1d70*/  ISETP.GE.U32.AND P0, PT, R22, 0x3, PT ;  /* 0x000000031600780c */ /* 0x000fda0003f06070 */
[----:B------:R-:W-:Y:S05]  /*1d80*/  @!P0 BRA `(.L_x_23) ;  /* 0x0000000000588947 */ /* 0x000fea0003800000 */
[----:B0-----:R-:W0:Y:S01]  /*1d90*/  LDC.64 R22, c[0x0][0x388] ;  /* 0x0000e200ff167b82 */ /* 0x001e220000000a00 */
[----:B------:R-:W-:-:S04]  /*1da0*/  IMAD.IADD R26, R10, 0x1, R25 ;  /* 0x000000010a1a7824 */ /* 0x000fc800078e0219 */
[----:B------:R-:W-:-:S04]  /*1db0*/  IMAD R27, R18, R26, R9 ;  /* 0x0000001a121b7224 */ /* 0x000fc800078e0209 */
[----:B0-----:R-:W-:-:S05]  /*1dc0*/  IMAD.WIDE R22, R27, 0x4, R22 ;  /* 0x000000041b167825 */ /* 0x001fca00078e0216 */
[----:B------:R0:W2:Y:S01]  /*1dd0*/  LDG.E R29, desc[UR36][R22.64] ;  /* 0x00000024161d7981 */ /* 0x0000a2000c1e1900 */
[----:B------:R-:W-:-:S04]  /*1de0*/  IMAD.WIDE R26, R18, 0x4, R22 ;  /* 0x00000004121a7825 */ /* 0x000fc800078e0216 */
[C---:B------:R-:W-:Y:S02]  /*1df0*/  IMAD.WIDE R30, R18.reuse, 0x4, R26 ;  /* 0x00000004121e7825 */ /* 0x040fe400078e021a */
[----:B------:R-:W3:Y:S02]  /*1e00*/  LDG.E R26, desc[UR36][R26.64] ;  /* 0x000000241a1a7981 */ /* 0x000ee4000c1e1900 */
[----:B------:R-:W-:Y:S02]  /*1e10*/  IMAD.WIDE R32, R18, 0x4, R30 ;  /* 0x0000000412207825 */ /* 0x000fe400078e021e */
[----:B------:R-:W4:Y:S04]  /*1e20*/  LDG.E R35, desc[UR36][R30.64] ;  /* 0x000000241e237981 */ /* 0x000f28000c1e1900 */
[----:B------:R-:W5:Y:S01]  /*1e30*/  LDG.E R32, desc[UR36][R32.64] ;  /* 0x0000002420207981 */ /* 0x000f62000c1e1900 */
[----:B------:R-:W-:-:S02]  /*1e40*/  IMAD.IADD R34, R13, 0x1, R25 ;  /* 0x000000010d227824 */ /* 0x000fc400078e0219 */
[----:B------:R-:W-:Y:S02]  /*1e50*/  VIADD R25, R25, 0x4 ;  /* 0x0000000419197836 */ /* 0x000fe40000000000 */
[----:B------:R-:W-:-:S05]  /*1e60*/  IMAD R34, R34, 0x4, R7 ;  /* 0x0000000422227824 */ /* 0x000fca00078e0207 */
[----:B------:R-:W2:Y:S04]  /*1e70*/  LDS R36, [R34] ;  /* 0x0000000022247984 */ /* 0x000ea80000000800 */
[----:B0-----:R-:W3:Y:S01]  /*1e80*/  LDS R22, [R34+0x4] ;  /* 0x0000040022167984 */ /* 0x001ee20000000800 */
[----:B--2---:R-:W-:-:S03]  /*1e90*/  FFMA R29, R36, R29, R21 ;  /* 0x0000001d241d7223 */ /* 0x004fc60000000015 */
[----:B------:R-:W4:Y:S04]  /*1ea0*/  LDS R21, [R34+0x8] ;  /* 0x0000080022157984 */ /* 0x000f280000000800 */
[----:B------:R-:W5:Y:S01]  /*1eb0*/  LDS R36, [R34+0xc] ;  /* 0x00000c0022247984 */ /* 0x000f620000000800 */
[----:B---3--:R-:W-:-:S04]  /*1ec0*/  FFMA R22, R22, R26, R29 ;  /* 0x0000001a16167223 */ /* 0x008fc8000000001d */
[----:B----4-:R-:W-:-:S04]  /*1ed0*/  FFMA R21, R21, R35, R22 ;  /* 0x0000002315157223 */ /* 0x010fc80000000016 */
[----:B-----5:R-:W-:-:S07]  /*1ee0*/  FFMA R21, R36, R32, R21 ;  /* 0x0000002024157223 */ /* 0x020fce0000000015 */
.L_x_23:
[----:B------:R-:W-:-:S13]  /*1ef0*/  LOP3.LUT P0, R22, R11, 0x3, RZ, 0xc0, !PT ;  /* 0x000000030b167812 */ /* 0x000fda000780c0ff */
[----:B------:R-:W-:Y:S05]  /*1f00*/  @!P0 BRA `(.L_x_20) ;  /* 0x0000000000648947 */ /* 0x000fea0003800000 */
[----:B------:R-:W-:Y:S02]  /*1f10*/  ISETP.NE.AND P0, PT, R22, 0x1, PT ;  /* 0x000000011600780c */ /* 0x000fe40003f05270 */
[----:B------:R-:W-:-:S11]  /*1f20*/  LOP3.LUT P1, RZ, R11, 0x1, RZ, 0xc0, !PT ;  /* 0x000000010bff7812 */ /* 0x000fd6000782c0ff */
[----:B0-----:R-:W0:Y:S01]  /*1f30*/  @P0 LDC.64 R22, c[0x0][0x388] ;  /* 0x0000e200ff160b82 */ /* 0x001e220000000a00 */
[--C-:B------:R-:W-:Y:S02]  /*1f40*/  @P0 IMAD.IADD R26, R10, 0x1, R25.reuse ;  /* 0x000000010a1a0824 */ /* 0x100fe400078e0219 */
[----:B------:R-:W-:Y:S02]  /*1f50*/  @P0 IMAD.IADD R34, R13, 0x1, R25 ;  /* 0x000000010d220824 */ /* 0x000fe400078e0219 */
[----:B------:R-:W-:Y:S02]  /*1f60*/  @P0 IMAD R27, R18, R26, R9 ;  /* 0x0000001a121b0224 */ /* 0x000fe400078e0209 */
[----:B------:R-:W-:Y:S01]  /*1f70*/  @P0 VIADD R25, R25, 0x2 ;  /* 0x0000000219190836 */ /* 0x000fe20000000000 */
[----:B------:R-:W1:Y:S01]  /*1f80*/  @P1 LDC.64 R32, c[0x0][0x388] ;  /* 0x0000e200ff201b82 */ /* 0x000e620000000a00 */
[----:B0-----:R-:W-:-:S04]  /*1f90*/  @P0 IMAD.WIDE R26, R27, 0x4, R22 ;  /* 0x000000041b1a0825 */ /* 0x001fc800078e0216 */
[----:B------:R-:W-:Y:S01]  /*1fa0*/  @P1 IMAD.IADD R22, R10, 0x1, R25 ;  /* 0x000000010a161824 */ /* 0x000fe200078e0219 */
[----:B------:R-:W2:Y:S01]  /*1fb0*/  @P0 LDG.E R29, desc[UR36][R26.64] ;  /* 0x000000241a1d0981 */ /* 0x000ea2000c1e1900 */
[----:B------:R-:W-:-:S04]  /*1fc0*/  @P0 IMAD.WIDE R30, R18, 0x4, R26 ;  /* 0x00000004121e0825 */ /* 0x000fc800078e021a */
[----:B------:R-:W-:Y:S02]  /*1fd0*/  @P1 IMAD R23, R18, R22, R9 ;  /* 0x0000001612171224 */ /* 0x000fe400078e0209 */
[----:B------:R-:W3:Y:S02]  /*1fe0*/  @P0 LDG.E R30, desc[UR36][R30.64] ;  /* 0x000000241e1e0981 */ /* 0x000ee4000c1e1900 */
[----:B-1----:R-:W-:-:S06]  /*1ff0*/  @P1 IMAD.WIDE R22, R23, 0x4, R32 ;  /* 0x0000000417161825 */ /* 0x002fcc00078e0220 */
[----:B------:R-:W4:Y:S01]  /*2000*/  @P1 LDG.E R22, desc[UR36][R22.64] ;  /* 0x0000002416161981 */ /* 0x000f22000c1e1900 */
[----:B------:R-:W-:Y:S02]  /*2010*/  @P0 IMAD R34, R34, 0x4, R7 ;  /* 0x0000000422220824 */ /* 0x000fe400078e0207 */
[----:B------:R-:W-:-:S03]  /*2020*/  @P1 IMAD.IADD R32, R13, 0x1, R25 ;  /* 0x000000010d201824 */ /* 0x000fc600078e0219 */
[----:B------:R-:W2:Y:S02]  /*2030*/  @P0 LDS R36, [R34] ;  /* 0x0000000022240984 */ /* 0x000ea40000000800 */
[----:B------:R-:W-:Y:S02]  /*2040*/  @P1 LEA R32, R32, R7, 0x2 ;  /* 0x0000000720201211 */ /* 0x000fe400078e10ff */
[----:B------:R-:W3:Y:S04]  /*2050*/  @P0 LDS R40, [R34+0x4] ;  /* 0x0000040022280984 */ /* 0x000ee80000000800 */
[----:B------:R-:W4:Y:S01]  /*2060*/  @P1 LDS R32, [R32] ;  /* 0x0000000020201984 */ /* 0x000f220000000800 */
[----:B--2---:R-:W-:-:S04]  /*2070*/  @P0 FFMA R29, R36, R29, R21 ;  /* 0x0000001d241d0223 */ /* 0x004fc80000000015 */
[----:B---3--:R-:W-:-:S04]  /*2080*/  @P0 FFMA R21, R40, R30, R29 ;  /* 0x0000001e28150223 */ /* 0x008fc8000000001d */
[----:B----4-:R-:W-:-:S07]  /*2090*/  @P1 FFMA R21, R32, R22, R21 ;  /* 0x0000001620151223 */ /* 0x010fce0000000015 */
.L_x_20:
[----:B------:R-:W1:Y:S01]  /*20a0*/  S2R R26, SR_CgaCtaId ;  /* 0x00000000001a7919 */ /* 0x000e620000008800 */
[----:B0-----:R-:W-:Y:S01]  /*20b0*/  MOV R23, 0x400 ;  /* 0x0000040000177802 */ /* 0x001fe20000000f00 */
[----:B------:R-:W-:Y:S01]  /*20c0*/  IMAD R22, R15, UR4, R12 ;  /* 0x000000040f167c24 */ /* 0x000fe2000f8e020c */
[----:B------:R-:W0:Y:S02]  /*20d0*/  LDCU UR5, c[0x3][0x48] ;  /* 0x00c00900ff0577ac */ /* 0x000e240008000800 */
[----:B0-----:R-:W-:-:S04]  /*20e0*/  ISETP.NE.AND P0, PT, R2, UR5, PT ;  /* 0x0000000502007c0c */ /* 0x001fc8000bf05270 */
[----:B------:R-:W-:-:S04]  /*20f0*/  SEL R16, R16, RZ, !P0 ;  /* 0x000000ff10107207 */ /* 0x000fc80004000000 */
[----:B------:R-:W-:Y:S02]  /*2100*/  I2FP.F32.S32 R16, R16 ;  /* 0x0000001000107245 */ /* 0x000fe40000201400 */
[----:B-1----:R-:W-:Y:S01]  /*2110*/  LEA R23, R26, R23, 0x18 ;  /* 0x000000171a177211 */ /* 0x002fe200078ec0ff */
[----:B------:R-:W-:Y:S01]  /*2120*/  VIADD R26, R38, UR4 ;  /* 0x00000004261a7c36 */ /* 0x000fe20008000000 */
[----:B------:R-:W-:-:S03]  /*2130*/  UIADD3 UR4, UPT, UPT, UR4, 0x1, URZ ;  /* 0x0000000104047890 */ /* 0x000fc6000fffe0ff */
[----:B------:R-:W-:Y:S02]  /*2140*/  IMAD R25, R22, 0x4, R23 ;  /* 0x0000000416197824 */ /* 0x000fe400078e0217 */
[----:B------:R-:W0:Y:S01]  /*2150*/  LDC.64 R22, c[0x0][0x388] ;  /* 0x0000e200ff167b82 */ /* 0x000e220000000a00 */
[----:B------:R-:W-:Y:S01]  /*2160*/  ISETP.NE.AND P0, PT, R20, UR4, PT ;  /* 0x0000000414007c0c */ /* 0x000fe2000bf05270 */
[----:B------:R-:W-:Y:S02]  /*2170*/  IMAD R27, R18, R26, R9 ;  /* 0x0000001a121b7224 */ /* 0x000fe400078e0209 */
[----:B------:R-:W1:Y:S02]  /*2180*/  LDS R25, [R25] ;  /* 0x0000000019197984 */ /* 0x000e640000000800 */
[----:B0-----:R-:W-:-:S04]  /*2190*/  IMAD.WIDE R22, R27, 0x4, R22 ;  /* 0x000000041b167825 */ /* 0x001fc800078e0216 */
[----:B-1----:R-:W-:-:S05]  /*21a0*/  FFMA R21, R16, R25, R21 ;  /* 0x0000001910157223 */ /* 0x002fca0000000015 */
[----:B------:R0:W-:Y:S01]  /*21b0*/  STG.E desc[UR36][R22.64], R21 ;  /* 0x0000001516007986 */ /* 0x0001e2000c101924 */
[----:B------:R-:W-:Y:S06]  /*21c0*/  BAR.SYNC.DEFER_BLOCKING 0x0 ;  /* 0x0000000000007b1d */ /* 0x000fec0000010000 */
[----:B------:R-:W-:Y:S05]  /*21d0*/  @P0 BRA `(.L_x_24) ;  /* 0xfffffff4006c0947 */ /* 0x000fea000383ffff */
.L_x_15:
[----:B------:R-:W1:Y:S01]  /*21e0*/  LDCU UR4, c[0x0][0x3cc] ;  /* 0x00007980ff0477ac */ /* 0x000e620008000800 */
[----:B------:R-:W-:Y:S02]  /*21f0*/  IMAD.MOV.U32 R8, RZ, RZ, R11 ;  /* 0x000000ffff087224 */ /* 0x000fe400078e000b */
[----:B------:R-:W-:Y:S01]  /*2200*/  IMAD.MOV.U32 R14, RZ, RZ, R28 ;  /* 0x000000ffff0e7224 */ /* 0x000fe200078e001c */
[C---:B-1----:R-:W-:Y:S01]  /*2210*/  ISETP.NE.AND P0, PT, R3.reuse, UR4, PT ;  /* 0x0000000403007c0c */ /* 0x042fe2000bf05270 */
[----:B------:R-:W-:-:S12]  /*2220*/  VIADD R3, R3, 0x1 ;  /* 0x0000000103037836 */ /* 0x000fd80000000000 */
[----:B------:R-:W-:Y:S05]  /*2230*/  @P0 BRA `(.L_x_25) ;  /* 0xfffffff400040947 */ /* 0x000fea000383ffff */
.L_x_14:
[----:B----4-:R-:W4:Y:S01]  /*2240*/  S2R R3, SR_CgaCtaId ;  /* 0x0000000000037919 */ /* 0x010f220000008800 */
[----:B--2---:R-:W2:Y:S01]  /*2250*/  LDC.64 R26, c[0x0][0x3c0] ;  /* 0x0000f000ff1a7b82 */ /* 0x004ea20000000a00 */
[----:B------:R-:W5:Y:S01]  /*2260*/  LDCU UR6, c[0x0][0x3c8] ;  /* 0x00007900ff0677ac */ /* 0x000f620008000800 */
[----:B------:R-:W-:Y:S01]  /*2270*/  MOV R16, 0x400 ;  /* 0x0000040000107802 */ /* 0x000fe20000000f00 */
[----:B------:R-:W3:Y:S01]  /*2280*/  S2R R7, SR_SWINHI ;  /* 0x0000000000077919 */ /* 0x000ee20000002f00 */
[C---:B01----:R-:W-:Y:S01]  /*2290*/  IMAD.SHL.U32 R23, R24.reuse, 0x2, RZ ;  /* 0x0000000218177824 */ /* 0x043fe200078e00ff */
[----:B------:R-:W0:Y:S01]  /*22a0*/  LDCU.64 UR12, c[0x3][0x88] ;  /* 0x00c01100ff0c77ac */ /* 0x000e220008000a00 */
[----:B------:R-:W-:Y:S01]  /*22b0*/  IMAD.MOV.U32 R10, RZ, RZ, 0x64 ;  /* 0x00000064ff0a7424 */ /* 0x000fe200078e00ff */
[----:B------:R1:W-:Y:S01]  /*22c0*/  STL.64 [R1+0x18], R4 ;  /* 0x0000180401007387 */ /* 0x0003e20000100a00 */
[----:B------:R-:W3:Y:S01]  /*22d0*/  LDC.64 R12, c[0x0][0x3b0] ;  /* 0x0000ec00ff0c7b82 */ /* 0x000ee20000000a00 */
[----:B------:R-:W4:Y:S01]  /*22e0*/  LDCU.64 UR4, c[0x0][0x3d8] ;  /* 0x00007b00ff0477ac */ /* 0x000f220008000a00 */
[----:B------:R-:W-:Y:S01]  /*22f0*/  IMAD.MOV.U32 R21, RZ, RZ, 0x0 ;  /* 0x00000000ff157424 */ /* 0x000fe200078e00ff */
[----:B------:R0:W-:Y:S01]  /*2300*/  STL [R1+0x10], R0 ;  /* 0x0000100001007387 */ /* 0x0001e20000100800 */
[----:B------:R-:W3:Y:S03]  /*2310*/  LDCU UR14, c[0x3][0x48] ;  /* 0x00c00900ff0e77ac */ /* 0x000ee60008000800 */
[----:B------:R3:W-:Y:S01]  /*2320*/  STL [R1+0x20], R10 ;  /* 0x0000200a01007387 */ /* 0x0007e20000100800 */
[----:B------:R-:W3:Y:S01]  /*2330*/  LDCU.64 UR8, c[0x0][0x3a8] ;  /* 0x00007500ff0877ac */ /* 0x000ee20008000a00 */
[----:B-1----:R-:W1:Y:S01]  /*2340*/  LDC R5, c[0x0][0x398] ;  /* 0x0000e600ff057b82 */ /* 0x002e620000000800 */
[----:B-----5:R-:W-:Y:S01]  /*2350*/  IMAD R17, R17, UR6, RZ ;  /* 0x0000000611117c24 */ /* 0x020fe2000f8e02ff */
[----:B------:R-:W5:Y:S01]  /*2360*/  LDCU.64 UR6, c[0x0][0x388] ;  /* 0x00007100ff0677ac */ /* 0x000f620008000a00 */
[----:B0-----:R-:W-:-:S02]  /*2370*/  IMAD R0, R24, UR13, RZ ;  /* 0x0000000d18007c24 */ /* 0x001fc4000f8e02ff */
[----:B--2---:R-:W-:Y:S01]  /*2380*/  IMAD.WIDE R26, R23, 0x4, R26 ;  /* 0x00000004171a7825 */ /* 0x004fe200078e021a */
[----:B------:R-:W0:Y:S02]  /*2390*/  LDCU UR15, c[0x3][0x48] ;  /* 0x00c00900ff0f77ac */ /* 0x000e240008000800 */
[----:B------:R-:W-:Y:S01]  /*23a0*/  IADD3 R22, P0, PT, R0, UR12, RZ ;  /* 0x0000000c00167c10 */ /* 0x000fe2000ff1e0ff */
[----:B------:R-:W-:Y:S01]  /*23b0*/  IMAD.SHL.U32 R6, R17, 0x4, RZ ;  /* 0x0000000411067824 */ /* 0x000fe200078e00ff */
[----:B------:R2:W-:Y:S01]  /*23c0*/  STL.64 [R1+0x8], R26 ;  /* 0x0000081a01007387 */ /* 0x0005e20000100a00 */
[----:B----4-:R-:W-:Y:S01]  /*23d0*/  LEA R16, R3, R16, 0x18 ;  /* 0x0000001003107211 */ /* 0x010fe200078ec0ff */
[----:B------:R-:W-:Y:S01]  /*23e0*/  IMAD.MOV.U32 R3, RZ, RZ, 0x1 ;  /* 0x00000001ff037424 */ /* 0x000fe200078e00ff */
[----:B------:R-:W4:Y:S01]  /*23f0*/  LDCU.64 UR10, c[0x0][0x3b8] ;  /* 0x00007700ff0a77ac */ /* 0x000f220008000a00 */
[----:B------:R-:W-:Y:S01]  /*2400*/  IMAD R4, R24, UR4, RZ ;  /* 0x0000000418047c24 */ /* 0x000fe2000f8e02ff */
[----:B---3--:R-:W-:-:S02]  /*2410*/  MOV R8, R16 ;  /* 0x0000001000087202 */ /* 0x008fc40000000f00 */
[----:B------:R-:W-:Y:S01]  /*2420*/  MOV R9, R7 ;  /* 0x0000000700097202 */ /* 0x000fe20000000f00 */
[----:B------:R-:W-:Y:S01]  /*2430*/  IMAD R24, R24, UR14, RZ ;  /* 0x0000000e18187c24 */ /* 0x000fe2000f8e02ff */
[----:B------:R2:W-:Y:S01]  /*2440*/  STL.64 [R1], R2 ;  /* 0x0000000201007387 */ /* 0x0005e20000100a00 */
[----:B------:R-:W-:Y:S01]  /*2450*/  USHF.R.S32.HI UR4, URZ, 0x1f, UR5 ;  /* 0x0000001fff047899 */ /* 0x000fe20008011405 */
[----:B------:R-:W-:Y:S01]  /*2460*/  SHF.R.S32.HI R0, RZ, 0x1f, R0 ;  /* 0x0000001fff007819 */ /* 0x000fe20000011400 */
[----:B------:R-:W-:Y:S01]  /*2470*/  IMAD.WIDE R14, R6, 0x4, R8 ;  /* 0x00000004060e7825 */ /* 0x000fe200078e0208 */
[----:B------:R-:W-:Y:S01]  /*2480*/  BAR.SYNC.DEFER_BLOCKING 0x0 ;  /* 0x0000000000007b1d */ /* 0x000fe20000010000 */
[----:B------:R-:W-:Y:S02]  /*2490*/  IADD3 R9, P1, PT, R4, UR5, RZ ;  /* 0x0000000504097c10 */ /* 0x000fe4000ff3e0ff */
[----:B------:R-:W-:Y:S01]  /*24a0*/  IMAD.WIDE R10, R24, 0x4, R12 ;  /* 0x00000004180a7825 */ /* 0x000fe200078e020c */
[----:B------:R-:W-:-:S02]  /*24b0*/  LEA.HI.X.SX32 R19, R19, R0, 0x1, P0 ;  /* 0x0000000013137211 */ /* 0x000fc400000f0eff */
[----:B------:R-:W-:Y:S01]  /*24c0*/  LEA.HI.X.SX32 R4, R4, UR4, 0x1, P1 ;  /* 0x0000000404047c11 */ /* 0x000fe200088f0eff */
[----:B0-----:R-:W-:Y:S01]  /*24d0*/  IMAD.U32 R12, RZ, RZ, UR15 ;  /* 0x0000000fff0c7e24 */ /* 0x001fe2000f8e00ff */
[C---:B------:R-:W-:Y:S01]  /*24e0*/  LEA R8, P1, R9.reuse, UR8, 0x2 ;  /* 0x0000000809087c11 */ /* 0x040fe2000f8210ff */
[----:B------:R-:W0:Y:S01]  /*24f0*/  LDCU UR40, c[0x3][0x48] ;  /* 0x00c00900ff2877ac */ /* 0x000e220008000800 */
[----:B-1----:R-:W-:Y:S02]  /*2500*/  IADD3 R13, PT, PT, R28, R5, R20 ;  /* 0x000000051c0d7210 */ /* 0x002fe40007ffe014 */
[C---:B-----5:R-:W-:Y:S01]  /*2510*/  LEA R6, P0, R22.reuse, UR6, 0x2 ;  /* 0x0000000616067c11 */ /* 0x060fe2000f8010ff */
[----:B------:R-:W1:Y:S01]  /*2520*/  LDCU.64 UR38, c[0x0][0x3b8] ;  /* 0x00007700ff2677ac */ /* 0x000e620008000a00 */
[----:B------:R-:W-:Y:S01]  /*2530*/  LEA.HI.X R9, R9, UR9, R4, 0x2, P1 ;  /* 0x0000000909097c11 */ /* 0x000fe200088f1404 */
[----:B----4-:R-:W-:Y:S01]  /*2540*/  IMAD.U32 R4, RZ, RZ, UR10 ;  /* 0x0000000aff047e24 */ /* 0x010fe2000f8e00ff */
[----:B------:R-:W-:Y:S01]  /*2550*/  MOV R5, UR11 ;  /* 0x0000000b00057c02 */ /* 0x000fe20008000f00 */
[----:B------:R-:W-:Y:S01]  /*2560*/  VIADD R13, R13, 0xffffffff ;  /* 0xffffffff0d0d7836 */ /* 0x000fe20000000000 */
[----:B------:R-:W-:-:S02]  /*2570*/  LEA.HI.X R7, R22, UR7, R19, 0x2, P0 ;  /* 0x0000000716077c11 */ /* 0x000fc400080f1413 */
[----:B--2---:R-:W-:-:S07]  /*2580*/  MOV R20, 0x25a0 ;  /* 0x000025a000147802 */ /* 0x004fce0000000f00 */
[----:B01----:R-:W-:Y:S05]  /*2590*/  CALL.REL.NOINC `($_Z6Part_kPfS_S_iiiiS_S_S_PiiiiiiiS0_$_Z8VerticesPfS_S_S_iiS_ifPiS0_iiS0_) ;  /* 0x0000002800947944 */ /* 0x003fea0003c00000 */
[----:B------:R-:W0:Y:S01]  /*25a0*/  LDCU UR4, c[0x0][0x398] ;  /* 0x00007300ff0477ac */ /* 0x000e220008000800 */
[----:B------:R-:W1:Y:S01]  /*25b0*/  LDC R9, c[0x3][0x48] ;  /* 0x00c01200ff097b82 */ /* 0x000e620000000800 */
[----:B------:R-:W-:Y:S01]  /*25c0*/  IMAD R17, R17, 0x10, R16 ;  /* 0x0000001011117824 */ /* 0x000fe200078e0210 */
[----:B------:R-:W2:Y:S01]  /*25d0*/  LDCU UR5, c[0x3][0x90] ;  /* 0x00c01200ff0577ac */ /* 0x000ea20008000800 */
[----:B------:R-:W3:Y:S05]  /*25e0*/  LDCU.64 UR6, c[0x0][0x388] ;  /* 0x00007100ff0677ac */ /* 0x000eea0008000a00 */
[----:B------:R-:W4:Y:S01]  /*25f0*/  LDC.64 R4, c[0x0][0x390] ;  /* 0x0000e400ff047b82 */ /* 0x000f220000000a00 */
[----:B0-----:R-:W-:Y:S01]  /*2600*/  UIADD3 UR4, UPT, UPT, UR4, 0xc, URZ ;  /* 0x0000000c04047890 */ /* 0x001fe2000fffe0ff */
[----:B--2---:R-:W-:-:S05]  /*2610*/  IMAD.U32 R11, RZ, RZ, UR5 ;  /* 0x00000005ff0b7e24 */ /* 0x004fca000f8e00ff */
[----:B------:R-:W-:Y:S01]  /*2620*/  IMAD R0, R18, UR4, RZ ;  /* 0x0000000412007c24 */ /* 0x000fe2000f8e02ff */
[C---:B-1----:R-:W-:Y:S01]  /*2630*/  ISETP.NE.AND P1, PT, R9.reuse, 0x1, PT ;  /* 0x000000010900780c */ /* 0x042fe20003f25270 */
[----:B------:R-:W-:Y:S01]  /*2640*/  VIADD R3, R9, 0xfffffffd ;  /* 0xfffffffd09037836 */ /* 0x000fe20000000000 */
[----:B------:R-:W-:Y:S01]  /*2650*/  ISETP.GE.AND P4, PT, R11, 0x1, PT ;  /* 0x000000010b00780c */ /* 0x000fe20003f86270 */
[----:B------:R-:W-:Y:S01]  /*2660*/  IMAD R23, R23, R11, RZ ;  /* 0x0000000b17177224 */ /* 0x000fe200078e02ff */
[C---:B------:R-:W-:Y:S02]  /*2670*/  IADD3 R22, P0, PT, R0.reuse, R22, RZ ;  /* 0x0000001600167210 */ /* 0x040fe40007f1e0ff */
[----:B------:R-:W-:Y:S02]  /*2680*/  ISETP.GE.U32.AND P3, PT, R3, 0x2, PT ;  /* 0x000000020300780c */ /* 0x000fe40003f66070 */
[----:B------:R-:W-:Y:S01]  /*2690*/  LEA.HI.X.SX32 R19, R0, R19, 0x1, P0 ;  /* 0x0000001300137211 */ /* 0x000fe200000f0eff */
[----:B----4-:R-:W-:Y:S01]  /*26a0*/  IMAD.WIDE R4, R23, 0x4, R4 ;  /* 0x0000000417047825 */ /* 0x010fe200078e0204 */
[----:B------:R-:W-:-:S02]  /*26b0*/  ISETP.NE.AND P2, PT, R9, 0x2, PT ;  /* 0x000000020900780c */ /* 0x000fc40003f45270 */
[----:B------:R-:W-:Y:S02]  /*26c0*/  ISETP.GT.AND P0, PT, R9, 0x5, PT ;  /* 0x000000050900780c */ /* 0x000fe40003f04270 */
[----:B------:R-:W-:Y:S02]  /*26d0*/  SEL R0, RZ, 0x4, P3 ;  /* 0x00000004ff007807 */ /* 0x000fe40001800000 */
[----:B------:R-:W-:Y:S02]  /*26e0*/  SEL R3, RZ, 0x1, P1 ;  /* 0x00000001ff037807 */ /* 0x000fe40000800000 */
[----:B---3--:R-:W-:Y:S02]  /*26f0*/  LEA R6, P1, R22, UR6, 0x2 ;  /* 0x0000000616067c11 */ /* 0x008fe4000f8210ff */
[----:B------:R-:W-:Y:S02]  /*2700*/  SEL R8, RZ, 0x8, !P0 ;  /* 0x00000008ff087807 */ /* 0x000fe40004000000 */
[----:B------:R-:W-:-:S02]  /*2710*/  SEL R0, R0, 0x2, P2 ;  /* 0x0000000200007807 */ /* 0x000fc40001000000 */
[----:B------:R-:W-:Y:S02]  /*2720*/  LEA.HI.X R7, R22, UR7, R19, 0x2, P1 ;  /* 0x0000000716077c11 */ /* 0x000fe400088f1413 */
[----:B------:R-:W-:Y:S01]  /*2730*/  IADD3 R3, PT, PT, R0, R8, R3 ;  /* 0x0000000800037210 */ /* 0x000fe20007ffe003 */
[----:B------:R-:W-:Y:S06]  /*2740*/  @!P4 BRA `(.L_x_26) ;  /* 0x0000000c00ccc947 */ /* 0x000fec0003800000 */
[----:B------:R-:W-:Y:S02]  /*2750*/  IMAD R13, R3, 0x4, R17 ;  /* 0x00000004030d7824 */ /* 0x000fe400078e0211 */
[----:B------:R-:W-:Y:S02]  /*2760*/  IMAD R24, R24, R11, RZ ;  /* 0x0000000b18187224 */ /* 0x000fe400078e02ff */
[----:B------:R-:W-:Y:S01]  /*2770*/  VIADD R0, R11, 0x1 ;  /* 0x000000010b007836 */ /* 0x000fe20000000000 */
[----:B------:R-:W-:Y:S01]  /*2780*/  LEA R15, R2, R13, 0x2 ;  /* 0x0000000d020f7211 */ /* 0x000fe200078e10ff */
[----:B------:R-:W-:-:S04]  /*2790*/  IMAD.WIDE R8, R9, 0x4, R6 ;  /* 0x0000000409087825 */ /* 0x000fc800078e0206 */
[----:B------:R-:W-:Y:S02]  /*27a0*/  IMAD R12, R2, 0x4, R17 ;  /* 0x00000004020c7824 */ /* 0x000fe400078e0211 */
[----:B------:R-:W-:-:S07]  /*27b0*/  IMAD.MOV.U32 R14, RZ, RZ, RZ ;  /* 0x000000ffff0e7224 */ /* 0x000fce00078e00ff */
.L_x_54:
[----:B--2---:R-:W2:Y:S04]  /*27c0*/  LDG.E R25, desc[UR36][R26.64] ;  /* 0x000000241a197981 */ /* 0x004ea8000c1e1900 */
[----:B------:R-:W3:Y:S01]  /*27d0*/  LDG.E R19, desc[UR36][R26.64+0x4] ;  /* 0x000004241a137981 */ /* 0x000ee2000c1e1900 */
[----:B------:R-:W-:Y:S02]  /*27e0*/  ISETP.GE.U32.AND P2, PT, R3, 0x2, PT ;  /* 0x000000020300780c */ /* 0x000fe40003f46070 */
[----:B--2---:R-:W-:-:S04]  /*27f0*/  ISETP.GT.AND P1, PT, R25, R14, PT ;  /* 0x0000000e1900720c */ /* 0x004fc80003f24270 */
[----:B------:R-:W-:Y:S02]  /*2800*/  ISETP.GE.OR P1, PT, R2, R3, !P1 ;  /* 0x000000030200720c */ /* 0x000fe40004f26670 */
[----:B---3--:R-:W-:-:S04]  /*2810*/  LOP3.LUT P0, RZ, R19, R2, RZ, 0xfc, !PT ;  /* 0x0000000213ff7212 */ /* 0x008fc8000780fcff */
[----:B------:R-:W-:-:S07]  /*2820*/  ISETP.LE.OR P0, PT, R25, R14, P0 ;  /* 0x0000000e1900720c */ /* 0x000fce0000703670 */
[----:B0-----:R-:W-:Y:S06]  /*2830*/  @P1 BRA `(.L_x_27) ;  /* 0x0000000000601947 */ /* 0x001fec0003800000 */
[----:B------:R0:W5:Y:S01]  /*2840*/  LDG.E R16, desc[UR36][R8.64] ;  /* 0x0000002408107981 */ /* 0x000162000c1e1900 */
[----:B------:R-:W-:-:S07]  /*2850*/  IMAD.MOV.U32 R22, RZ, RZ, R2 ;  /* 0x000000ffff167224 */ /* 0x000fce00078e0002 */
.L_x_28:
[----:B------:R-:W-:-:S04]  /*2860*/  ISETP.GE.AND P1, PT, R22, UR40, PT ;  /* 0x0000002816007c0c */ /* 0x000fc8000bf26270 */
[----:B------:R-:W-:-:S05]  /*2870*/  SEL R11, R22, RZ, !P1 ;  /* 0x000000ff160b7207 */ /* 0x000fca0004800000 */
[----:B------:R-:W-:Y:S02]  /*2880*/  IMAD R21, R14, UR40, R11 ;  /* 0x000000280e157c24 */ /* 0x000fe4000f8e020b */
[----:B------:R-:W-:-:S03]  /*2890*/  IMAD.WIDE R10, R11, 0x4, R6 ;  /* 0x000000040b0a7825 */ /* 0x000fc600078e0206 */
[----:B-1----:R-:W-:Y:S02]  /*28a0*/  SHF.R.S32.HI R23, RZ, 0x1f, R21 ;  /* 0x0000001fff177819 */ /* 0x002fe40000011415 */
[C---:B------:R-:W-:Y:S01]  /*28b0*/  IADD3 R21, P3, PT, R24.reuse, R21, RZ ;  /* 0x0000001518157210 */ /* 0x040fe20007f7e0ff */
[----:B------:R-:W2:Y:S03]  /*28c0*/  LDG.E R10, desc[UR36][R10.64] ;  /* 0x000000240a0a7981 */ /* 0x000ea6000c1e1900 */
[----:B------:R-:W-:Y:S02]  /*28d0*/  LEA.HI.X.SX32 R28, R24, R23, 0x1, P3 ;  /* 0x00000017181c7211 */ /* 0x000fe400018f0eff */
[----:B------:R-:W-:-:S04]  /*28e0*/  LEA R20, P3, R21, UR38, 0x2 ;  /* 0x0000002615147c11 */ /* 0x000fc8000f8610ff */
[----:B------:R-:W-:-:S05]  /*28f0*/  LEA.HI.X R21, R21, UR39, R28, 0x2, P3 ;  /* 0x0000002715157c11 */ /* 0x000fca00098f141c */
[----:B------:R-:W3:Y:S01]  /*2900*/  LDG.E R20, desc[UR36][R20.64] ;  /* 0x0000002414147981 */ /* 0x000ee2000c1e1900 */
[C---:B------:R-:W-:Y:S02]  /*2910*/  ISETP.NE.AND P3, PT, R22.reuse, RZ, PT ;  /* 0x000000ff1600720c */ /* 0x040fe40003f65270 */
[----:B------:R-:W-:Y:S02]  /*2920*/  FSEL R23, RZ, 1, P1 ;  /* 0x3f800000ff177808 */ /* 0x000fe40000800000 */
[----:B------:R-:W-:Y:S01]  /*2930*/  FSEL R29, RZ, 1, P3 ;  /* 0x3f800000ff1d7808 */ /* 0x000fe20001800000 */
[----:B------:R-:W-:-:S04]  /*2940*/  IMAD R30, R22, 0x4, R17 ;  /* 0x00000004161e7824 */ /* 0x000fc800078e0211 */
[----:B-----5:R-:W-:Y:S01]  /*2950*/  FMUL R28, R16, R29 ;  /* 0x0000001d101c7220 */ /* 0x020fe20000400000 */
[----:B------:R-:W-:-:S05]  /*2960*/  IMAD.IADD R22, R18, 0x1, R22 ;  /* 0x0000000112167824 */ /* 0x000fca00078e0216 */
[----:B------:R-:W-:Y:S01]  /*2970*/  ISETP.GE.AND P1, PT, R22, R3, PT ;  /* 0x000000031600720c */ /* 0x000fe20003f26270 */
[----:B--2---:R-:W-:-:S04]  /*2980*/  FMUL R23, R23, R10 ;  /* 0x0000000a17177220 */ /* 0x004fc80000400000 */
[----:B---3--:R-:W-:-:S05]  /*2990*/  FFMA R23, R23, R20, -R28 ;  /* 0x0000001417177223 */ /* 0x008fca000000081c */
[----:B------:R1:W-:Y:S03]  /*29a0*/  STS [R30], R23 ;  /* 0x000000171e007388 */ /* 0x0003e60000000800 */
[----:B------:R-:W-:Y:S05]  /*29b0*/  @!P1 BRA `(.L_x_28) ;  /* 0xfffffffc00a89947 */ /* 0x000fea000383ffff */
.L_x_27:
[----:B------:R-:W-:Y:S05]  /*29c0*/  WARPSYNC.ALL ;  /* 0x0000000000007948 */ /* 0x000fea0003800000 */
[----:B------:R-:W-:Y:S06]  /*29d0*/  BAR.SYNC.DEFER_BLOCKING 0x0 ;  /* 0x0000000000007b1d */ /* 0x000fec0000010000 */
[----:B------:R-:W-:Y:S05]  /*29e0*/  @!P2 BRA `(.L_x_29) ;  /* 0x000000000034a947 */ /* 0x000fea0003800000 */
[----:B------:R-:W-:Y:S01]  /*29f0*/  ISETP.GT.AND P2, PT, R25, R14, PT ;  /* 0x0000000e1900720c */ /* 0x000fe20003f44270 */
[----:B------:R-:W-:-:S12]  /*2a00*/  IMAD.MOV.U32 R10, RZ, RZ, R3 ;  /* 0x000000ffff0a7224 */ /* 0x000fd800078e0003 */
.L_x_30:
[----:B-1----:R-:W-:-:S04]  /*2a10*/  SHF.R.U32.HI R23, RZ, 0x1, R10 ;  /* 0x00000001ff177819 */ /* 0x002fc8000001160a */
[----:B------:R-:W-:-:S13]  /*2a20*/  ISETP.GE.OR P1, PT, R2, R23, !P2 ;  /* 0x000000170200720c */ /* 0x000fda0005726670 */
[----:B------:R-:W-:Y:S01]  /*2a30*/  @!P1 IMAD R11, R23, 0x4, R12 ;  /* 0x00000004170b9824 */ /* 0x000fe200078e020c */
[----:B------:R-:W-:Y:S05]  /*2a40*/  @!P1 LDS R16, [R12] ;  /* 0x000000000c109984 */ /* 0x000fea0000000800 */
[----:B------:R-:W1:Y:S02]  /*2a50*/  @!P1 LDS R11, [R11] ;  /* 0x000000000b0b9984 */ /* 0x000e640000000800 */
[----:B-1----:R-:W-:-:S05]  /*2a60*/  @!P1 FADD R21, R11, R16 ;  /* 0x000000100b159221 */ /* 0x002fca0000000000 */
[----:B------:R2:W-:Y:S01]  /*2a70*/  @!P1 STS [R12], R21 ;  /* 0x000000150c009388 */ /* 0x0005e20000000800 */
[----:B------:R-:W-:Y:S01]  /*2a80*/  BAR.SYNC.DEFER_BLOCKING 0x0 ;  /* 0x0000000000007b1d */ /* 0x000fe20000010000 */
[----:B------:R-:W-:Y:S01]  /*2a90*/  ISETP.GT.U32.AND P1, PT, R10, 0x3, PT ;  /* 0x000000030a00780c */ /* 0x000fe20003f24070 */
[----:B------:R-:W-:-:S12]  /*2aa0*/  IMAD.MOV.U32 R10, RZ, RZ, R23 ;  /* 0x000000ffff0a7224 */ /* 0x000fd800078e0017 */
[----:B--2---:R-:W-:Y:S05]  /*2ab0*/  @P1 BRA `(.L_x_30) ;  /* 0xfffffffc00d41947 */ /* 0x004fea000383ffff */
.L_x_29:
[----:B------:R-:W2:Y:S01]  /*2ac0*/  @!P0 LDS R21, [R17] ;  /* 0x0000000011158984 */ /* 0x000ea20000000800 */
[----:B------:R-:W3:Y:S03]  /*2ad0*/  LDC R29, c[0x3][0x90] ;  /* 0x00c02400ff1d7b82 */ /* 0x000ee60000000800 */
[----:B--2---:R2:W-:Y:S04]  /*2ae0*/  @!P0 STG.E desc[UR36][R4.64], R21 ;  /* 0x0000001504008986 */ /* 0x0045e8000c101924 */
[----:B------:R-:W1:Y:S01]  /*2af0*/  @!P0 LDG.E R10, desc[UR36][R26.64+0x4] ;  /* 0x000004241a0a8981 */ /* 0x000e62000c1e1900 */
[----:B------:R-:W-:Y:S01]  /*2b00*/  LOP3.LUT R16, R14, 0x1, RZ, 0xc, !PT ;  /* 0x000000010e107812 */ /* 0x000fe200078e0cff */
[----:B------:R-:W-:Y:S04]  /*2b10*/  BSSY.RECONVERGENT B0, `(.L_x_31) ;  /* 0x0000029000007945 */ /* 0x000fe80003800200 */
[----:B---3--:R-:W-:-:S02]  /*2b20*/  IMAD R16, R16, R29, RZ ;  /* 0x0000001d10107224 */ /* 0x008fc400078e02ff */
[----:B-1----:R-:W-:Y:S02]  /*2b30*/  @!P0 VIADD R23, R10, 0x1 ;  /* 0x000000010a178836 */ /* 0x002fe40000000000 */
[----:B------:R-:W-:-:S03]  /*2b40*/  IMAD.WIDE.U32 R10, R16, 0x4, R4 ;  /* 0x00000004100a7825 */ /* 0x000fc600078e0004 */
[----:B------:R2:W-:Y:S01]  /*2b50*/  @!P0 STG.E desc[UR36][R26.64+0x4], R23 ;  /* 0x000004171a008986 */ /* 0x0005e2000c101924 */
[----:B------:R-:W-:-:S04]  /*2b60*/  ISETP.NE.AND P0, PT, R2, RZ, PT ;  /* 0x000000ff0200720c */ /* 0x000fc80003f05270 */
[----:B------:R-:W-:-:S04]  /*2b70*/  ISETP.NE.OR P0, PT, R19, 0x1, P0 ;  /* 0x000000011300780c */ /* 0x000fc80000705670 */
[----:B------:R-:W-:-:S13]  /*2b80*/  ISETP.LE.OR P0, PT, R25, R14, P0 ;  /* 0x0000000e1900720c */ /* 0x000fda0000703670 */
[----:B--2---:R-:W-:Y:S05]  /*2b90*/  @P0 BRA `(.L_x_32) ;  /* 0x0000000000800947 */ /* 0x004fea0003800000 */
[----:B------:R-:W2:Y:S04]  /*2ba0*/  LDG.E R22, desc[UR36][R10.64] ;  /* 0x000000240a167981 */ /* 0x000ea8000c1e1900 */
[----:B------:R-:W2:Y:S02]  /*2bb0*/  LDS R32, [R17] ;  /* 0x0000000011207984 */ /* 0x000ea40000000800 */
[----:B--2---:R-:W-:-:S05]  /*2bc0*/  FADD R20, -R32, R22 ;  /* 0x0000001620147221 */ /* 0x004fca0000000100 */
[----:B------:R-:W-:-:S13]  /*2bd0*/  FSETP.GT.AND P0, PT, |R20|, RZ, PT ;  /* 0x000000ff1400720b */ /* 0x000fda0003f04200 */
[----:B------:R-:W-:Y:S05]  /*2be0*/  @!P0 BRA `(.L_x_33) ;  /* 0x0000000000548947 */ /* 0x000fea0003800000 */
[----:B------:R-:W-:Y:S02]  /*2bf0*/  LOP3.LUT R20, R14, 0x1, RZ, 0xc0, !PT ;  /* 0x000000010e147812 */ /* 0x000fe400078ec0ff */
[-C--:B------:R-:W-:Y:S02]  /*2c00*/  FSET.BF.GEU.AND R23, R22, R32.reuse, PT ;  /* 0x000000201617720a */ /* 0x080fe4000380e000 */
[----:B------:R-:W-:Y:S02]  /*2c10*/  ISETP.NE.U32.AND P0, PT, R20, 0x1, PT ;  /* 0x000000011400780c */ /* 0x000fe40003f05070 */
[----:B------:R-:W-:Y:S02]  /*2c20*/  FSET.BF.LT.AND R28, R22, R32, PT ;  /* 0x00000020161c720a */ /* 0x000fe40003801000 */
[----:B------:R-:W-:Y:S01]  /*2c30*/  SEL R21, R29, RZ, !P0 ;  /* 0x000000ff1d157207 */ /* 0x000fe20004000000 */
[----:B------:R-:W-:-:S03]  /*2c40*/  FMUL R29, R32, R23 ;  /* 0x00000017201d7220 */ /* 0x000fc60000400000 */
[----:B------:R-:W-:Y:S01]  /*2c50*/  LEA R20, P1, R21, R4, 0x2 ;  /* 0x0000000415147211 */ /* 0x000fe200078210ff */
[----:B------:R-:W-:-:S03]  /*2c60*/  FFMA R29, R22, R28, R29 ;  /* 0x0000001c161d7223 */ /* 0x000fc6000000001d */
[----:B------:R-:W-:-:S05]  /*2c70*/  LEA.HI.X R21, R21, R5, RZ, 0x2, P1 ;  /* 0x0000000515157211 */ /* 0x000fca00008f14ff */
[----:B------:R1:W-:Y:S04]  /*2c80*/  STG.E desc[UR36][R20.64], R29 ;  /* 0x0000001d14007986 */ /* 0x0003e8000c101924 */
[----:B------:R-:W2:Y:S01]  /*2c90*/  LDG.E R30, desc[UR36][R10.64] ;  /* 0x000000240a1e7981 */ /* 0x000ea2000c1e1900 */
[----:B------:R-:W-:-:S04]  /*2ca0*/  SEL R33, R0, 0x1, !P0 ;  /* 0x0000000100217807 */ /* 0x000fc80004000000 */
[----:B------:R-:W-:Y:S01]  /*2cb0*/  LEA R22, P0, R33, R4, 0x2 ;  /* 0x0000000421167211 */ /* 0x000fe200078010ff */
[----:B--2---:R-:W-:-:S03]  /*2cc0*/  FMUL R31, R23, R30 ;  /* 0x0000001e171f7220 */ /* 0x004fc60000400000 */
[----:B------:R-:W-:Y:S01]  /*2cd0*/  LEA.HI.X R23, R33, R5, RZ, 0x2, P0 ;  /* 0x0000000521177211 */ /* 0x000fe200000f14ff */
[----:B------:R-:W-:-:S05]  /*2ce0*/  FFMA R31, R32, R28, R31 ;  /* 0x0000001c201f7223 */ /* 0x000fca000000001f */
[----:B------:R1:W-:Y:S04]  /*2cf0*/  STG.E desc[UR36][R22.64], R31 ;  /* 0x0000001f16007986 */ /* 0x0003e8000c101924 */
[----:B------:R-:W2:Y:S02]  /*2d00*/  LDG.E R28, desc[UR36][R26.64+0x4] ;  /* 0x000004241a1c7981 */ /* 0x000ea4000c1e1900 */
[----:B--2---:R-:W-:-:S05]  /*2d10*/  VIADD R33, R28, 0x1 ;  /* 0x000000011c217836 */ /* 0x004fca0000000000 */
[----:B------:R1:W-:Y:S01]  /*2d20*/  STG.E desc[UR36][R26.64+0x4], R33 ;  /* 0x000004211a007986 */ /* 0x0003e2000c101924 */
[----:B------:R-:W-:Y:S05]  /*2d30*/  BRA `(.L_x_32) ;  /* 0x0000000000187947 */ /* 0x000fea0003800000 */
.L_x_33:
[----:B------:R-:W-:-:S04]  /*2d40*/  LOP3.LUT R20, R14, 0x1, RZ, 0xc0, !PT ;  /* 0x000000010e147812 */ /* 0x000fc800078ec0ff */
[----:B------:R-:W-:-:S04]  /*2d50*/  ISETP.NE.U32.AND P0, PT, R20, 0x1, PT ;  /* 0x000000011400780c */ /* 0x000fc80003f05070 */
[----:B------:R-:W-:-:S04]  /*2d60*/  SEL R29, R29, RZ, !P0 ;  /* 0x000000ff1d1d7207 */ /* 0x000fc80004000000 */
[----:B------:R-:W-:-:S04]  /*2d70*/  LEA R20, P0, R29, R4, 0x2 ;  /* 0x000000041d147211 */ /* 0x000fc800078010ff */
[----:B------:R-:W-:-:S05]  /*2d80*/  LEA.HI.X R21, R29, R5, RZ, 0x2, P0 ;  /* 0x000000051d157211 */ /* 0x000fca00000f14ff */
[----:B------:R2:W-:Y:S04]  /*2d90*/  STG.E desc[UR36][R20.64], R22 ;  /* 0x0000001614007986 */ /* 0x0005e8000c101924 */
.L_x_32:
[----:B------:R-:W-:Y:S05]  /*2da0*/  BSYNC.RECONVERGENT B0 ;  /* 0x0000000000007941 */ /* 0x000fea0003800200 */
.L_x_31:
[----:B------:R-:W-:Y:S01]  /*2db0*/  ISETP.GT.AND P0, PT, R25, R14, PT ;  /* 0x0000000e1900720c */ /* 0x000fe20003f04270 */
[----:B------:R-:W-:Y:S03]  /*2dc0*/  BSSY.RECONVERGENT B0, `(.L_x_34) ;  /* 0x000000c000007945 */ /* 0x000fe60003800200 */
[----:B------:R-:W-:-:S04]  /*2dd0*/  ISETP.GT.AND P0, PT, R19, 0x1, P0 ;  /* 0x000000011300780c */ /* 0x000fc80000704270 */
[C---:B------:R-:W-:Y:S02]  /*2de0*/  ISETP.GE.OR P1, PT, R2.reuse, R3, !P0 ;  /* 0x000000030200720c */ /* 0x040fe40004726670 */
[----:B------:R-:W-:-:S11]  /*2df0*/  ISETP.GE.OR P2, PT, R2, R19, !P0 ;  /* 0x000000130200720c */ /* 0x000fd60004746670 */
[----:B------:R-:W-:Y:S05]  /*2e00*/  @P1 BRA `(.L_x_35) ;  /* 0x00000000001c1947 */ /* 0x000fea0003800000 */
[----:B-12---:R-:W-:Y:S02]  /*2e10*/  IMAD.MOV.U32 R20, RZ, RZ, R2 ;  /* 0x000000ffff147224 */ /* 0x006fe400078e0002 */
[----:B------:R-:W-:-:S07]  /*2e20*/  IMAD.MOV.U32 R22, RZ, RZ, 0x1 ;  /* 0x00000001ff167424 */ /* 0x000fce00078e00ff */
.L_x_36:
[----:B------:R-:W-:Y:S01]  /*2e30*/  LEA R21, R20, R13, 0x2 ;  /* 0x0000000d14157211 */ /* 0x000fe200078e10ff */
[----:B------:R-:W-:-:S04]  /*2e40*/  IMAD.IADD R20, R18, 0x1, R20 ;  /* 0x0000000112147824 */ /* 0x000fc800078e0214 */
[----:B------:R3:W-:Y:S01]  /*2e50*/  STS [R21], R22 ;  /* 0x0000001615007388 */ /* 0x0007e20000000800 */
[----:B------:R-:W-:-:S13]  /*2e60*/  ISETP.GE.AND P1, PT, R20, R3, PT ;  /* 0x000000031400720c */ /* 0x000fda0003f26270 */
[----:B---3--:R-:W-:Y:S05]  /*2e70*/  @!P1 BRA `(.L_x_36) ;  /* 0xfffffffc00ec9947 */ /* 0x008fea000383ffff */
.L_x_35:
[----:B------:R-:W-:Y:S05]  /*2e80*/  BSYNC.RECONVERGENT B0 ;  /* 0x0000000000007941 */ /* 0x000fea0003800200 */
.L_x_34:
[----:B------:R-:W-:Y:S06]  /*2e90*/  BAR.SYNC.DEFER_BLOCKING 0x0 ;  /* 0x0000000000007b1d */ /* 0x000fec0000010000 */
[----:B------:R-:W-:Y:S04]  /*2ea0*/  BSSY.RECONVERGENT B0, `(.L_x_37) ;  /* 0x000000f000007945 */ /* 0x000fe80003800200 */
[----:B------:R-:W-:Y:S05]  /*2eb0*/  @P2 BRA `(.L_x_38) ;  /* 0x0000000000342947 */ /* 0x000fea0003800000 */
[----:B-12---:R1:W2:Y:S01]  /*2ec0*/  LDS R22, [R15] ;  /* 0x000000000f167984 */ /* 0x0062a20000000800 */
[----:B------:R-:W-:-:S07]  /*2ed0*/  IMAD.MOV.U32 R23, RZ, RZ, R2 ;  /* 0x000000ffff177224 */ /* 0x000fce00078e0002 */
.L_x_39:
[----:B------:R-:W-:Y:S01]  /*2ee0*/  IMAD.IADD R21, R16, 0x1, R23 ;  /* 0x0000000110157824 */ /* 0x000fe200078e0217 */
[----:B------:R-:W3:Y:S03]  /*2ef0*/  LDS R28, [R17] ;  /* 0x00000000111c7984 */ /* 0x000ee60000000800 */
[----:B------:R-:W-:-:S06]  /*2f00*/  IMAD.WIDE R20, R21, 0x4, R4 ;  /* 0x0000000415147825 */ /* 0x000fcc00078e0204 */
[----:B------:R-:W3:Y:S01]  /*2f10*/  LDG.E R21, desc[UR36][R20.64] ;  /* 0x0000002414157981 */ /* 0x000ee2000c1e1900 */
[----:B------:R-:W-:Y:S02]  /*2f20*/  IMAD.IADD R23, R18, 0x1, R23 ;  /* 0x0000000112177824 */ /* 0x000fe400078e0217 */
[----:B---3--:R-:W-:-:S05]  /*2f30*/  FADD R28, R28, -R21 ;  /* 0x800000151c1c7221 */ /* 0x008fca0000000000 */
[----:B------:R-:W-:-:S04]  /*2f40*/  FSETP.GT.AND P1, PT, |R28|, RZ, PT ;  /* 0x000000ff1c00720b */ /* 0x000fc80003f24200 */
[----:B--2---:R-:W-:Y:S02]  /*2f50*/  SEL R22, R22, RZ, P1 ;  /* 0x000000ff16167207 */ /* 0x004fe40000800000 */
[----:B------:R-:W-:-:S03]  /*2f60*/  ISETP.GE.AND P1, PT, R23, R19, PT ;  /* 0x000000131700720c */ /* 0x000fc60003f26270 */
[----:B------:R3:W-:Y:S10]  /*2f70*/  STS [R15], R22 ;  /* 0x000000160f007388 */ /* 0x0007f40000000800 */
[----:B---3--:R-:W-:Y:S05]  /*2f80*/  @!P1 BRA `(.L_x_39) ;  /* 0xfffffffc00d49947 */ /* 0x008fea000383ffff */
.L_x_38:
[----:B------:R-:W-:Y:S05]  /*2f90*/  BSYNC.RECONVERGENT B0 ;  /* 0x0000000000007941 */ /* 0x000fea0003800200 */
.L_x_37:
[----:B------:R-:W-:Y:S01]  /*2fa0*/  BAR.SYNC.DEFER_BLOCKING 0x0 ;  /* 0x0000000000007b1d */ /* 0x000fe20000010000 */
[----:B------:R-:W-:-:S13]  /*2fb0*/  ISETP.GE.U32.AND P1, PT, R3, 0x2, PT ;  /* 0x000000020300780c */ /* 0x000fda0003f26070 */
[----:B------:R-:W-:Y:S05]  /*2fc0*/  @!P1 BRA `(.L_x_40) ;  /* 0x0000000000389947 */ /* 0x000fea0003800000 */
[----:B------:R-:W-:Y:S01]  /*2fd0*/  ISETP.GT.AND P2, PT, R25, R14, PT ;  /* 0x0000000e1900720c */ /* 0x000fe20003f44270 */
[----:B-12---:R-:W-:-:S12]  /*2fe0*/  IMAD.MOV.U32 R20, RZ, RZ, R3 ;  /* 0x000000ffff147224 */ /* 0x006fd800078e0003 */
.L_x_41:
[----:B------:R-:W-:-:S04]  /*2ff0*/  SHF.R.U32.HI R23, RZ, 0x1, R20 ;  /* 0x00000001ff177819 */ /* 0x000fc80000011614 */
[----:B------:R-:W-:-:S04]  /*3000*/  ISETP.GE.OR P1, PT, R2, R23, !P2 ;  /* 0x000000170200720c */ /* 0x000fc80005726670 */
[----:B------:R-:W-:-:S13]  /*3010*/  ISETP.LT.OR P1, PT, R19, 0x2, P1 ;  /* 0x000000021300780c */ /* 0x000fda0000f21670 */
[----:B------:R-:W-:Y:S01]  /*3020*/  @!P1 IMAD R21, R23, 0x4, R15 ;  /* 0x0000000417159824 */ /* 0x000fe200078e020f */
[----:B------:R-:W-:Y:S05]  /*3030*/  @!P1 LDS R22, [R15] ;  /* 0x000000000f169984 */ /* 0x000fea0000000800 */
[----:B------:R-:W1:Y:S02]  /*3040*/  @!P1 LDS R21, [R21] ;  /* 0x0000000015159984 */ /* 0x000e640000000800 */
[----:B-1----:R-:W-:-:S05]  /*3050*/  @!P1 IMAD R22, R21, R22, RZ ;  /* 0x0000001615169224 */ /* 0x002fca00078e02ff */
[----:B------:R3:W-:Y:S01]  /*3060*/  @!P1 STS [R15], R22 ;  /* 0x000000160f009388 */ /* 0x0007e20000000800 */
[----:B------:R-:W-:Y:S01]  /*3070*/  BAR.SYNC.DEFER_BLOCKING 0x0 ;  /* 0x0000000000007b1d */ /* 0x000fe20000010000 */
[----:B------:R-:W-:Y:S01]  /*3080*/  ISETP.GT.U32.AND P1, PT, R20, 0x3, PT ;  /* 0x000000031400780c */ /* 0x000fe20003f24070 */
[----:B------:R-:W-:-:S12]  /*3090*/  IMAD.MOV.U32 R20, RZ, RZ, R23 ;  /* 0x000000ffff147224 */ /* 0x000fd800078e0017 */
[----:B---3--:R-:W-:Y:S05]  /*30a0*/  @P1 BRA `(.L_x_41) ;  /* 0xfffffffc00d01947 */ /* 0x008fea000383ffff */
.L_x_40:
[----:B------:R-:W-:Y:S04]  /*30b0*/  BSSY.RECONVERGENT B0, `(.L_x_42) ;  /* 0x0000056000007945 */ /* 0x000fe80003800200 */
[----:B------:R-:W-:Y:S05]  /*30c0*/  @!P0 BRA `(.L_x_43) ;  /* 0x0000000400508947 */ /* 0x000fea0003800000 */
[----:B-12---:R-:W1:Y:S02]  /*30d0*/  LDS R20, [R13] ;  /* 0x000000000d147984 */ /* 0x006e640000000800 */
[----:B-1----:R-:W-:-:S13]  /*30e0*/  ISETP.NE.AND P0, PT, R20, 0x1, PT ;  /* 0x000000011400780c */ /* 0x002fda0003f05270 */
[----:B------:R-:W-:Y:S05]  /*30f0*/  @!P0 BRA `(.L_x_44) ;  /* 0x00000000004c8947 */ /* 0x000fea0003800000 */
[----:B------:R-:W-:Y:S01]  /*3100*/  ISETP.GE.AND P0, PT, R2, R19, PT ;  /* 0x000000130200720c */ /* 0x000fe20003f06270 */
[----:B------:R-:W-:-:S12]  /*3110*/  BSSY.RECONVERGENT B1, `(.L_x_45) ;  /* 0x0000010000017945 */ /* 0x000fd80003800200 */
[----:B------:R-:W-:Y:S05]  /*3120*/  @P0 BRA `(.L_x_46) ;  /* 0x0000000000380947 */ /* 0x000fea0003800000 */
[----:B------:R-:W1:Y:S01]  /*3130*/  LDC R10, c[0x3][0x90] ;  /* 0x00c02400ff0a7b82 */ /* 0x000e620000000800 */
[----:B------:R-:W-:Y:S01]  /*3140*/  LOP3.LUT R11, R14, 0x1, RZ, 0xc0, !PT ;  /* 0x000000010e0b7812 */ /* 0x000fe200078ec0ff */
[----:B------:R-:W-:-:S03]  /*3150*/  IMAD.MOV.U32 R23, RZ, RZ, R2 ;  /* 0x000000ffff177224 */ /* 0x000fc600078e0002 */
[----:B------:R-:W-:-:S04]  /*3160*/  ISETP.NE.U32.AND P0, PT, R11, 0x1, PT ;  /* 0x000000010b00780c */ /* 0x000fc80003f05070 */
[----:B-1----:R-:W-:-:S09]  /*3170*/  SEL R22, R10, RZ, !P0 ;  /* 0x000000ff0a167207 */ /* 0x002fd20004000000 */
.L_x_47:
[----:B-1----:R-:W-:-:S04]  /*3180*/  IMAD.IADD R11, R16, 0x1, R23 ;  /* 0x00000001100b7824 */ /* 0x002fc800078e0217 */
[----:B------:R-:W-:-:S06]  /*3190*/  IMAD.WIDE R10, R11, 0x4, R4 ;  /* 0x000000040b0a7825 */ /* 0x000fcc00078e0204 */
[----:B------:R-:W2:Y:S01]  /*31a0*/  LDG.E R11, desc[UR36][R10.64] ;  /* 0x000000240a0b7981 */ /* 0x000ea2000c1e1900 */
[----:B------:R-:W-:Y:S01]  /*31b0*/  IMAD.IADD R21, R22, 0x1, R23 ;  /* 0x0000000116157824 */ /* 0x000fe200078e0217 */
[----:B------:R-:W-:-:S03]  /*31c0*/  IADD3 R23, PT, PT, R18, R23, RZ ;  /* 0x0000001712177210 */ /* 0x000fc60007ffe0ff */
[----:B------:R-:W-:Y:S01]  /*31d0*/  IMAD.WIDE R20, R21, 0x4, R4 ;  /* 0x0000000415147825 */ /* 0x000fe200078e0204 */
[----:B------:R-:W-:-:S04]  /*31e0*/  ISETP.GE.AND P0, PT, R23, R19, PT ;  /* 0x000000131700720c */ /* 0x000fc80003f06270 */
[----:B--2---:R1:W-:Y:S09]  /*31f0*/  STG.E desc[UR36][R20.64], R11 ;  /* 0x0000000b14007986 */ /* 0x0043f2000c101924 */
[----:B------:R-:W-:Y:S05]  /*3200*/  @!P0 BRA `(.L_x_47) ;  /* 0xfffffffc00dc8947 */ /* 0x000fea000383ffff */
.L_x_46:
[----:B------:R-:W-:Y:S05]  /*3210*/  BSYNC.RECONVERGENT B1 ;  /* 0x0000000000017941 */ /* 0x000fea0003800200 */
.L_x_45:
[----:B------:R-:W-:Y:S05]  /*3220*/  BRA `(.L_x_43) ;  /* 0x0000000000f87947 */ /* 0x000fea0003800000 */
.L_x_44:
[----:B------:R-:W-:Y:S01]  /*3230*/  ISETP.GT.AND P0, PT, R2, R19, PT ;  /* 0x000000130200720c */ /* 0x000fe20003f04270 */
[----:B------:R-:W-:-:S12]  /*3240*/  BSSY.RECONVERGENT B1, `(.L_x_48) ;  /* 0x0000037000017945 */ /* 0x000fd80003800200 */
[----:B------:R-:W-:Y:S05]  /*3250*/  @P0 BRA `(.L_x_49) ;  /* 0x0000000000d40947 */ /* 0x000fea0003800000 */
[----:B------:R-:W1:Y:S01]  /*3260*/  LDC R20, c[0x3][0x90] ;  /* 0x00c02400ff147b82 */ /* 0x000e620000000800 */
[----:B------:R-:W-:Y:S01]  /*3270*/  LOP3.LUT R21, R14, 0x1, RZ, 0xc0, !PT ;  /* 0x000000010e157812 */ /* 0x000fe200078ec0ff */
[----:B------:R-:W-:Y:S01]  /*3280*/  IMAD.MOV.U32 R25, RZ, RZ, R2 ;  /* 0x000000ffff197224 */ /* 0x000fe200078e0002 */
[----:B------:R-:W-:Y:S01]  /*3290*/  IADD3 R29, PT, PT, R16, -0x1, R19 ;  /* 0xffffffff101d7810 */ /* 0x000fe20007ffe013 */
[----:B------:R-:W-:Y:S01]  /*32a0*/  IMAD.MOV.U32 R37, RZ, RZ, RZ ;  /* 0x000000ffff257224 */ /* 0x000fe200078e00ff */
[----:B------:R-:W-:-:S03]  /*32b0*/  ISETP.NE.U32.AND P0, PT, R21, 0x1, PT ;  /* 0x000000011500780c */ /* 0x000fc60003f05070 */
[----:B------:R-:W-:Y:S01]  /*32c0*/  IMAD.WIDE R28, R29, 0x4, R4 ;  /* 0x000000041d1c7825 */ /* 0x000fe200078e0204 */
[----:B-1----:R-:W-:-:S05]  /*32d0*/  SEL R34, R20, RZ, !P0 ;  /* 0x000000ff14227207 */ /* 0x002fca0004000000 */
[----:B------:R-:W-:-:S07]  /*32e0*/  IMAD.IADD R36, R19, 0x1, R34 ;  /* 0x0000000113247824 */ /* 0x000fce00078e0222 */
.L_x_53:
[C---:B------:R-:W-:Y:S01]  /*32f0*/  ISETP.GE.AND P0, PT, R25.reuse, R19, PT ;  /* 0x000000131900720c */ /* 0x040fe20003f06270 */
[----:B------:R-:W-:Y:S03]  /*3300*/  BSSY.RECONVERGENT B2, `(.L_x_50) ;  /* 0x0000021000027945 */ /* 0x000fe60003800200 */
[----:B------:R-:W-:-:S13]  /*3310*/  ISETP.LT.OR P0, PT, R25, 0x1, P0 ;  /* 0x000000011900780c */ /* 0x000fda0000701670 */
[----:B-1----:R-:W-:Y:S05]  /*3320*/  @P0 BRA `(.L_x_51) ;  /* 0x00000000003c0947 */ /* 0x002fea0003800000 */
[----:B------:R-:W-:Y:S01]  /*3330*/  IMAD.IADD R21, R16, 0x1, R25 ;  /* 0x0000000110157824 */ /* 0x000fe200078e0219 */
[----:B------:R-:W1:Y:S03]  /*3340*/  LDS R23, [R17] ;  /* 0x0000000011177984 */ /* 0x000e660000000800 */
[----:B------:R-:W-:-:S05]  /*3350*/  IMAD.WIDE.U32 R20, R21, 0x4, R4 ;  /* 0x0000000415147825 */ /* 0x000fca00078e0004 */
[----:B------:R-:W1:Y:S04]  /*3360*/  LDG.E R32, desc[UR36][R20.64+-0x4] ;  /* 0xfffffc2414207981 */ /* 0x000e68000c1e1900 */
[----:B------:R-:W2:Y:S01]  /*3370*/  LDG.E R22, desc[UR36][R20.64] ;  /* 0x0000002414167981 */ /* 0x000ea2000c1e1900 */
[----:B-1----:R-:W-:-:S04]  /*3380*/  FSETP.GEU.AND P0, PT, R32, R23, PT ;  /* 0x000000172000720b */ /* 0x002fc80003f0e000 */
[----:B--2---:R-:W-:Y:S02]  /*3390*/  FSETP.GEU.AND P1, PT, R22, R23, !P0 ;  /* 0x000000171600720b */ /* 0x004fe4000472e000 */
[----:B------:R-:W-:Y:S02]  /*33a0*/  PLOP3.LUT P0, PT, P0, PT, PT, 0x8, 0x80 ;  /* 0x000000000080781c */ /* 0x000fe4000070e170 */
[----:B------:R-:W-:-:S05]  /*33b0*/  FSEL R30, RZ, 1, !P1 ;  /* 0x3f800000ff1e7808 */ /* 0x000fca0004800000 */
[----:B------:R-:W-:Y:S01]  /*33c0*/  FMUL R31, R23, R30 ;  /* 0x0000001e171f7220 */ /* 0x000fe20000400000 */
[----:B------:R-:W-:-:S05]  /*33d0*/  FSET.BF.LT.AND R23, R22, R23, PT ;  /* 0x000000171617720a */ /* 0x000fca0003801000 */
[----:B------:R-:W-:Y:S01]  /*33e0*/  FFMA R31, R22, R23, R31 ;  /* 0x00000017161f7223 */ /* 0x000fe2000000001f */
[----:B------:R-:W-:Y:S02]  /*33f0*/  IMAD.IADD R22, R34, 0x1, R25 ;  /* 0x0000000122167824 */ /* 0x000fe400078e0219 */
[----:B------:R-:W-:Y:S01]  /*3400*/  IMAD.MOV.U32 R23, RZ, RZ, RZ ;  /* 0x000000ffff177224 */ /* 0x000fe200078e00ff */
[----:B------:R-:W-:Y:S06]  /*3410*/  BRA `(.L_x_52) ;  /* 0x00000000003c7947 */ /* 0x000fec0003800000 */
.L_x_51:
[----:B------:R-:W1:Y:S01]  /*3420*/  LDS R21, [R17] ;  /* 0x0000000011157984 */ /* 0x000e620000000800 */
[----:B------:R-:W-:-:S13]  /*3430*/  ISETP.NE.AND P1, PT, R25, RZ, PT ;  /* 0x000000ff1900720c */ /* 0x000fda0003f25270 */
[----:B------:R-:W2:Y:S01]  /*3440*/  @!P1 LDG.E R31, desc[UR36][R10.64] ;  /* 0x000000240a1f9981 */ /* 0x000ea2000c1e1900 */
[----:B-1----:R-:W-:-:S06]  /*3450*/  @!P1 IMAD.MOV.U32 R32, RZ, RZ, R21 ;  /* 0x000000ffff209224 */ /* 0x002fcc00078e0015 */
[----:B------:R-:W3:Y:S01]  /*3460*/  @P1 LDG.E R32, desc[UR36][R28.64] ;  /* 0x000000241c201981 */ /* 0x000ee2000c1e1900 */
[----:B------:R-:W-:Y:S02]  /*3470*/  @!P1 IMAD.MOV.U32 R22, RZ, RZ, R34 ;  /* 0x000000ffff169224 */ /* 0x000fe400078e0022 */
[----:B------:R-:W-:Y:S01]  /*3480*/  @!P1 IMAD.MOV.U32 R23, RZ, RZ, RZ ;  /* 0x000000ffff179224 */ /* 0x000fe200078e00ff */
[----:B------:R-:W-:Y:S01]  /*3490*/  @P1 MOV R23, R37 ;  /* 0x0000002500171202 */ /* 0x000fe20000000f00 */
[----:B------:R-:W-:Y:S01]  /*34a0*/  @P1 IMAD.MOV.U32 R22, RZ, RZ, R36 ;  /* 0x000000ffff161224 */ /* 0x000fe200078e0024 */
[CC--:B--2---:R-:W-:Y:S02]  /*34b0*/  @!P1 FSET.BF.LT.AND R20, R31.reuse, R21.reuse, PT ;  /* 0x000000151f14920a */ /* 0x0c4fe40003801000 */
[----:B------:R-:W-:-:S03]  /*34c0*/  @!P1 FSETP.LT.AND P0, PT, R31, R21, PT ;  /* 0x000000151f00920b */ /* 0x000fc60003f01000 */
[----:B------:R-:W-:Y:S01]  /*34d0*/  @!P1 FMUL R31, R31, R20 ;  /* 0x000000141f1f9220 */ /* 0x000fe20000400000 */
[CC--:B---3--:R-:W-:Y:S02]  /*34e0*/  @P1 FSET.BF.LT.AND R20, R32.reuse, R21.reuse, PT ;  /* 0x000000152014120a */ /* 0x0c8fe40003801000 */
[----:B------:R-:W-:-:S03]  /*34f0*/  @P1 FSETP.LT.AND P0, PT, R32, R21, PT ;  /* 0x000000152000120b */ /* 0x000fc60003f01000 */
[----:B------:R-:W-:-:S10]  /*3500*/  @P1 FMUL R31, R21, R20 ;  /* 0x00000014151f1220 */ /* 0x000fd40000400000 */
.L_x_52:
[----:B------:R-:W-:Y:S05]  /*3510*/  BSYNC.RECONVERGENT B2 ;  /* 0x0000000000027941 */ /* 0x000fea0003800200 */
.L_x_50:
[----:B------:R-:W-:Y:S01]  /*3520*/  SEL R20, RZ, 0x1, P0 ;  /* 0x00000001ff147807 */ /* 0x000fe20000000000 */
[----:B------:R-:W-:-:S03]  /*3530*/  IMAD.IADD R25, R18, 0x1, R25 ;  /* 0x0000000112197824 */ /* 0x000fc600078e0219 */
[----:B------:R-:W-:-:S05]  /*3540*/  I2FP.F32.U32 R20, R20 ;  /* 0x0000001400147245 */ /* 0x000fca0000201000 */
[----:B------:R-:W-:Y:S01]  /*3550*/  FFMA R31, R20, R32, R31 ;  /* 0x00000020141f7223 */ /* 0x000fe2000000001f */
[----:B------:R-:W-:-:S04]  /*3560*/  LEA R20, P0, R22, R4, 0x2 ;  /* 0x0000000416147211 */ /* 0x000fc800078010ff */
[----:B------:R-:W-:Y:S02]  /*3570*/  LEA.HI.X R21, R22, R5, R23, 0x2, P0 ;  /* 0x0000000516157211 */ /* 0x000fe400000f1417 */
[----:B------:R-:W-:-:S03]  /*3580*/  ISETP.GT.AND P0, PT, R25, R19, PT ;  /* 0x000000131900720c */ /* 0x000fc60003f04270 */
[----:B------:R1:W-:Y:S10]  /*3590*/  STG.E desc[UR36][R20.64], R31 ;  /* 0x0000001f14007986 */ /* 0x0003f4000c101924 */
[----:B------:R-:W-:Y:S05]  /*35a0*/  @!P0 BRA `(.L_x_53) ;  /* 0xfffffffc00508947 */ /* 0x000fea000383ffff */
.L_x_49:
[----:B------:R-:W-:Y:S05]  /*35b0*/  BSYNC.RECONVERGENT B1 ;  /* 0x0000000000017941 */ /* 0x000fea0003800200 */
.L_x_48:
[----:B------:R-:W-:-:S13]  /*35c0*/  ISETP.NE.AND P0, PT, R2, RZ, PT ;  /* 0x000000ff0200720c */ /* 0x000fda0003f05270 */
[----:B------:R-:W-:Y:S05]  /*35d0*/  @P0 BRA `(.L_x_43) ;  /* 0x00000000000c0947 */ /* 0x000fea0003800000 */
[----:B------:R-:W2:Y:S02]  /*35e0*/  LDG.E R10, desc[UR36][R26.64+0x4] ;  /* 0x000004241a0a7981 */ /* 0x000ea4000c1e1900 */
[----:B--2---:R-:W-:-:S05]  /*35f0*/  VIADD R11, R10, 0x1 ;  /* 0x000000010a0b7836 */ /* 0x004fca0000000000 */
[----:B------:R3:W-:Y:S02]  /*3600*/  STG.E desc[UR36][R26.64+0x4], R11 ;  /* 0x0000040b1a007986 */ /* 0x0007e4000c101924 */
.L_x_43:
[----:B------:R-:W-:Y:S05]  /*3610*/  BSYNC.RECONVERGENT B0 ;  /* 0x0000000000007941 */ /* 0x000fea0003800200 */
.L_x_42:
[----:B------:R-:W1:Y:S01]  /*3620*/  LDCU UR4, c[0x3][0x90] ;  /* 0x00c01200ff0477ac */ /* 0x000e620008000800 */
[----:B------:R-:W-:Y:S02]  /*3630*/  VIADD R14, R14, 0x1 ;  /* 0x000000010e0e7836 */ /* 0x000fe40000000000 */
[----:B-1-3--:R-:W-:Y:S01]  /*3640*/  IMAD.U32 R11, RZ, RZ, UR4 ;  /* 0x00000004ff0b7e24 */ /* 0x00afe2000f8e00ff */
[----:B------:R-:W-:Y:S04]  /*3650*/  BAR.SYNC.DEFER_BLOCKING 0x0 ;  /* 0x0000000000007b1d */ /* 0x000fe80000010000 */
[----:B------:R-:W-:-:S13]  /*3660*/  ISETP.NE.AND P0, PT, R14, R11, PT ;  /* 0x0000000b0e00720c */ /* 0x000fda0003f05270 */
[----:B------:R-:W-:Y:S05]  /*3670*/  @P0 BRA `(.L_x_54) ;  /* 0xfffffff000500947 */ /* 0x000fea000383ffff */
.L_x_26:
[----:B------:R-:W3:Y:S02]  /*3680*/  LDG.E R3, desc[UR36][R26.64+0x4] ;  /* 0x000004241a037981 */ /* 0x000ee4000c1e1900 */
[----:B---3--:R-:W-:-:S13]  /*3690*/  ISETP.GE.AND P0, PT, R2, R3, PT ;  /* 0x000000030200720c */ /* 0x008fda0003f06270 */
[----:B------:R-:W-:Y:S05]  /*36a0*/  @P0 BRA `(.L_x_55) ;  /* 0x00000000004c0947 */ /* 0x000fea0003800000 */
[----:B------:R-:W-:-:S07]  /*36b0*/  IMAD.MOV.U32 R3, RZ, RZ, R2 ;  /* 0x000000ffff037224 */ /* 0x000fce00078e0002 */
.L_x_56:
[----:B------:R-:W3:Y:S02]  /*36c0*/  LDG.E R0, desc[UR36][R26.64] ;  /* 0x000000241a007981 */ /* 0x000ee4000c1e1900 */
[----:B---3--:R-:W-:-:S05]  /*36d0*/  VIADD R6, R0, 0xffffffff ;  /* 0xffffffff00067836 */ /* 0x008fca0000000000 */
[----:B------:R-:W-:-:S04]  /*36e0*/  LEA.HI R7, R6, R6, RZ, 0x1 ;  /* 0x0000000606077211 */ /* 0x000fc800078f08ff */
[----:B------:R-:W-:-:S05]  /*36f0*/  LOP3.LUT R7, R7, 0xfffffffe, RZ, 0xc0, !PT ;  /* 0xfffffffe07077812 */ /* 0x000fca00078ec0ff */
[----:B------:R-:W-:-:S04]  /*3700*/  IMAD.IADD R6, R6, 0x1, -R7 ;  /* 0x0000000106067824 */ /* 0x000fc800078e0a07 */
[----:B------:R-:W-:-:S04]  /*3710*/  IMAD R7, R6, R11, R3 ;  /* 0x0000000b06077224 */ /* 0x000fc800078e0203 */
[----:B------:R-:W-:-:S06]  /*3720*/  IMAD.WIDE R6, R7, 0x4, R4 ;  /* 0x0000000407067825 */ /* 0x000fcc00078e0204 */
[----:B------:R-:W3:Y:S01]  /*3730*/  LDG.E R7, desc[UR36][R6.64] ;  /* 0x0000002406077981 */ /* 0x000ee2000c1e1900 */
[----:B0-----:R-:W-:-:S04]  /*3740*/  LEA.HI R8, R0, R0, RZ, 0x1 ;  /* 0x0000000000087211 */ /* 0x001fc800078f08ff */
[----:B------:R-:W-:-:S05]  /*3750*/  LOP3.LUT R9, R8, 0xfffffffe, RZ, 0xc0, !PT ;  /* 0xfffffffe08097812 */ /* 0x000fca00078ec0ff */
[----:B------:R-:W-:-:S04]  /*3760*/  IMAD.IADD R0, R0, 0x1, -R9 ;  /* 0x0000000100007824 */ /* 0x000fc800078e0a09 */
[----:B------:R-:W-:-:S04]  /*3770*/  IMAD R9, R0, R11, R3 ;  /* 0x0000000b00097224 */ /* 0x000fc800078e0203 */
[----:B------:R-:W-:-:S05]  /*3780*/  IMAD.WIDE R8, R9, 0x4, R4 ;  /* 0x0000000409087825 */ /* 0x000fca00078e0204 */
[----:B---3--:R1:W-:Y:S04]  /*3790*/  STG.E desc[UR36][R8.64], R7 ;  /* 0x0000000708007986 */ /* 0x0083e8000c101924 */
[----:B------:R-:W3:Y:S01]  /*37a0*/  LDG.E R0, desc[UR36][R26.64+0x4] ;  /* 0x000004241a007981 */ /* 0x000ee2000c1e1900 */
[----:B------:R-:W-:-:S05]  /*37b0*/  IMAD.IADD R3, R18, 0x1, R3 ;  /* 0x0000000112037824 */ /* 0x000fca00078e0203 */
[----:B---3--:R-:W-:-:S13]  /*37c0*/  ISETP.GE.AND P0, PT, R3, R0, PT ;  /* 0x000000000300720c */ /* 0x008fda0003f06270 */
[----:B-1----:R-:W-:Y:S05]  /*37d0*/  @!P0 BRA `(.L_x_56) ;  /* 0xfffffffc00b88947 */ /* 0x002fea000383ffff */
.L_x_55:
[----:B------:R-:W-:Y:S01]  /*37e0*/  ISETP.GE.AND P0, PT, R11, 0x1, PT ;  /* 0x000000010b00780c */ /* 0x000fe20003f06270 */
[----:B------:R-:W-:Y:S05]  /*37f0*/  WARPSYNC.ALL ;  /* 0x0000000000007948 */ /* 0x000fea0003800000 */
[----:B------:R-:W-:Y:S07]  /*3800*/  BAR.SYNC.DEFER_BLOCKING 0x0 ;  /* 0x0000000000007b1d */ /* 0x000fee0000010000 */
[----:B------:R-:W-:Y:S05]  /*3810*/  @!P0 BRA `(.L_x_57) ;  /* 0x0000001400cc8947 */ /* 0x000fea0003800000 */
[C---:B------:R-:W-:Y:S01]  /*3820*/  ISETP.GE.U32.AND P0, PT, R11.reuse, 0x8, PT ;  /* 0x000000080b00780c */ /* 0x040fe20003f06070 */
[----:B------:R-:W-:Y:S01]  /*3830*/  IMAD.MOV.U32 R3, RZ, RZ, RZ ;  /* 0x000000ffff037224 */ /* 0x000fe200078e00ff */
[----:B------:R-:W-:-:S11]  /*3840*/  LOP3.LUT R14, R11, 0x7, RZ, 0xc0, !PT ;  /* 0x000000070b0e7812 */ /* 0x000fd600078ec0ff */
[----:B------:R-:W-:Y:S05]  /*3850*/  @!P0 BRA `(.L_x_58) ;  /* 0x0000000800d88947 */ /* 0x000fea0003800000 */
[----:B------:R-:W1:Y:S01]  /*3860*/  LDCU.64 UR6, c[0x0][0x3e0] ;  /* 0x00007c00ff0677ac */ /* 0x000e620008000a00 */
[----:B------:R-:W-:Y:S01]  /*3870*/  HFMA2 R13, -RZ, RZ, 0, 0 ;  /* 0x00000000ff0d7431 */ /* 0x000fe200000001ff */
[----:B------:R-:W-:Y:S01]  /*3880*/  LOP3.LUT R3, R11, 0x7ffffff8, RZ, 0xc0, !PT ;  /* 0x7ffffff80b037812 */ /* 0x000fe200078ec0ff */
[----:B------:R-:W-:Y:S01]  /*3890*/  UMOV UR4, 0x4 ;  /* 0x0000000400047882 */ /* 0x000fe20000000000 */
[----:B------:R-:W-:Y:S02]  /*38a0*/  UMOV UR5, 0x0 ;  /* 0x0000000000057882 */ /* 0x000fe40000000000 */
[----:B-1----:R-:W-:-:S04]  /*38b0*/  UIMAD.WIDE.U32 UR4, UR6, 0x1, UR4 ;  /* 0x00000001060478a5 */ /* 0x002fc8000f8e0004 */
[----:B------:R-:W-:Y:S02]  /*38c0*/  UIADD3 UR6, UPT, UPT, UR5, UR7, URZ ;  /* 0x0000000705067290 */ /* 0x000fe4000fffe0ff */
[----:B------:R-:W-:Y:S02]  /*38d0*/  IMAD.U32 R7, RZ, RZ, UR5 ;  /* 0x00000005ff077e24 */ /* 0x000fe4000f8e00ff */
[----:B------:R-:W-:Y:S02]  /*38e0*/  IMAD.U32 R6, RZ, RZ, UR4 ;  /* 0x00000004ff067e24 */ /* 0x000fe4000f8e00ff */
[----:B------:R-:W-:-:S07]  /*38f0*/  IMAD.U32 R7, RZ, RZ, UR6 ;  /* 0x00000006ff077e24 */ /* 0x000fce000f8e00ff */
.L_x_75:
[----:B---3--:R-:W3:Y:S01]  /*3900*/  LDG.E R0, desc[UR36][R26.64+0x4] ;  /* 0x000004241a007981 */ /* 0x008ee2000c1e1900 */
[----:B------:R-:W-:Y:S01]  /*3910*/  BSSY.RECONVERGENT B0, `(.L_x_59) ;  /* 0x0000015000007945 */ /* 0x000fe20003800200 */
[C---:B0-----:R-:W-:Y:S01]  /*3920*/  VIADD R15, R13.reuse, 0x1 ;  /* 0x000000010d0f7836 */ /* 0x041fe20000000000 */
[----:B---3--:R-:W-:-:S04]  /*3930*/  ISETP.GE.AND P0, PT, R13, R0, PT ;  /* 0x000000000d00720c */ /* 0x008fc80003f06270 */
[----:B------:R-:W-:-:S13]  /*3940*/  ISETP.NE.OR P0, PT, R2, RZ, P0 ;  /* 0x000000ff0200720c */ /* 0x000fda0000705670 */
[----:B-1--4-:R-:W-:Y:S05]  /*3950*/  @P0 BRA `(.L_x_60) ;  /* 0x0000000000400947 */ /* 0x012fea0003800000 */
[----:B0-----:R-:W-:-:S06]  /*3960*/  IMAD.WIDE R8, R13, 0x4, R4 ;  /* 0x000000040d087825 */ /* 0x001fcc00078e0204 */
[----:B------:R-:W3:Y:S01]  /*3970*/  LDG.E R8, desc[UR36][R8.64] ;  /* 0x0000002408087981 */ /* 0x000ee2000c1e1900 */
[----:B------:R-:W0:Y:S01]  /*3980*/  LDC.64 R10, c[0x0][0x3e0] ;  /* 0x0000f800ff0a7b82 */ /* 0x000e220000000a00 */
[----:B------:R-:W-:Y:S01]  /*3990*/  VOTEU.ANY UR4, UPT, PT ;  /* 0x0000000000047886 */ /* 0x000fe200038e0100 */
[----:B------:R-:W1:Y:S01]  /*39a0*/  S2R R12, SR_LANEID ;  /* 0x00000000000c7919 */ /* 0x000e620000000000 */
[----:B------:R-:W-:-:S06]  /*39b0*/  UFLO.U32 UR4, UR4 ;  /* 0x00000004000472bd */ /* 0x000fcc00080e0000 */
[----:B-1----:R-:W-:Y:S01]  /*39c0*/  ISETP.EQ.U32.AND P0, PT, R12, UR4, PT ;  /* 0x000000040c007c0c */ /* 0x002fe2000bf02070 */
[----:B---3--:R-:W-:-:S06]  /*39d0*/  FMUL R0, R8, 10000000 ;  /* 0x4b18968008007820 */ /* 0x008fcc0000400000 */
[----:B------:R-:W1:Y:S02]  /*39e0*/  F2I.TRUNC.NTZ R0, R0 ;  /* 0x0000000000007305 */ /* 0x000e64000020f100 */
[C---:B-1----:R-:W-:Y:S02]  /*39f0*/  CREDUX.MIN.S32 UR5, R0.reuse ;  /* 0x00000000000572cc */ /* 0x042fe40000008200 */
[----:B------:R-:W-:-:S11]  /*3a00*/  CREDUX.MAX.S32 UR6, R0 ;  /* 0x00000000000672cc */ /* 0x000fd60000000200 */
[----:B------:R-:W-:Y:S02]  /*3a10*/  IMAD.U32 R17, RZ, RZ, UR5 ;  /* 0x00000005ff117e24 */ /* 0x000fe4000f8e00ff */
[----:B------:R-:W-:-:S03]  /*3a20*/  IMAD.U32 R9, RZ, RZ, UR6 ;  /* 0x00000006ff097e24 */ /* 0x000fc6000f8e00ff */
[----:B0-----:R1:W-:Y:S04]  /*3a30*/  @P0 REDG.E.MIN.S32.STRONG.GPU desc[UR36][R10.64], R17 ;  /* 0x000000110a00098e */ /* 0x0013e8000c92e324 */
[----:B------:R1:W-:Y:S04]  /*3a40*/  @P0 REDG.E.MAX.S32.STRONG.GPU desc[UR36][R6.64], R9 ;  /* 0x000000090600098e */ /* 0x0003e8000d12e324 */
[----:B------:R1:W5:Y:S02]  /*3a50*/  LDG.E R0, desc[UR36][R26.64+0x4] ;  /* 0x000004241a007981 */ /* 0x000364000c1e1900 */
.L_x_60:
[----:B------:R-:W-:Y:S05]  /*3a60*/  BSYNC.RECONVERGENT B0 ;  /* 0x0000000000007941 */ /* 0x000fea0003800200 */
.L_x_59:
[----:B-----5:R-:W-:Y:S01]  /*3a70*/  ISETP.GE.AND P0, PT, R15, R0, PT ;  /* 0x000000000f00720c */ /* 0x020fe20003f06270 */
[----:B------:R-:W-:Y:S01]  /*3a80*/  BSSY.RECONVERGENT B0, `(.L_x_61) ;  /* 0x0000014000007945 */ /* 0x000fe20003800200 */
[C---:B------:R-:W-:Y:S02]  /*3a90*/  VIADD R15, R13.reuse, 0x2 ;  /* 0x000000020d0f7836 */ /* 0x040fe40000000000 */
[----:B------:R-:W-:Y:S01]  /*3aa0*/  ISETP.NE.OR P0, PT, R2, RZ, P0 ;  /* 0x000000ff0200720c */ /* 0x000fe20000705670 */
[----:B01----:R-:W-:-:S12]  /*3ab0*/  IMAD.WIDE R8, R13, 0x4, R4 ;  /* 0x000000040d087825 */ /* 0x003fd800078e0204 */
[----:B------:R-:W-:Y:S05]  /*3ac0*/  @P0 BRA `(.L_x_62) ;  /* 0x00000000003c0947 */ /* 0x000fea0003800000 */
        /* <DEDUP_REMOVED lines=15> */
.L_x_62:
[----:B------:R-:W-:Y:S05]  /*3bc0*/  BSYNC.RECONVERGENT B0 ;  /* 0x0000000000007941 */ /* 0x000fea0003800200 */
.L_x_61:
[----:B-----5:R-:W-:Y:S01]  /*3bd0*/  ISETP.GE.AND P0, PT, R15, R0, PT ;  /* 0x000000000f00720c */ /* 0x020fe20003f06270 */
[----:B------:R-:W-:Y:S01]  /*3be0*/  BSSY.RECONVERGENT B0, `(.L_x_63) ;  /* 0x0000013000007945 */ /* 0x000fe20003800200 */
[----:B------:R-:W-:Y:S02]  /*3bf0*/  VIADD R15, R13, 0x3 ;  /* 0x000000030d0f7836 */ /* 0x000fe40000000000 */
[----:B------:R-:W-:-:S13]  /*3c00*/  ISETP.NE.OR P0, PT, R2, RZ, P0 ;  /* 0x000000ff0200720c */ /* 0x000fda0000705670 */
[----:B------:R-:W-:Y:S05]  /*3c10*/  @P0 BRA `(.L_x_64) ;  /* 0x00000000003c0947 */ /* 0x000fea0003800000 */
[----:B------:R-:W3:Y:S01]  /*3c20*/  LDG.E R0, desc[UR36][R8.64+0x8] ;  /* 0x0000082408007981 */ /* 0x000ee2000c1e1900 */
[----:B0-----:R-:W0:Y:S01]  /*3c30*/  LDC.64 R10, c[0x0][0x3e0] ;  /* 0x0000f800ff0a7b82 */ /* 0x001e220000000a00 */
        /* <DEDUP_REMOVED lines=8> */
[----:B------:R-:W-:Y:S02]  /*3cc0*/  MOV R17, UR5 ;  /* 0x0000000500117c02 */ /* 0x000fe40008000f00 */
[----:B------:R-:W-:-:S03]  /*3cd0*/  IMAD.U32 R19, RZ, RZ, UR6 ;  /* 0x00000006ff137e24 */ /* 0x000fc6000f8e00ff */
[----:B0-----:R1:W-:Y:S04]  /*3ce0*/  @P0 REDG.E.MIN.S32.STRONG.GPU desc[UR36][R10.64], R17 ;  /* 0x000000110a00098e */ /* 0x0013e8000c92e324 */
[----:B------:R1:W-:Y:S04]  /*3cf0*/  @P0 REDG.E.MAX.S32.STRONG.GPU desc[UR36][R6.64], R19 ;  /* 0x000000130600098e */ /* 0x0003e8000d12e324 */
[----:B------:R1:W5:Y:S02]  /*3d00*/  LDG.E R0, desc[UR36][R26.64+0x4] ;  /* 0x000004241a007981 */ /* 0x000364000c1e1900 */
.L_x_64:
[----:B------:R-:W-:Y:S05]  /*3d10*/  BSYNC.RECONVERGENT B0 ;  /* 0x0000000000007941 */ /* 0x000fea0003800200 */
.L_x_63:
[----:B-----5:R-:W-:Y:S01]  /*3d20*/  ISETP.GE.AND P0, PT, R15, R0, PT ;  /* 0x000000000f00720c */ /* 0x020fe20003f06270 */
[----:B------:R-:W-:Y:S01]  /*3d30*/  BSSY.RECONVERGENT B0, `(.L_x_65) ;  /* 0x0000013000007945 */ /* 0x000fe20003800200 */
[----:B------:R-:W-:Y:S02]  /*3d40*/  VIADD R15, R13, 0x4 ;  /* 0x000000040d0f7836 */ /* 0x000fe40000000000 */
[----:B------:R-:W-:-:S13]  /*3d50*/  ISETP.NE.OR P0, PT, R2, RZ, P0 ;  /* 0x000000ff0200720c */ /* 0x000fda0000705670 */
[----:B------:R-:W-:Y:S05]  /*3d60*/  @P0 BRA `(.L_x_66) ;  /* 0x00000000003c0947 */ /* 0x000fea0003800000 */
[----:B------:R-:W3:Y:S01]  /*3d70*/  LDG.E R0, desc[UR36][R8.64+0xc] ;  /* 0x00000c2408007981 */ /* 0x000ee2000c1e1900 */
[----:B01----:R-:W0:Y:S01]  /*3d80*/  LDC.64 R10, c[0x0][0x3e0] ;  /* 0x0000f800ff0a7b82 */ /* 0x003e220000000a00 */
        /* <DEDUP_REMOVED lines=13> */
.L_x_66:
[----:B------:R-:W-:Y:S05]  /*3e60*/  BSYNC.RECONVERGENT B0 ;  /* 0x0000000000007941 */ /* 0x000fea0003800200 */
.L_x_65:
[----:B-----5:R-:W-:Y:S01]  /*3e70*/  ISETP.GE.AND P0, PT, R15, R0, PT ;  /* 0x000000000f00720c */ /* 0x020fe20003f06270 */
[----:B------:R-:W-:Y:S01]  /*3e80*/  BSSY.RECONVERGENT B0, `(.L_x_67) ;  /* 0x0000013000007945 */ /* 0x000fe20003800200 */
[----:B------:R-:W-:Y:S02]  /*3e90*/  VIADD R15, R13, 0x5 ;  /* 0x000000050d0f7836 */ /* 0x000fe40000000000 */
[----:B------:R-:W-:-:S13]  /*3ea0*/  ISETP.NE.OR P0, PT, R2, RZ, P0 ;  /* 0x000000ff0200720c */ /* 0x000fda0000705670 */
[----:B------:R-:W-:Y:S05]  /*3eb0*/  @P0 BRA `(.L_x_68) ;  /* 0x00000000003c0947 */ /* 0x000fea0003800000 */
[----:B------:R-:W4:Y:S01]  /*3ec0*/  LDG.E R0, desc[UR36][R8.64+0x10] ;  /* 0x0000102408007981 */ /* 0x000f22000c1e1900 */
[----:B01-3--:R-:W0:Y:S01]  /*3ed0*/  LDC.64 R10, c[0x0][0x3e0] ;  /* 0x0000f800ff0a7b82 */ /* 0x00be220000000a00 */
[----:B------:R-:W-:Y:S01]  /*3ee0*/  VOTEU.ANY UR4, UPT, PT ;  /* 0x0000000000047886 */ /* 0x000fe200038e0100 */
[----:B------:R-:W1:Y:S01]  /*3ef0*/  S2R R12, SR_LANEID ;  /* 0x00000000000c7919 */ /* 0x000e620000000000 */
[----:B------:R-:W-:-:S06]  /*3f00*/  UFLO.U32 UR4, UR4 ;  /* 0x00000004000472bd */ /* 0x000fcc00080e0000 */
[----:B-1----:R-:W-:Y:S01]  /*3f10*/  ISETP.EQ.U32.AND P0, PT, R12, UR4, PT ;  /* 0x000000040c007c0c */ /* 0x002fe2000bf02070 */
[----:B----4-:R-:W-:-:S06]  /*3f20*/  FMUL R0, R0, 10000000 ;  /* 0x4b18968000007820 */ /* 0x010fcc0000400000 */
        /* <DEDUP_REMOVED lines=8> */
.L_x_68:
[----:B------:R-:W-:Y:S05]  /*3fb0*/  BSYNC.RECONVERGENT B0 ;  /* 0x0000000000007941 */ /* 0x000fea0003800200 */
.L_x_67:
[----:B-----5:R-:W-:Y:S01]  /*3fc0*/  ISETP.GE.AND P0, PT, R15, R0, PT ;  /* 0x000000000f00720c */ /* 0x020fe20003f06270 */
[----:B------:R-:W-:Y:S01]  /*3fd0*/  BSSY.RECONVERGENT B0, `(.L_x_69) ;  /* 0x0000013000007945 */ /* 0x000fe20003800200 */
[----:B------:R-:W-:Y:S02]  /*3fe0*/  VIADD R15, R13, 0x6 ;  /* 0x000000060d0f7836 */ /* 0x000fe40000000000 */
[----:B------:R-:W-:-:S13]  /*3ff0*/  ISETP.NE.OR P0, PT, R2, RZ, P0 ;  /* 0x000000ff0200720c */ /* 0x000fda0000705670 */
[----:B------:R-:W-:Y:S05]  /*4000*/  @P0 BRA `(.L_x_70) ;  /* 0x00000000003c0947 */ /* 0x000fea0003800000 */
[----:B------:R-:W2:Y:S01]  /*4010*/  LDG.E R0, desc[UR36][R8.64+0x14] ;  /* 0x0000142408007981 */ /* 0x000ea2000c1e1900 */
[----:B01-34-:R-:W0:Y:S01]  /*4020*/  LDC.64 R10, c[0x0][0x3e0] ;  /* 0x0000f800ff0a7b82 */ /* 0x01be220000000a00 */
[----:B------:R-:W-:Y:S01]  /*4030*/  VOTEU.ANY UR4, UPT, PT ;  /* 0x0000000000047886 */ /* 0x000fe200038e0100 */
[----:B------:R-:W1:Y:S01]  /*4040*/  S2R R12, SR_LANEID ;  /* 0x00000000000c7919 */ /* 0x000e620000000000 */
[----:B------:R-:W-:-:S06]  /*4050*/  UFLO.U32 UR4, UR4 ;  /* 0x00000004000472bd */ /* 0x000fcc00080e0000 */
[----:B-1----:R-:W-:Y:S01]  /*4060*/  ISETP.EQ.U32.AND P0, PT, R12, UR4, PT ;  /* 0x000000040c007c0c */ /* 0x002fe2000bf02070 */
[----:B--2---:R-:W-:-:S06]  /*4070*/  FMUL R0, R0, 10000000 ;  /* 0x4b18968000007820 */ /* 0x004fcc0000400000 */
        /* <DEDUP_REMOVED lines=8> */
.L_x_70:
[----:B------:R-:W-:Y:S05]  /*4100*/  BSYNC.RECONVERGENT B0 ;  /* 0x0000000000007941 */ /* 0x000fea0003800200 */
.L_x_69:
[----:B-----5:R-:W-:Y:S01]  /*4110*/  ISETP.GE.AND P0, PT, R15, R0, PT ;  /* 0x000000000f00720c */ /* 0x020fe20003f06270 */
[----:B------:R-:W-:Y:S01]  /*4120*/  BSSY.RECONVERGENT B0, `(.L_x_71) ;  /* 0x0000013000007945 */ /* 0x000fe20003800200 */
[----:B------:R-:W-:Y:S02]  /*4130*/  IADD3 R15, PT, PT, R13, 0x7, RZ ;  /* 0x000000070d0f7810 */ /* 0x000fe40007ffe0ff */
        /* <DEDUP_REMOVED lines=17> */
.L_x_72:
[----:B------:R-:W-:Y:S05]  /*4250*/  BSYNC.RECONVERGENT B0 ;  /* 0x0000000000007941 */ /* 0x000fea0003800200 */
.L_x_71:
[----:B-----5:R-:W-:Y:S01]  /*4260*/  ISETP.GE.AND P0, PT, R15, R0, PT ;  /* 0x000000000f00720c */ /* 0x020fe20003f06270 */
[----:B------:R-:W-:Y:S03]  /*4270*/  BSSY.RECONVERGENT B0, `(.L_x_73) ;  /* 0x0000011000007945 */ /* 0x000fe60003800200 */
[----:B------:R-:W-:-:S13]  /*4280*/  ISETP.NE.OR P0, PT, R2, RZ, P0 ;  /* 0x000000ff0200720c */ /* 0x000fda0000705670 */
[----:B------:R-:W-:Y:S05]  /*4290*/  @P0 BRA `(.L_x_74) ;  /* 0x0000000000380947 */ /* 0x000fea0003800000 */
[----:B------:R-:W5:Y:S01]  /*42a0*/  LDG.E R8, desc[UR36][R8.64+0x1c] ;  /* 0x00001c2408087981 */ /* 0x000f62000c1e1900 */
[----:B01-34-:R-:W0:Y:S01]  /*42b0*/  LDC.64 R10, c[0x0][0x3e0] ;  /* 0x0000f800ff0a7b82 */ /* 0x01be220000000a00 */
[----:B------:R-:W-:Y:S01]  /*42c0*/  VOTEU.ANY UR4, UPT, PT ;  /* 0x0000000000047886 */ /* 0x000fe200038e0100 */
[----:B------:R-:W1:Y:S01]  /*42d0*/  S2R R12, SR_LANEID ;  /* 0x00000000000c7919 */ /* 0x000e620000000000 */
[----:B------:R-:W-:-:S06]  /*42e0*/  UFLO.U32 UR4, UR4 ;  /* 0x00000004000472bd */ /* 0x000fcc00080e0000 */
[----:B-1----:R-:W-:Y:S01]  /*42f0*/  ISETP.EQ.U32.AND P0, PT, R12, UR4, PT ;  /* 0x000000040c007c0c */ /* 0x002fe2000bf02070 */
[----:B-----5:R-:W-:-:S06]  /*4300*/  FMUL R0, R8, 10000000 ;  /* 0x4b18968008007820 */ /* 0x020fcc0000400000 */
[----:B------:R-:W1:Y:S02]  /*4310*/  F2I.TRUNC.NTZ R0, R0 ;  /* 0x0000000000007305 */ /* 0x000e64000020f100 */
[C---:B-1----:R-:W-:Y:S02]  /*4320*/  CREDUX.MIN.S32 UR5, R0.reuse ;  /* 0x00000000000572cc */ /* 0x042fe40000008200 */
[----:B------:R-:W-:-:S11]  /*4330*/  CREDUX.MAX.S32 UR6, R0 ;  /* 0x00000000000672cc */ /* 0x000fd60000000200 */
[----:B------:R-:W-:Y:S02]  /*4340*/  IMAD.U32 R15, RZ, RZ, UR5 ;  /* 0x00000005ff0f7e24 */ /* 0x000fe4000f8e00ff */
[----:B------:R-:W-:-:S03]  /*4350*/  IMAD.U32 R9, RZ, RZ, UR6 ;  /* 0x00000006ff097e24 */ /* 0x000fc6000f8e00ff */
[----:B0-----:R0:W-:Y:S04]  /*4360*/  @P0 REDG.E.MIN.S32.STRONG.GPU desc[UR36][R10.64], R15 ;  /* 0x0000000f0a00098e */ /* 0x0011e8000c92e324 */
[----:B------:R0:W-:Y:S02]  /*4370*/  @P0 REDG.E.MAX.S32.STRONG.GPU desc[UR36][R6.64], R9 ;  /* 0x000000090600098e */ /* 0x0001e4000d12e324 */
.L_x_74:
[----:B------:R-:W-:Y:S05]  /*4380*/  BSYNC.RECONVERGENT B0 ;  /* 0x0000000000007941 */ /* 0x000fea0003800200 */
.L_x_73:
[----:B------:R-:W-:-:S05]  /*4390*/  VIADD R13, R13, 0x8 ;  /* 0x000000080d0d7836 */ /* 0x000fca0000000000 */
[----:B------:R-:W-:-:S13]  /*43a0*/  ISETP.NE.AND P0, PT, R13, R3, PT ;  /* 0x000000030d00720c */ /* 0x000fda0003f05270 */
[----:B------:R-:W-:Y:S05]  /*43b0*/  @P0 BRA `(.L_x_75) ;  /* 0xfffffff400500947 */ /* 0x000fea000383ffff */
.L_x_58:
[----:B------:R-:W-:-:S13]  /*43c0*/  ISETP.NE.AND P0, PT, R14, RZ, PT ;  /* 0x000000ff0e00720c */ /* 0x000fda0003f05270 */
[----:B------:R-:W-:Y:S05]  /*43d0*/  @!P0 BRA `(.L_x_57) ;  /* 0x0000000800dc8947 */ /* 0x000fea0003800000 */
[----:B------:R-:W5:Y:S01]  /*43e0*/  LDCU UR9, c[0x3][0x90] ;  /* 0x00c01200ff0977ac */ /* 0x000f620008000800 */
[----:B------:R-:W-:Y:S01]  /*43f0*/  ISETP.GE.U32.AND P0, PT, R14, 0x4, PT ;  /* 0x000000040e00780c */ /* 0x000fe20003f06070 */
[----:B-----5:R-:W-:-:S12]  /*4400*/  ULOP3.LUT UR8, UR9, 0x3, URZ, 0xc0, !UPT ;  /* 0x0000000309087892 */ /* 0x020fd8000f8ec0ff */
[----:B------:R-:W-:Y:S05]  /*4410*/  @!P0 BRA `(.L_x_76) ;  /* 0x0000000400788947 */ /* 0x000fea0003800000 */
[----:B------:R-:W5:Y:S01]  /*4420*/  LDG.E R0, desc[UR36][R26.64+0x4] ;  /* 0x000004241a007981 */ /* 0x000f62000c1e1900 */
[----:B------:R-:W0:Y:S01]  /*4430*/  LDCU.64 UR6, c[0x0][0x3e0] ;  /* 0x00007c00ff0677ac */ /* 0x000e220008000a00 */
[----:B------:R-:W-:Y:S01]  /*4440*/  BSSY.RECONVERGENT B0, `(.L_x_77) ;  /* 0x000001c000007945 */ /* 0x000fe20003800200 */
[----:B------:R-:W-:Y:S01]  /*4450*/  VIADD R13, R3, 0x1 ;  /* 0x00000001030d7836 */ /* 0x000fe20000000000 */
[----:B------:R-:W-:Y:S01]  /*4460*/  UMOV UR4, 0x4 ;  /* 0x0000000400047882 */ /* 0x000fe20000000000 */
[----:B------:R-:W-:Y:S02]  /*4470*/  UMOV UR5, 0x0 ;  /* 0x0000000000057882 */ /* 0x000fe40000000000 */
[----:B0-----:R-:W-:-:S04]  /*4480*/  UIMAD.WIDE.U32 UR4, UR6, 0x1, UR4 ;  /* 0x00000001060478a5 */ /* 0x001fc8000f8e0004 */
[----:B------:R-:W-:Y:S02]  /*4490*/  UIADD3 UR7, UPT, UPT, UR5, UR7, URZ ;  /* 0x0000000705077290 */ /* 0x000fe4000fffe0ff */
[----:B------:R-:W-:Y:S02]  /*44a0*/  IMAD.U32 R9, RZ, RZ, UR5 ;  /* 0x00000005ff097e24 */ /* 0x000fe4000f8e00ff */
[----:B------:R-:W-:Y:S02]  /*44b0*/  IMAD.U32 R8, RZ, RZ, UR4 ;  /* 0x00000004ff087e24 */ /* 0x000fe4000f8e00ff */
[----:B------:R-:W-:Y:S01]  /*44c0*/  IMAD.U32 R9, RZ, RZ, UR7 ;  /* 0x00000007ff097e24 */ /* 0x000fe2000f8e00ff */
[----:B-----5:R-:W-:-:S04]  /*44d0*/  ISETP.GE.AND P0, PT, R3, R0, PT ;  /* 0x000000000300720c */ /* 0x020fc80003f06270 */
[----:B------:R-:W-:-:S13]  /*44e0*/  ISETP.NE.OR P0, PT, R2, RZ, P0 ;  /* 0x000000ff0200720c */ /* 0x000fda0000705670 */
[----:B------:R-:W-:Y:S05]  /*44f0*/  @P0 BRA `(.L_x_78) ;  /* 0x0000000000400947 */ /* 0x000fea0003800000 */
[----:B-1-34-:R-:W-:-:S06]  /*4500*/  IMAD.WIDE.U32 R6, R3, 0x4, R4 ;  /* 0x0000000403067825 */ /* 0x01afcc00078e0004 */
        /* <DEDUP_REMOVED lines=11> */
[----:B------:R-:W-:-:S03]  /*45c0*/  MOV R7, UR6 ;  /* 0x0000000600077c02 */ /* 0x000fc60008000f00 */
[----:B0-----:R0:W-:Y:S04]  /*45d0*/  @P0 REDG.E.MIN.S32.STRONG.GPU desc[UR36][R10.64], R15 ;  /* 0x0000000f0a00098e */ /* 0x0011e8000c92e324 */
[----:B------:R0:W-:Y:S04]  /*45e0*/  @P0 REDG.E.MAX.S32.STRONG.GPU desc[UR36][R8.64], R7 ;  /* 0x000000070800098e */ /* 0x0001e8000d12e324 */
[----:B------:R0:W5:Y:S02]  /*45f0*/  LDG.E R0, desc[UR36][R26.64+0x4] ;  /* 0x000004241a007981 */ /* 0x000164000c1e1900 */
.L_x_78:
[----:B------:R-:W-:Y:S05]  /*4600*/  BSYNC.RECONVERGENT B0 ;  /* 0x0000000000007941 */ /* 0x000fea0003800200 */
.L_x_77:
[----:B-----5:R-:W-:Y:S01]  /*4610*/  ISETP.GE.AND P0, PT, R13, R0, PT ;  /* 0x000000000d00720c */ /* 0x020fe20003f06270 */
[----:B------:R-:W-:Y:S01]  /*4620*/  BSSY.RECONVERGENT B0, `(.L_x_79) ;  /* 0x0000014000007945 */ /* 0x000fe20003800200 */
[C---:B------:R-:W-:Y:S02]  /*4630*/  VIADD R13, R3.reuse, 0x2 ;  /* 0x00000002030d7836 */ /* 0x040fe40000000000 */
[----:B------:R-:W-:Y:S01]  /*4640*/  ISETP.NE.OR P0, PT, R2, RZ, P0 ;  /* 0x000000ff0200720c */ /* 0x000fe20000705670 */
[----:B01-34-:R-:W-:-:S12]  /*4650*/  IMAD.WIDE.U32 R6, R3, 0x4, R4 ;  /* 0x0000000403067825 */ /* 0x01bfd800078e0004 */
        /* <DEDUP_REMOVED lines=16> */
.L_x_80:
[----:B------:R-:W-:Y:S05]  /*4760*/  BSYNC.RECONVERGENT B0 ;  /* 0x0000000000007941 */ /* 0x000fea0003800200 */
.L_x_79:
        /* <DEDUP_REMOVED lines=20> */
.L_x_82:
[----:B------:R-:W-:Y:S05]  /*48b0*/  BSYNC.RECONVERGENT B0 ;  /* 0x0000000000007941 */ /* 0x000fea0003800200 */
.L_x_81:
[----:B-----5:R-:W-:Y:S01]  /*48c0*/  ISETP.GE.AND P0, PT, R13, R0, PT ;  /* 0x000000000d00720c */ /* 0x020fe20003f06270 */
[----:B------:R-:W-:Y:S03]  /*48d0*/  BSSY.RECONVERGENT B0, `(.L_x_83) ;  /* 0x0000011000007945 */ /* 0x000fe60003800200 */
        /* <DEDUP_REMOVED lines=15> */
[----:B------:R3:W-:Y:S02]  /*49d0*/  @P0 REDG.E.MAX.S32.STRONG.GPU desc[UR36][R8.64], R7 ;  /* 0x000000070800098e */ /* 0x0007e4000d12e324 */
.L_x_84:
[----:B------:R-:W-:Y:S05]  /*49e0*/  BSYNC.RECONVERGENT B0 ;  /* 0x0000000000007941 */ /* 0x000fea0003800200 */
.L_x_83:
[----:B------:R-:W-:-:S07]  /*49f0*/  VIADD R3, R3, 0x4 ;  /* 0x0000000403037836 */ /* 0x000fce0000000000 */
.L_x_76:
[----:B------:R-:W-:-:S09]  /*4a00*/  UISETP.NE.AND UP0, UPT, UR8, URZ, UPT ;  /* 0x000000ff0800728c */ /* 0x000fd2000bf05270 */
[----:B------:R-:W-:Y:S05]  /*4a10*/  BRA.U !UP0, `(.L_x_57) ;  /* 0x00000005084c7547 */ /* 0x000fea000b800000 */
[----:B------:R-:W-:-:S09]  /*4a20*/  UISETP.NE.AND UP0, UPT, UR8, 0x1, UPT ;  /* 0x000000010800788c */ /* 0x000fd2000bf05270 */
[----:B------:R-:W-:Y:S05]  /*4a30*/  BRA.U !UP0, `(.L_x_85) ;  /* 0x0000000108d07547 */ /* 0x000fea000b800000 */
[----:B------:R-:W5:Y:S01]  /*4a40*/  LDG.E R0, desc[UR36][R26.64+0x4] ;  /* 0x000004241a007981 */ /* 0x000f62000c1e1900 */
[----:B------:R-:W2:Y:S01]  /*4a50*/  LDCU.64 UR6, c[0x0][0x3e0] ;  /* 0x00007c00ff0677ac */ /* 0x000ea20008000a00 */
[----:B------:R-:W-:Y:S01]  /*4a60*/  BSSY.RECONVERGENT B0, `(.L_x_86) ;  /* 0x000001c000007945 */ /* 0x000fe20003800200 */
[----:B01----:R-:W-:Y:S01]  /*4a70*/  VIADD R15, R3, 0x1 ;  /* 0x00000001030f7836 */ /* 0x003fe20000000000 */
[----:B------:R-:W-:Y:S01]  /*4a80*/  UMOV UR4, 0x4 ;  /* 0x0000000400047882 */ /* 0x000fe20000000000 */
[----:B------:R-:W-:Y:S02]  /*4a90*/  UMOV UR5, 0x0 ;  /* 0x0000000000057882 */ /* 0x000fe40000000000 */
[----:B--2---:R-:W-:-:S04]  /*4aa0*/  UIMAD.WIDE.U32 UR4, UR6, 0x1, UR4 ;  /* 0x00000001060478a5 */ /* 0x004fc8000f8e0004 */
[----:B------:R-:W-:Y:S02]  /*4ab0*/  UIADD3 UR7, UPT, UPT, UR5, UR7, URZ ;  /* 0x0000000705077290 */ /* 0x000fe4000fffe0ff */
[----:B---3--:R-:W-:Y:S01]  /*4ac0*/  IMAD.U32 R9, RZ, RZ, UR5 ;  /* 0x00000005ff097e24 */ /* 0x008fe2000f8e00ff */
[----:B------:R-:W-:-:S03]  /*4ad0*/  MOV R8, UR4 ;  /* 0x0000000400087c02 */ /* 0x000fc60008000f00 */
[----:B------:R-:W-:Y:S01]  /*4ae0*/  IMAD.U32 R9, RZ, RZ, UR7 ;  /* 0x00000007ff097e24 */ /* 0x000fe2000f8e00ff */
[----:B-----5:R-:W-:-:S04]  /*4af0*/  ISETP.GE.AND P0, PT, R3, R0, PT ;  /* 0x000000000300720c */ /* 0x020fc80003f06270 */
[----:B------:R-:W-:-:S13]  /*4b00*/  ISETP.NE.OR P0, PT, R2, RZ, P0 ;  /* 0x000000ff0200720c */ /* 0x000fda0000705670 */
[----:B------:R-:W-:Y:S05]  /*4b10*/  @P0 BRA `(.L_x_87) ;  /* 0x0000000000400947 */ /* 0x000fea0003800000 */
[----:B----4-:R-:W-:-:S06]  /*4b20*/  IMAD.WIDE R6, R3, 0x4, R4 ;  /* 0x0000000403067825 */ /* 0x010fcc00078e0204 */
[----:B------:R-:W2:Y:S01]  /*4b30*/  LDG.E R6, desc[UR36][R6.64] ;  /* 0x0000002406067981 */ /* 0x000ea2000c1e1900 */
[----:B------:R-:W0:Y:S01]  /*4b40*/  LDC.64 R10, c[0x0][0x3e0] ;  /* 0x0000f800ff0a7b82 */ /* 0x000e220000000a00 */
        /* <DEDUP_REMOVED lines=13> */
.L_x_87:
[----:B------:R-:W-:Y:S05]  /*4c20*/  BSYNC.RECONVERGENT B0 ;  /* 0x0000000000007941 */ /* 0x000fea0003800200 */
.L_x_86:
[----:B-----5:R-:W-:Y:S01]  /*4c30*/  ISETP.GE.AND P0, PT, R15, R0, PT ;  /* 0x000000000f00720c */ /* 0x020fe20003f06270 */
[----:B------:R-:W-:Y:S03]  /*4c40*/  BSSY.RECONVERGENT B0, `(.L_x_88) ;  /* 0x0000012000007945 */ /* 0x000fe60003800200 */
[----:B------:R-:W-:-:S13]  /*4c50*/  ISETP.NE.OR P0, PT, R2, RZ, P0 ;  /* 0x000000ff0200720c */ /* 0x000fda0000705670 */
[----:B------:R-:W-:Y:S05]  /*4c60*/  @P0 BRA `(.L_x_89) ;  /* 0x00000000003c0947 */ /* 0x000fea0003800000 */
[----:B0---4-:R-:W-:-:S06]  /*4c70*/  IMAD.WIDE R6, R3, 0x4, R4 ;  /* 0x0000000403067825 */ /* 0x011fcc00078e0204 */
        /* <DEDUP_REMOVED lines=13> */
[----:B------:R1:W-:Y:S02]  /*4d50*/  @P0 REDG.E.MAX.S32.STRONG.GPU desc[UR36][R8.64], R7 ;  /* 0x000000070800098e */ /* 0x0003e4000d12e324 */
.L_x_89:
[----:B------:R-:W-:Y:S05]  /*4d60*/  BSYNC.RECONVERGENT B0 ;  /* 0x0000000000007941 */ /* 0x000fea0003800200 */
.L_x_88:
[----:B------:R-:W-:-:S07]  /*4d70*/  VIADD R3, R3, 0x2 ;  /* 0x0000000203037836 */ /* 0x000fce0000000000 */
.L_x_85:
[----:B------:R-:W-:-:S04]  /*4d80*/  ULOP3.LUT UR4, UR9, 0x1, URZ, 0xc0, !UPT ;  /* 0x0000000109047892 */ /* 0x000fc8000f8ec0ff */
[----:B------:R-:W-:-:S09]  /*4d90*/  UISETP.NE.U32.AND UP0, UPT, UR4, 0x1, UPT ;  /* 0x000000010400788c */ /* 0x000fd2000bf05070 */
[----:B------:R-:W-:Y:S05]  /*4da0*/  BRA.U UP0, `(.L_x_57) ;  /* 0x0000000100687547 */ /* 0x000fea000b800000 */
[----:B------:R-:W5:Y:S01]  /*4db0*/  LDG.E R0, desc[UR36][R26.64+0x4] ;  /* 0x000004241a007981 */ /* 0x000f62000c1e1900 */
[----:B------:R-:W-:Y:S01]  /*4dc0*/  BSSY.RECONVERGENT B0, `(.L_x_57) ;  /* 0x0000018000007945 */ /* 0x000fe20003800200 */
[----:B-----5:R-:W-:-:S04]  /*4dd0*/  ISETP.GE.AND P0, PT, R3, R0, PT ;  /* 0x000000000300720c */ /* 0x020fc80003f06270 */
[----:B------:R-:W-:-:S13]  /*4de0*/  ISETP.NE.OR P0, PT, R2, RZ, P0 ;  /* 0x000000ff0200720c */ /* 0x000fda0000705670 */
[----:B------:R-:W-:Y:S05]  /*4df0*/  @P0 BRA `(.L_x_90) ;  /* 0x0000000000500947 */ /* 0x000fea0003800000 */
[----:B------:R-:W-:Y:S01]  /*4e00*/  IMAD.WIDE R4, R3, 0x4, R4 ;  /* 0x0000000403047825 */ /* 0x000fe200078e0204 */
[----:B------:R-:W5:Y:S05]  /*4e10*/  LDCU.64 UR6, c[0x0][0x3e0] ;  /* 0x00007c00ff0677ac */ /* 0x000f6a0008000a00 */
[----:B------:R2:W2:Y:S01]  /*4e20*/  LDG.E R4, desc[UR36][R4.64] ;  /* 0x0000002404047981 */ /* 0x0004a2000c1e1900 */
[----:B01-34-:R-:W0:Y:S01]  /*4e30*/  LDC.64 R6, c[0x0][0x3e0] ;  /* 0x0000f800ff067b82 */ /* 0x01be220000000a00 */
[----:B------:R-:W-:Y:S01]  /*4e40*/  VOTEU.ANY UR4, UPT, PT ;  /* 0x0000000000047886 */ /* 0x000fe200038e0100 */
[----:B------:R-:W1:Y:S01]  /*4e50*/  S2R R3, SR_LANEID ;  /* 0x0000000000037919 */ /* 0x000e620000000000 */
[----:B------:R-:W-:-:S02]  /*4e60*/  UFLO.U32 UR4, UR4 ;  /* 0x00000004000472bd */ /* 0x000fc400080e0000 */
[----:B-----5:R-:W-:-:S04]  /*4e70*/  UIADD3 UR5, UP0, UPT, UR6, 0x4, URZ ;  /* 0x0000000406057890 */ /* 0x020fc8000ff1e0ff */
[----:B-1----:R-:W-:Y:S01]  /*4e80*/  ISETP.EQ.U32.AND P0, PT, R3, UR4, PT ;  /* 0x0000000403007c0c */ /* 0x002fe2000bf02070 */
[----:B------:R-:W-:-:S06]  /*4e90*/  UIADD3.X UR4, UPT, UPT, URZ, UR7, URZ, UP0, !UPT ;  /* 0x00000007ff047290 */ /* 0x000fcc00087fe4ff */
[----:B--2---:R-:W-:Y:S01]  /*4ea0*/  MOV R5, UR4 ;  /* 0x0000000400057c02 */ /* 0x004fe20008000f00 */
[----:B------:R-:W-:Y:S01]  /*4eb0*/  FMUL R0, R4, 10000000 ;  /* 0x4b18968004007820 */ /* 0x000fe20000400000 */
[----:B------:R-:W-:-:S05]  /*4ec0*/  IMAD.U32 R4, RZ, RZ, UR5 ;  /* 0x00000005ff047e24 */ /* 0x000fca000f8e00ff */
[----:B------:R-:W1:Y:S02]  /*4ed0*/  F2I.TRUNC.NTZ R0, R0 ;  /* 0x0000000000007305 */ /* 0x000e64000020f100 */
[C---:B-1----:R-:W-:Y:S02]  /*4ee0*/  CREDUX.MIN.S32 UR10, R0.reuse ;  /* 0x00000000000a72cc */ /* 0x042fe40000008200 */
[----:B------:R-:W-:-:S11]  /*4ef0*/  CREDUX.MAX.S32 UR11, R0 ;  /* 0x00000000000b72cc */ /* 0x000fd60000000200 */
[----:B------:R-:W-:Y:S02]  /*4f00*/  IMAD.U32 R3, RZ, RZ, UR10 ;  /* 0x0000000aff037e24 */ /* 0x000fe4000f8e00ff */
[----:B------:R-:W-:-:S03]  /*4f10*/  IMAD.U32 R9, RZ, RZ, UR11 ;  /* 0x0000000bff097e24 */ /* 0x000fc6000f8e00ff */
[----:B0-----:R0:W-:Y:S04]  /*4f20*/  @P0 REDG.E.MIN.S32.STRONG.GPU desc[UR36][R6.64], R3 ;  /* 0x000000030600098e */ /* 0x0011e8000c92e324 */
[----:B------:R0:W-:Y:S02]  /*4f30*/  @P0 REDG.E.MAX.S32.STRONG.GPU desc[UR36][R4.64], R9 ;  /* 0x000000090400098e */ /* 0x0001e4000d12e324 */
.L_x_90:
[----:B------:R-:W-:Y:S05]  /*4f40*/  BSYNC.RECONVERGENT B0 ;  /* 0x0000000000007941 */ /* 0x000fea0003800200 */
.L_x_57:
[----:B------:R-:W-:-:S13]  /*4f50*/  ISETP.NE.AND P0, PT, R2, RZ, PT ;  /* 0x000000ff0200720c */ /* 0x000fda0003f05270 */
[----:B------:R-:W-:Y:S05]  /*4f60*/  @P0 EXIT ;  /* 0x000000000000094d */ /* 0x000fea0003800000 */
[----:B01-34-:R-:W3:Y:S01]  /*4f70*/  LDG.E R27, desc[UR36][R26.64+0x4] ;  /* 0x000004241a1b7981 */ /* 0x01bee2000c1e1900 */
[----:B------:R-:W0:Y:S02]  /*4f80*/  LDCU.64 UR4, c[0x0][0x3e0] ;  /* 0x00007c00ff0477ac */ /* 0x000e240008000a00 */
[----:B0-----:R-:W-:-:S04]  /*4f90*/  UIADD3 UR4, UP0, UPT, UR4, 0x8, URZ ;  /* 0x0000000804047890 */ /* 0x001fc8000ff1e0ff */
[----:B------:R-:W-:Y:S02]  /*4fa0*/  UIADD3.X UR5, UPT, UPT, URZ, UR5, URZ, UP0, !UPT ;  /* 0x00000005ff057290 */ /* 0x000fe400087fe4ff */
[----:B------:R-:W-:-:S04]  /*4fb0*/  IMAD.U32 R2, RZ, RZ, UR4 ;  /* 0x00000004ff027e24 */ /* 0x000fc8000f8e00ff */
[----:B------:R-:W-:-:S05]  /*4fc0*/  IMAD.U32 R3, RZ, RZ, UR5 ;  /* 0x00000005ff037e24 */ /* 0x000fca000f8e00ff */
[----:B---3--:R-:W-:Y:S01]  /*4fd0*/  REDG.E.MAX.S32.STRONG.GPU desc[UR36][R2.64], R27 ;  /* 0x0000001b0200798e */ /* 0x008fe2000d12e324 */
[----:B------:R-:W-:Y:S05]  /*4fe0*/  EXIT ;  /* 0x000000000000794d */ /* 0x000fea0003800000 */
        .type           $_Z6Part_kPfS_S_iiiiS_S_S_PiiiiiiiS0_$_Z8VerticesPfS_S_S_iiS_ifPiS0_iiS0_,@function
        .size           $_Z6Part_kPfS_S_iiiiS_S_S_PiiiiiiiS0_$_Z8VerticesPfS_S_S_iiS_ifPiS0_iiS0_,($__internal_0_$__cuda_sm20_sqrt_rn_f32_slowpath - $_Z6Part_kPfS_S_iiiiS_S_S_PiiiiiiiS0_$_Z8VerticesPfS_S_S_iiS_ifPiS0_iiS0_)
$_Z6Part_kPfS_S_iiiiS_S_S_PiiiiiiiS0_$_Z8VerticesPfS_S_S_iiS_ifPiS0_iiS0_:
[----:B------:R-:W-:-:S05]  /*4ff0*/  VIADD R1, R1, 0xffffff20 ;  /* 0xffffff2001017836 */ /* 0x000fca0000000000 */
[----:B------:R-:W-:Y:S04]  /*5000*/  STL [R1+0xd8], R93 ;  /* 0x0000d85d01007387 */ /* 0x000fe80000100800 */
        /* <DEDUP_REMOVED lines=29> */
[----:B------:R0:W-:Y:S04]  /*51e0*/  STL [R1+0x74], R44 ;  /* 0x0000742c01007387 */ /* 0x0001e80000100800 */
[----:B------:R1:W-:Y:S04]  /*51f0*/  STL [R1+0x70], R39 ;  /* 0x0000702701007387 */ /* 0x0003e80000100800 */
[----:B------:R2:W-:Y:S01]  /*5200*/  STL [R1+0x6c], R38 ;  /* 0x00006c2601007387 */ /* 0x0005e20000100800 */
[----:B0-----:R-:W0:Y:S05]  /*5210*/  BMOV.32.CLEAR R44, B10 ;  /* 0x000000000a2c7355 */ /* 0x001e2a0000100000 */
[----:B------:R3:W-:Y:S01]  /*5220*/  STL [R1+0x68], R37 ;  /* 0x0000682501007387 */ /* 0x0007e20000100800 */
[----:B-1----:R-:W1:Y:S05]  /*5230*/  BMOV.32.CLEAR R39, B9 ;  /* 0x0000000009277355 */ /* 0x002e6a0000100000 */
[----:B------:R4:W-:Y:S01]  /*5240*/  STL [R1+0x64], R36 ;  /* 0x0000642401007387 */ /* 0x0009e20000100800 */
[----:B--2---:R-:W2:Y:S05]  /*5250*/  BMOV.32.CLEAR R38, B8 ;  /* 0x0000000008267355 */ /* 0x004eaa0000100000 */
[----:B---3--:R-:W3:Y:S05]  /*5260*/  BMOV.32.CLEAR R37, B7 ;  /* 0x0000000007257355 */ /* 0x008eea0000100000 */
[----:B----4-:R-:W4:Y:S05]  /*5270*/  BMOV.32.CLEAR R36, B6 ;  /* 0x0000000006247355 */ /* 0x010f2a0000100000 */
[----:B------:R-:W-:Y:S01]  /*5280*/  BSSY B10, `(.L_x_91) ;  /* 0x00008c10000a7945 */ /* 0x000fe20003800000 */
[----:B------:R0:W-:Y:S04]  /*5290*/  STL [R1+0xb0], R71 ;  /* 0x0000b04701007387 */ /* 0x0001e80000100800 */
[----:B------:R1:W-:Y:S04]  /*52a0*/  STL [R1+0xac], R70 ;  /* 0x0000ac4601007387 */ /* 0x0003e80000100800 */
[----:B------:R2:W-:Y:S01]  /*52b0*/  STL [R1+0xa8], R69 ;  /* 0x0000a84501007387 */ /* 0x0005e20000100800 */
[----:B0-----:R-:W-:-:S03]  /*52c0*/  IMAD.MOV.U32 R71, RZ, RZ, R15 ;  /* 0x000000ffff477224 */ /* 0x001fc600078e000f */
[----:B------:R0:W-:Y:S01]  /*52d0*/  STL [R1+0xa4], R68 ;  /* 0x0000a44401007387 */ /* 0x0001e20000100800 */
[----:B-1----:R-:W-:-:S03]  /*52e0*/  IMAD.MOV.U32 R70, RZ, RZ, R14 ;  /* 0x000000ffff467224 */ /* 0x002fc600078e000e */
[----:B------:R1:W-:Y:S01]  /*52f0*/  STL [R1+0xa0], R63 ;  /* 0x0000a03f01007387 */ /* 0x0003e20000100800 */
[----:B--2---:R-:W-:-:S03]  /*5300*/  IMAD.MOV.U32 R69, RZ, RZ, R5 ;  /* 0x000000ffff457224 */ /* 0x004fc600078e0005 */
        /* <DEDUP_REMOVED lines=11> */
[----:B--2---:R-:W-:-:S03]  /*53c0*/  MOV R55, R11 ;  /* 0x0000000b00377202 */ /* 0x004fc60000000f00 */
[----:B------:R2:W-:Y:S01]  /*53d0*/  STL [R1+0x44], R24 ;  /* 0x0000441801007387 */ /* 0x0005e20000100800 */
[----:B0-----:R-:W-:Y:S02]  /*53e0*/  IMAD.MOV.U32 R54, RZ, RZ, R10 ;  /* 0x000000ffff367224 */ /* 0x001fe400078e000a */
[----:B-1----:R-:W-:Y:S02]  /*53f0*/  IMAD.MOV.U32 R25, RZ, RZ, R12 ;  /* 0x000000ffff197224 */ /* 0x002fe400078e000c */
[----:B--2---:R-:W-:Y:S01]  /*5400*/  IMAD.MOV.U32 R24, RZ, RZ, R13 ;  /* 0x000000ffff187224 */ /* 0x004fe200078e000d */
[----:B------:R0:W5:Y:S04]  /*5410*/  LDL R31, [R1+0xe4] ;  /* 0x0000e400011f7983 */ /* 0x0001680000100800 */
[----:B------:R0:W5:Y:S04]  /*5420*/  LDL R30, [R1+0xf0] ;  /* 0x0000f000011e7983 */ /* 0x0001680000100800 */
[----:B------:R0:W5:Y:S04]  /*5430*/  LDL.64 R84, [R1+0xe8] ;  /* 0x0000e80001547983 */ /* 0x0001680000100a00 */
[----:B------:R0:W5:Y:S04]  /*5440*/  LDL.64 R78, [R1+0xf8] ;  /* 0x0000f800014e7983 */ /* 0x0001680000100a00 */
[----:B------:R0:W5:Y:S01]  /*5450*/  LDL R16, [R1+0xe0] ;  /* 0x0000e00001107983 */ /* 0x0001620000100800 */
[----:B------:R-:W1:Y:S01]  /*5460*/  LDC.64 R76, c[0x0][0x358] ;  /* 0x0000d600ff4c7b82 */ /* 0x000e620000000a00 */
[----:B------:R-:W-:-:S02]  /*5470*/  ISETP.NE.AND P0, PT, R25, 0x1, PT ;  /* 0x000000011900780c */ /* 0x000fc40003f05270 */
[----:B------:R-:W-:-:S11]  /*5480*/  MOV R2, R70 ;  /* 0x0000004600027202 */ /* 0x000fd60000000f00 */
[----:B0--34-:R-:W-:Y:S05]  /*5490*/  @P0 BRA `(.L_x_92) ;  /* 0x0000004c00ec0947 */ /* 0x019fea0003800000 */
[----:B------:R-:W-:Y:S01]  /*54a0*/  IMAD.MOV.U32 R3, RZ, RZ, 0x8 ;  /* 0x00000008ff037424 */ /* 0x000fe200078e00ff */
[C---:B------:R-:W-:Y:S01]  /*54b0*/  ISETP.GE.AND P2, PT, R24.reuse, 0x4, PT ;  /* 0x000000041800780c */ /* 0x040fe20003f46270 */
[----:B------:R-:W0:Y:S01]  /*54c0*/  LDCU.64 UR4, c[0x4][0x40] ;  /* 0x01000800ff0477ac */ /* 0x000e220008000a00 */
[C---:B------:R-:W-:Y:S01]  /*54d0*/  ISETP.NE.AND P1, PT, R24.reuse, 0x4, PT ;  /* 0x000000041800780c */ /* 0x040fe20003f25270 */
[----:B------:R-:W-:Y:S01]  /*54e0*/  VIADD R0, R24, 0xfffffff7 ;  /* 0xfffffff718007836 */ /* 0x000fe20000000000 */
[----:B------:R-:W-:Y:S01]  /*54f0*/  SEL R3, R3, 0x4, P2 ;  /* 0x0000000403037807 */ /* 0x000fe20001000000 */
[----:B-----5:R-:W-:Y:S01]  /*5500*/  IMAD.SHL.U32 R70, R30, 0x200, RZ ;  /* 0x000002001e467824 */ /* 0x020fe200078e00ff */
[C---:B------:R-:W-:Y:S02]  /*5510*/  ISETP.GT.AND P0, PT, R24.reuse, 0x2, PT ;  /* 0x000000021800780c */ /* 0x040fe40003f04270 */
[----:B------:R-:W-:Y:S01]  /*5520*/  IADD3 R4, PT, PT, R24, -0x11, RZ ;  /* 0xffffffef18047810 */ /* 0x000fe20007ffe0ff */
[----:B------:R-:W-:Y:S01]  /*5530*/  IMAD.WIDE R70, R70, 0x4, RZ ;  /* 0x0000000446467825 */ /* 0x000fe200078e02ff */
[----:B------:R-:W-:-:S02]  /*5540*/  SEL R3, R3, R24, P1 ;  /* 0x0000001803037207 */ /* 0x000fc40000800000 */
[C---:B------:R-:W-:Y:S02]  /*5550*/  ISETP.GE.U32.AND P2, PT, R0.reuse, 0x8, PT ;  /* 0x000000080000780c */ /* 0x040fe40003f46070 */
[----:B------:R-:W-:Y:S02]  /*5560*/  ISETP.GE.U32.AND P3, PT, R0, 0x18, PT ;  /* 0x000000180000780c */ /* 0x000fe40003f66070 */
[----:B------:R-:W-:Y:S01]  /*5570*/  ISETP.GE.U32.AND P1, PT, R4, 0x10, PT ;  /* 0x000000100400780c */ /* 0x000fe20003f26070 */
[----:B------:R-:W-:Y:S01]  /*5580*/  VIADD R4, R24, 0xffffffdf ;  /* 0xffffffdf18047836 */ /* 0x000fe20000000000 */
[----:B------:R-:W-:Y:S02]  /*5590*/  SEL R3, R3, R24, P0 ;  /* 0x0000001803037207 */ /* 0x000fe40000000000 */
[----:B------:R-:W-:Y:S02]  /*55a0*/  SEL R0, RZ, 0x10, P2 ;  /* 0x00000010ff007807 */ /* 0x000fe40001000000 */
[----:B------:R-:W-:-:S02]  /*55b0*/  SEL R5, RZ, 0x20, P1 ;  /* 0x00000020ff057807 */ /* 0x000fc40000800000 */
[----:B------:R-:W-:Y:S02]  /*55c0*/  SEL R3, R3, RZ, P3 ;  /* 0x000000ff03037207 */ /* 0x000fe40001800000 */
[----:B------:R-:W-:Y:S02]  /*55d0*/  ISETP.GE.U32.AND P0, PT, R4, 0x20, PT ;  /* 0x000000200400780c */ /* 0x000fe40003f06070 */
[----:B0-----:R-:W-:Y:S02]  /*55e0*/  IADD3 R86, P1, PT, R70, UR4, RZ ;  /* 0x0000000446567c10 */ /* 0x001fe4000ff3e0ff */
[----:B------:R-:W-:Y:S02]  /*55f0*/  IADD3 R0, PT, PT, R3, R0, R5 ;  /* 0x0000000003007210 */ /* 0x000fe40007ffe005 */
[----:B------:R-:W-:Y:S02]  /*5600*/  IADD3.X R87, PT, PT, R71, UR5, RZ, P1, !PT ;  /* 0x0000000547577c10 */ /* 0x000fe40008ffe4ff */
[----:B------:R-:W-:-:S02]  /*5610*/  SEL R17, R0, 0x40, P0 ;  /* 0x0000004000117807 */ /* 0x000fc40000000000 */
[----:B------:R-:W-:-:S03]  /*5620*/  ISETP.NE.AND P0, PT, R31, RZ, PT ;  /* 0x000000ff1f00720c */ /* 0x000fc60003f05270 */
[----:B------:R-:W-:Y:S01]  /*5630*/  IMAD.WIDE R52, R17, 0x4, R86 ;  /* 0x0000000411347825 */ /* 0x000fe200078e0256 */
[----:B------:R-:W-:-:S03]  /*5640*/  ISETP.GE.OR P0, PT, R16, R17, !P0 ;  /* 0x000000111000720c */ /* 0x000fc60004706670 */
[C---:B------:R-:W-:Y:S02]  /*5650*/  IMAD R23, R17.reuse, 0x4, R2 ;  /* 0x0000000411177824 */ /* 0x040fe400078e0202 */
[----:B------:R-:W-:-:S04]  /*5660*/  IMAD.WIDE R26, R17, 0x4, R52 ;  /* 0x00000004111a7825 */ /* 0x000fc800078e0234 */
[----:B------:R-:W-:-:S04]  /*5670*/  IMAD.WIDE R46, R17, 0x4, R26 ;  /* 0x00000004112e7825 */ /* 0x000fc800078e021a */
[----:B------:R-:W-:-:S04]  /*5680*/  IMAD.WIDE R78, R17, 0x4, R46 ;  /* 0x00000004114e7825 */ /* 0x000fc800078e022e */
[----:B------:R-:W-:Y:S01]  /*5690*/  IMAD.WIDE R28, R17, 0x4, R78 ;  /* 0x00000004111c7825 */ /* 0x000fe200078e024e */
[----:B------:R-:W-:Y:S06]  /*56a0*/  @P0 BRA `(.L_x_93) ;  /* 0x0000000000f00947 */ /* 0x000fec0003800000 */
[----:B------:R-:W-:-:S07]  /*56b0*/  IMAD.MOV.U32 R18, RZ, RZ, R16 ;  /* 0x000000ffff127224 */ /* 0x000fce00078e0010 */
.L_x_96:
[C---:B------:R-:W-:Y:S01]  /*56c0*/  IMAD.SHL.U32 R0, R18.reuse, 0x2, RZ ;  /* 0x0000000212007824 */ /* 0x040fe200078e00ff */
[----:B------:R-:W-:Y:S02]  /*56d0*/  ISETP.GE.AND P0, PT, R18, R24, PT ;  /* 0x000000181200720c */ /* 0x000fe40003f06270 */
[----:B-1----:R-:W-:Y:S02]  /*56e0*/  R2UR UR4, R76 ;  /* 0x000000004c0472ca */ /* 0x002fe400000e0000 */
[----:B------:R-:W-:Y:S02]  /*56f0*/  R2UR UR5, R77 ;  /* 0x000000004d0572ca */ /* 0x000fe400000e0000 */
[----:B--2---:R-:W-:-:S05]  /*5700*/  SEL R7, R0, RZ, !P0 ;  /* 0x000000ff00077207 */ /* 0x004fca0004000000 */
[----:B------:R-:W-:-:S06]  /*5710*/  IMAD.WIDE R6, R7, 0x4, R62 ;  /* 0x0000000407067825 */ /* 0x000fcc00078e023e */
[----:B------:R-:W2:Y:S01]  /*5720*/  LD.E R11, desc[UR4][R6.64+0x4] ;  /* 0x00000404060b7980 */ /* 0x000ea2000c101900 */
[----:B------:R-:W-:Y:S01]  /*5730*/  R2UR UR6, R76 ;  /* 0x000000004c0672ca */ /* 0x000fe200000e0000 */
[----:B------:R-:W-:Y:S01]  /*5740*/  IMAD.WIDE R92, R18, 0x4, R86 ;  /* 0x00000004125c7825 */ /* 0x000fe200078e0256 */
[----:B------:R-:W-:-:S04]  /*5750*/  R2UR UR7, R77 ;  /* 0x000000004d0772ca */ /* 0x000fc800000e0000 */
[----:B--2---:R0:W-:Y:S09]  /*5760*/  STG.E desc[UR4][R92.64], R11 ;  /* 0x0000000b5c007986 */ /* 0x0041f2000c101904 */
[----:B------:R-:W2:Y:S01]  /*5770*/  LD.E R5, desc[UR6][R6.64] ;  /* 0x0000000606057980 */ /* 0x000ea2000c101900 */
[----:B------:R-:W-:-:S02]  /*5780*/  IMAD.MOV.U32 R3, RZ, RZ, 0x1 ;  /* 0x00000001ff037424 */ /* 0x000fc400078e00ff */
[----:B------:R-:W-:Y:S01]  /*5790*/  IMAD.WIDE R8, R18, 0x4, R46 ;  /* 0x0000000412087825 */ /* 0x000fe200078e022e */
[----:B--2---:R-:W-:-:S13]  /*57a0*/  FSETP.NE.AND P1, PT, R5, RZ, PT ;  /* 0x000000ff0500720b */ /* 0x004fda0003f25000 */
[----:B------:R-:W-:-:S04]  /*57b0*/  @!P1 FSETP.GE.AND P0, PT, R11, RZ, PT ;  /* 0x000000ff0b00920b */ /* 0x000fc80003f06000 */
[----:B------:R-:W-:-:S05]  /*57c0*/  @!P1 SEL R3, RZ, 0x1, !P0 ;  /* 0x00000001ff039807 */ /* 0x000fca0004000000 */
[----:B------:R0:W-:Y:S04]  /*57d0*/  STG.E desc[UR4][R8.64], R3 ;  /* 0x0000000308007986 */ /* 0x0001e8000c101904 */
[----:B------:R-:W2:Y:S01]  /*57e0*/  LDG.E R0, desc[UR6][R92.64] ;  /* 0x000000065c007981 */ /* 0x000ea2000c1e1900 */
[----:B------:R-:W1:Y:S01]  /*57f0*/  MUFU.RCP R4, R5 ;  /* 0x0000000500047308 */ /* 0x000e620000001000 */
[----:B------:R-:W-:Y:S01]  /*5800*/  IMAD R6, R18, 0x4, R23 ;  /* 0x0000000412067824 */ /* 0x000fe200078e0217 */
[----:B------:R-:W-:Y:S04]  /*5810*/  BSSY B6, `(.L_x_94) ;  /* 0x000000d000067945 */ /* 0x000fe80003800000 */
[----:B------:R0:W-:Y:S01]  /*5820*/  STS [R6], R5 ;  /* 0x0000000506007388 */ /* 0x0001e20000000800 */
[----:B-1----:R-:W-:-:S04]  /*5830*/  FFMA R7, -R5, R4, 1 ;  /* 0x3f80000005077423 */ /* 0x002fc80000000104 */
[----:B------:R-:W-:Y:S01]  /*5840*/  FFMA R7, R4, R7, R4 ;  /* 0x0000000704077223 */ /* 0x000fe20000000004 */
[----:B--2---:R-:W1:Y:S03]  /*5850*/  FCHK P0, R0, R5 ;  /* 0x0000000500007302 */ /* 0x004e660000000000 */
[----:B------:R-:W-:-:S04]  /*5860*/  FFMA R4, R0, R7, RZ ;  /* 0x0000000700047223 */ /* 0x000fc800000000ff */
[----:B------:R-:W-:-:S04]  /*5870*/  FFMA R10, -R5, R4, R0 ;  /* 0x00000004050a7223 */ /* 0x000fc80000000100 */
[----:B------:R-:W-:Y:S01]  /*5880*/  FFMA R4, R7, R10, R4 ;  /* 0x0000000a07047223 */ /* 0x000fe20000000004 */
[----:B01----:R-:W-:Y:S06]  /*5890*/  @!P0 BRA `(.L_x_95) ;  /* 0x0000000000108947 */ /* 0x003fec0003800000 */
[----:B------:R-:W-:Y:S01]  /*58a0*/  IMAD.MOV.U32 R4, RZ, RZ, R0 ;  /* 0x000000ffff047224 */ /* 0x000fe200078e0000 */
[----:B------:R-:W-:Y:S01]  /*58b0*/  MOV R20, 0x58e0 ;  /* 0x000058e000147802 */ /* 0x000fe20000000f00 */
[----:B------:R-:W-:-:S07]  /*58c0*/  IMAD.MOV.U32 R21, RZ, RZ, 0x0 ;  /* 0x00000000ff157424 */ /* 0x000fce00078e00ff */
[----:B------:R-:W-:Y:S05]  /*58d0*/  CALL.REL.NOINC `($__internal_1_$__cuda_sm3x_div_rn_noftz_f32_slowpath) ;  /* 0x0000008800b47944 */ /* 0x000fea0003c00000 */
.L_x_95:
[----:B------:R-:W-:Y:S05]  /*58e0*/  BSYNC B6 ;  /* 0x0000000000067941 */ /* 0x000fea0003800000 */
.L_x_94:
[----:B------:R-:W0:Y:S01]  /*58f0*/  LDCU UR14, c[0x3][0x48] ;  /* 0x00c00900ff0e77ac */ /* 0x000e220008000800 */
[----:B------:R-:W-:Y:S01]  /*5900*/  R2UR UR4, R76 ;  /* 0x000000004c0472ca */ /* 0x000fe200000e0000 */
[----:B------:R-:W-:Y:S01]  /*5910*/  IMAD.WIDE R6, R18, 0x4, R52 ;  /* 0x0000000412067825 */ /* 0x000fe200078e0234 */
[C---:B------:R-:W-:Y:S02]  /*5920*/  R2UR UR5, R77.reuse ;  /* 0x000000004d0572ca */ /* 0x040fe400000e0000 */
[----:B------:R-:W-:Y:S01]  /*5930*/  R2UR UR6, R76 ;  /* 0x000000004c0672ca */ /* 0x000fe200000e0000 */
[----:B------:R-:W-:Y:S01]  /*5940*/  IMAD.WIDE R8, R18, 0x4, R26 ;  /* 0x0000000412087825 */ /* 0x000fe200078e021a */
[C---:B------:R-:W-:Y:S02]  /*5950*/  R2UR UR7, R77.reuse ;  /* 0x000000004d0772ca */ /* 0x040fe400000e0000 */
[----:B------:R-:W-:Y:S01]  /*5960*/  R2UR UR8, R76 ;  /* 0x000000004c0872ca */ /* 0x000fe200000e0000 */
[----:B------:R-:W-:Y:S01]  /*5970*/  IMAD.WIDE R10, R18, 0x4, R78 ;  /* 0x00000004120a7825 */ /* 0x000fe200078e024e */
[----:B------:R-:W-:-:S02]  /*5980*/  R2UR UR9, R77 ;  /* 0x000000004d0972ca */ /* 0x000fc400000e0000 */
[----:B------:R-:W-:Y:S01]  /*5990*/  R2UR UR10, R76 ;  /* 0x000000004c0a72ca */ /* 0x000fe200000e0000 */
[----:B------:R-:W-:Y:S01]  /*59a0*/  IMAD.WIDE R12, R18, 0x4, R28 ;  /* 0x00000004120c7825 */ /* 0x000fe200078e021c */
[C---:B------:R-:W-:Y:S01]  /*59b0*/  R2UR UR11, R77.reuse ;  /* 0x000000004d0b72ca */ /* 0x040fe200000e0000 */
[----:B------:R2:W-:Y:S01]  /*59c0*/  STG.E desc[UR4][R92.64], R4 ;  /* 0x000000045c007986 */ /* 0x0005e2000c101904 */
[----:B------:R-:W-:Y:S02]  /*59d0*/  R2UR UR12, R76 ;  /* 0x000000004c0c72ca */ /* 0x000fe400000e0000 */
[----:B0-----:R-:W-:Y:S01]  /*59e0*/  IADD3.X R18, PT, PT, R18, UR14, RZ, PT, !PT ;  /* 0x0000000e12127c10 */ /* 0x001fe2000bffe4ff */
[----:B------:R2:W-:Y:S01]  /*59f0*/  STG.E desc[UR6][R6.64], RZ ;  /* 0x000000ff06007986 */ /* 0x0005e2000c101906 */
[----:B------:R-:W-:Y:S02]  /*5a00*/  R2UR UR13, R77 ;  /* 0x000000004d0d72ca */ /* 0x000fe400000e0000 */
[----:B------:R-:W-:Y:S01]  /*5a10*/  ISETP.GE.AND P0, PT, R18, R17, PT ;  /* 0x000000111200720c */ /* 0x000fe20003f06270 */
[----:B------:R2:W-:Y:S01]  /*5a20*/  STG.E desc[UR8][R8.64], RZ ;  /* 0x000000ff08007986 */ /* 0x0005e2000c101908 */
[----:B------:R-:W-:-:S05]  /*5a30*/  MOV R3, 0xffffffff ;  /* 0xffffffff00037802 */ /* 0x000fca0000000f00 */
[----:B------:R2:W-:Y:S04]  /*5a40*/  STG.E desc[UR10][R10.64], R3 ;  /* 0x000000030a007986 */ /* 0x0005e8000c10190a */
[----:B------:R2:W-:Y:S02]  /*5a50*/  STG.E desc[UR12][R12.64], R3 ;  /* 0x000000030c007986 */ /* 0x0005e4000c10190c */
[----:B------:R-:W-:Y:S05]  /*5a60*/  @!P0 BRA `(.L_x_96) ;  /* 0xfffffffc00148947 */ /* 0x000fea000383ffff */
.L_x_93:
[----:B------:R-:W-:Y:S05]  /*5a70*/  WARPSYNC.ALL ;  /* 0x0000000000007948 */ /* 0x000fea0003800000 */
[----:B------:R-:W2:Y:S01]  /*5a80*/  LDCU UR4, c[0x3][0x48] ;  /* 0x00c00900ff0477ac */ /* 0x000ea20008000800 */
[----:B------:R-:W-:Y:S01]  /*5a90*/  BAR.SYNC.DEFER_BLOCKING 0x0 ;  /* 0x0000000000007b1d */ /* 0x000fe20000010000 */
[C---:B------:R-:W-:Y:S01]  /*5aa0*/  ISETP.NE.AND P0, PT, R16.reuse, RZ, PT ;  /* 0x000000ff1000720c */ /* 0x040fe20003f05270 */
[----:B------:R-:W-:-:S04]  /*5ab0*/  IMAD.WIDE R62, R16, 0x4, R46 ;  /* 0x00000004103e7825 */ /* 0x000fc800078e022e */
[----:B------:R-:W-:Y:S01]  /*5ac0*/  BSSY B0, `(.L_x_97) ;  /* 0x0000014000007945 */ /* 0x000fe20003800000 */
[----:B--2---:R-:W-:-:S04]  /*5ad0*/  IMAD.U32 R10, RZ, RZ, UR4 ;  /* 0x00000004ff0a7e24 */ /* 0x004fc8000f8e00ff */
[----:B------:R-:W-:Y:S01]  /*5ae0*/  IMAD.X R0, R16, 0x1, R10, PT ;  /* 0x0000000110007824 */ /* 0x000fe200038e060a */
[----:B------:R-:W-:-:S04]  /*5af0*/  ISETP.GT.AND P0, PT, R10, RZ, !P0 ;  /* 0x000000ff0a00720c */ /* 0x000fc80004704270 */
[----:B------:R-:W-:Y:S02]  /*5b00*/  ISETP.GE.AND P1, PT, R0, R17, PT ;  /* 0x000000110000720c */ /* 0x000fe40003f26270 */
[----:B------:R-:W-:-:S11]  /*5b10*/  P2R R18, PR, RZ, 0x1 ;  /* 0x00000001ff127803 */ /* 0x000fd60000000000 */
[----:B------:R-:W-:Y:S05]  /*5b20*/  @P1 BRA `(.L_x_98) ;  /* 0x0000000000341947 */ /* 0x000fea0003800000 */
[----:B-1----:R-:W-:Y:S02]  /*5b30*/  R2UR UR4, R76 ;  /* 0x000000004c0472ca */ /* 0x002fe400000e0000 */
[----:B------:R-:W-:-:S13]  /*5b40*/  R2UR UR5, R77 ;  /* 0x000000004d0572ca */ /* 0x000fda00000e0000 */
[----:B------:R0:W5:Y:S01]  /*5b50*/  LDG.E R3, desc[UR4][R62.64] ;  /* 0x000000043e037981 */ /* 0x000162000c1e1900 */
[----:B------:R-:W-:-:S07]  /*5b60*/  IMAD.MOV.U32 R6, RZ, RZ, R0 ;  /* 0x000000ffff067224 */ /* 0x000fce00078e0000 */
.L_x_99:
[----:B------:R-:W-:Y:S01]  /*5b70*/  R2UR UR4, R76 ;  /* 0x000000004c0472ca */ /* 0x000fe200000e0000 */
[----:B------:R-:W-:Y:S01]  /*5b80*/  IMAD.WIDE R4, R6, 0x4, R46 ;  /* 0x0000000406047825 */ /* 0x000fe200078e022e */
[----:B------:R-:W-:-:S13]  /*5b90*/  R2UR UR5, R77 ;  /* 0x000000004d0572ca */ /* 0x000fda00000e0000 */
[----:B--2---:R-:W2:Y:S01]  /*5ba0*/  LDG.E R4, desc[UR4][R4.64] ;  /* 0x0000000404047981 */ /* 0x004ea2000c1e1900 */
[----:B------:R-:W-:-:S05]  /*5bb0*/  IMAD.X R6, R6, 0x1, R10, PT ;  /* 0x0000000106067824 */ /* 0x000fca00038e060a */
[----:B------:R-:W-:Y:S01]  /*5bc0*/  ISETP.GE.AND P0, PT, R6, R17, PT ;  /* 0x000000110600720c */ /* 0x000fe20003f06270 */
[----:B--2--5:R-:W-:-:S05]  /*5bd0*/  IMAD R3, R4, R3, RZ ;  /* 0x0000000304037224 */ /* 0x024fca00078e02ff */
[----:B------:R2:W-:Y:S07]  /*5be0*/  STG.E desc[UR4][R62.64], R3 ;  /* 0x000000033e007986 */ /* 0x0005ee000c101904 */
[----:B------:R-:W-:Y:S05]  /*5bf0*/  @!P0 BRA `(.L_x_99) ;  /* 0xfffffffc00dc8947 */ /* 0x000fea000383ffff */
.L_x_98:
[----:B------:R-:W-:Y:S05]  /*5c00*/  BSYNC B0 ;  /* 0x0000000000007941 */ /* 0x000fea0003800000 */
.L_x_97:
[----:B------:R-:W-:Y:S01]  /*5c10*/  BAR.SYNC.DEFER_BLOCKING 0x0 ;  /* 0x0000000000007b1d */ /* 0x000fe20000010000 */
[----:B------:R-:W-:-:S05]  /*5c20*/  ISETP.NE.AND P0, PT, R18, RZ, PT ;  /* 0x000000ff1200720c */ /* 0x000fca0003f05270 */
[----:B------:R-:W-:Y:S08]  /*5c30*/  BSSY B0, `(.L_x_100) ;  /* 0x0000010000007945 */ /* 0x000ff00003800000 */
[----:B------:R-:W-:Y:S05]  /*5c40*/  @!P0 BRA `(.L_x_101) ;  /* 0x0000000000388947 */ /* 0x000fea0003800000 */
[----:B-1----:R-:W-:Y:S02]  /*5c50*/  R2UR UR4, R76 ;  /* 0x000000004c0472ca */ /* 0x002fe400000e0000 */
[----:B------:R-:W-:-:S13]  /*5c60*/  R2UR UR5, R77 ;  /* 0x000000004d0572ca */ /* 0x000fda00000e0000 */
[----:B--2---:R1:W5:Y:S01]  /*5c70*/  LDG.E R3, desc[UR4][R46.64] ;  /* 0x000000042e037981 */ /* 0x004362000c1e1900 */
[----:B------:R-:W2:Y:S02]  /*5c80*/  LDCU UR4, c[0x3][0x48] ;  /* 0x00c00900ff0477ac */ /* 0x000ea40008000800 */
[----:B-12---:R-:W-:-:S07]  /*5c90*/  IMAD.U32 R7, RZ, RZ, UR4 ;  /* 0x00000004ff077e24 */ /* 0x006fce000f8e00ff */
.L_x_102:
[----:B------:R-:W-:Y:S01]  /*5ca0*/  R2UR UR4, R76 ;  /* 0x000000004c0472ca */ /* 0x000fe200000e0000 */
[----:B------:R-:W-:Y:S01]  /*5cb0*/  IMAD.WIDE.U32 R4, R7, 0x4, R46 ;  /* 0x0000000407047825 */ /* 0x000fe200078e002e */
[----:B------:R-:W-:-:S13]  /*5cc0*/  R2UR UR5, R77 ;  /* 0x000000004d0572ca */ /* 0x000fda00000e0000 */
[----:B------:R-:W2:Y:S01]  /*5cd0*/  LDG.E R4, desc[UR4][R4.64] ;  /* 0x0000000404047981 */ /* 0x000ea2000c1e1900 */
[C---:B------:R-:W-:Y:S01]  /*5ce0*/  ISETP.GT.U32.AND P0, PT, R7.reuse, 0x1, PT ;  /* 0x000000010700780c */ /* 0x040fe20003f04070 */
[----:B------:R-:W-:Y:S02]  /*5cf0*/  VIADD R7, R7, 0xffffffff ;  /* 0xffffffff07077836 */ /* 0x000fe40000000000 */
[----:B--23-5:R-:W-:-:S05]  /*5d00*/  IMAD R3, R4, R3, RZ ;  /* 0x0000000304037224 */ /* 0x02cfca00078e02ff */
[----:B------:R3:W-:Y:S05]  /*5d10*/  STG.E desc[UR4][R46.64], R3 ;  /* 0x000000032e007986 */ /* 0x0007ea000c101904 */
[----:B------:R-:W-:Y:S05]  /*5d20*/  @P0 BRA `(.L_x_102) ;  /* 0xfffffffc00dc0947 */ /* 0x000fea000383ffff */
.L_x_101:
[----:B------:R-:W-:Y:S05]  /*5d30*/  BSYNC B0 ;  /* 0x0000000000007941 */ /* 0x000fea0003800000 */
.L_x_100:
[----:B------:R-:W-:Y:S01]  /*5d40*/  BAR.SYNC.DEFER_BLOCKING 0x0 ;  /* 0x0000000000007b1d */ /* 0x000fe20000010000 */
[----:B-1----:R-:W-:Y:S02]  /*5d50*/  R2UR UR4, R76 ;  /* 0x000000004c0472ca */ /* 0x002fe400000e0000 */
[----:B------:R-:W-:-:S13]  /*5d60*/  R2UR UR5, R77 ;  /* 0x000000004d0572ca */ /* 0x000fda00000e0000 */
[----:B------:R-:W4:Y:S01]  /*5d70*/  LDG.E R24, desc[UR4][R46.64] ;  /* 0x000000042e187981 */ /* 0x000f22000c1e1900 */
[----:B------:R-:W-:Y:S01]  /*5d80*/  ISETP.GE.AND P0, PT, R16, R17, PT ;  /* 0x000000111000720c */ /* 0x000fe20003f06270 */
[----:B------:R-:W-:Y:S01]  /*5d90*/  BSSY B0, `(.L_x_103) ;  /* 0x0000025000007945 */ /* 0x000fe20003800000 */
[----:B----4-:R-:W-:-:S11]  /*5da0*/  IMAD R24, R31, R24, RZ ;  /* 0x000000181f187224 */ /* 0x010fd600078e02ff */
[----:B------:R-:W-:Y:S05]  /*5db0*/  @P0 BRA `(.L_x_104) ;  /* 0x0000000000880947 */ /* 0x000fea0003800000 */
[----:B------:R-:W-:Y:S01]  /*5dc0*/  ISETP.NE.AND P2, PT, R24, RZ, PT ;  /* 0x000000ff1800720c */ /* 0x000fe20003f45270 */
[----:B--23--:R-:W-:-:S12]  /*5dd0*/  IMAD.MOV.U32 R3, RZ, RZ, R16 ;  /* 0x000000ffff037224 */ /* 0x00cfd800078e0010 */
.L_x_109:
[C---:B------:R-:W-:Y:S01]  /*5de0*/  IMAD R4, R3.reuse, 0x4, R23 ;  /* 0x0000000403047824 */ /* 0x040fe200078e0217 */
[----:B------:R-:W-:Y:S01]  /*5df0*/  BSSY B1, `(.L_x_105) ;  /* 0x000000d000017945 */ /* 0x000fe20003800000 */
[----:B------:R-:W-:-:S04]  /*5e00*/  IMAD.WIDE R8, R3, 0x4, R86 ;  /* 0x0000000403087825 */ /* 0x000fc800078e0256 */
[----:B------:R-:W1:Y:S02]  /*5e10*/  LDS R4, [R4] ;  /* 0x0000000004047984 */ /* 0x000e640000000800 */
[C---:B-1----:R-:W-:Y:S02]  /*5e20*/  FSETP.LEU.OR P0, PT, R4.reuse, RZ, !P2 ;  /* 0x000000ff0400720b */ /* 0x042fe4000570b400 */
[----:B------:R-:W-:-:S11]  /*5e30*/  FSETP.GEU.OR P1, PT, R4, RZ, !P2 ;  /* 0x000000ff0400720b */ /* 0x000fd6000572e400 */
[----:B------:R-:W-:Y:S05]  /*5e40*/  @P0 BRA `(.L_x_106) ;  /* 0x00000000001c0947 */ /* 0x000fea0003800000 */
[----:B------:R-:W-:Y:S02]  /*5e50*/  R2UR UR4, R76 ;  /* 0x000000004c0472ca */ /* 0x000fe400000e0000 */
[----:B------:R-:W-:-:S13]  /*5e60*/  R2UR UR5, R77 ;  /* 0x000000004d0572ca */ /* 0x000fda00000e0000 */
[----:B------:R-:W2:Y:S01]  /*5e70*/  LDG.E R11, desc[UR4][R8.64] ;  /* 0x00000004080b7981 */ /* 0x000ea2000c1e1900 */
[----:B------:R-:W-:-:S04]  /*5e80*/  IMAD.WIDE R4, R3, 0x4, R26 ;  /* 0x0000000403047825 */ /* 0x000fc800078e021a */
[----:B------:R-:W-:Y:S01]  /*5e90*/  IMAD.WIDE R6, R3, 0x4, R78 ;  /* 0x0000000403067825 */ /* 0x000fe200078e024e */
[----:B--2---:R1:W-:Y:S04]  /*5ea0*/  STG.E desc[UR4][R4.64], R11 ;  /* 0x0000000b04007986 */ /* 0x0043e8000c101904 */
[----:B------:R1:W-:Y:S02]  /*5eb0*/  STG.E desc[UR4][R6.64], R3 ;  /* 0x0000000306007986 */ /* 0x0003e4000c101904 */
.L_x_106:
[----:B------:R-:W-:Y:S05]  /*5ec0*/  BSYNC B1 ;  /* 0x0000000000017941 */ /* 0x000fea0003800000 */
.L_x_105:
[----:B------:R-:W-:Y:S04]  /*5ed0*/  BSSY B1, `(.L_x_107) ;  /* 0x000000b000017945 */ /* 0x000fe80003800000 */
[----:B------:R-:W-:Y:S05]  /*5ee0*/  @P1 BRA `(.L_x_108) ;  /* 0x0000000000241947 */ /* 0x000fea0003800000 */
[----:B------:R-:W-:Y:S02]  /*5ef0*/  R2UR UR4, R76 ;  /* 0x000000004c0472ca */ /* 0x000fe400000e0000 */
[----:B------:R-:W-:-:S13]  /*5f00*/  R2UR UR5, R77 ;  /* 0x000000004d0572ca */ /* 0x000fda00000e0000 */
[----:B------:R-:W2:Y:S01]  /*5f10*/  LDG.E R9, desc[UR4][R8.64] ;  /* 0x0000000408097981 */ /* 0x000ea2000c1e1900 */
[----:B------:R-:W-:Y:S01]  /*5f20*/  R2UR UR6, R76 ;  /* 0x000000004c0672ca */ /* 0x000fe200000e0000 */
[----:B-1----:R-:W-:Y:S01]  /*5f30*/  IMAD.WIDE R4, R3, 0x4, R52 ;  /* 0x0000000403047825 */ /* 0x002fe200078e0234 */
[----:B------:R-:W-:-:S03]  /*5f40*/  R2UR UR7, R77 ;  /* 0x000000004d0772ca */ /* 0x000fc600000e0000 */
[----:B------:R-:W-:Y:S01]  /*5f50*/  IMAD.WIDE R6, R3, 0x4, R28 ;  /* 0x0000000403067825 */ /* 0x000fe200078e021c */
[----:B--2---:R2:W-:Y:S09]  /*5f60*/  STG.E desc[UR4][R4.64], R9 ;  /* 0x0000000904007986 */ /* 0x0045f2000c101904 */
[----:B------:R2:W-:Y:S02]  /*5f70*/  STG.E desc[UR6][R6.64], R3 ;  /* 0x0000000306007986 */ /* 0x0005e4000c101906 */
.L_x_108:
[----:B------:R-:W-:Y:S05]  /*5f80*/  BSYNC B1 ;  /* 0x0000000000017941 */ /* 0x000fea0003800000 */
.L_x_107:
[----:B------:R-:W3:Y:S02]  /*5f90*/  LDCU UR4, c[0x3][0x48] ;  /* 0x00c00900ff0477ac */ /* 0x000ee40008000800 */
[----:B---3--:R-:W-:-:S05]  /*5fa0*/  IMAD.U32 R10, RZ, RZ, UR4 ;  /* 0x00000004ff0a7e24 */ /* 0x008fca000f8e00ff */
[----:B-12---:R-:W-:-:S04]  /*5fb0*/  IADD3.X R3, PT, PT, R3, R10, RZ, PT, !PT ;  /* 0x0000000a03037210 */ /* 0x006fc80003ffe4ff */
[----:B------:R-:W-:-:S13]  /*5fc0*/  ISETP.GE.AND P0, PT, R3, R17, PT ;  /* 0x000000110300720c */ /* 0x000fda0003f06270 */
[----:B------:R-:W-:Y:S05]  /*5fd0*/  @!P0 BRA `(.L_x_109) ;  /* 0xfffffffc00808947 */ /* 0x000fea000383ffff */
.L_x_104:
[----:B------:R-:W-:Y:S05]  /*5fe0*/  BSYNC B0 ;  /* 0x0000000000007941 */ /* 0x000fea0003800000 */
.L_x_103:
[----:B------:R-:W-:Y:S01]  /*5ff0*/  VIADD R19, R10, 0x1 ;  /* 0x000000010a137836 */ /* 0x000fe20000000000 */
[----:B------:R-:W-:Y:S01]  /*6000*/  BAR.SYNC.DEFER_BLOCKING 0x0 ;  /* 0x0000000000007b1d */ /* 0x000fe20000010000 */
[----:B------:R-:W-:-:S03]  /*6010*/  IMAD.IADD R10, R17, 0x1, R10 ;  /* 0x00000001110a7824 */ /* 0x000fc600078e020a */
[-C--:B------:R-:W-:Y:S02]  /*6020*/  IABS R6, R19.reuse ;  /* 0x0000001300067213 */ /* 0x080fe40000000000 */
[----:B------:R-:W-:Y:S02]  /*6030*/  IABS R9, R19 ;  /* 0x0000001300097213 */ /* 0x000fe40000000000 */
[----:B--23--:R-:W1:Y:S01]  /*6040*/  I2F.RP R3, R6 ;  /* 0x0000000600037306 */ /* 0x00ce620000209400 */
[----:B------:R-:W-:Y:S02]  /*6050*/  IABS R8, R10 ;  /* 0x0000000a00087213 */ /* 0x000fe40000000000 */
[----:B------:R-:W-:-:S05]  /*6060*/  ISETP.GE.AND P2, PT, R10, RZ, PT ;  /* 0x000000ff0a00720c */ /* 0x000fca0003f46270 */
[----:B-1----:R-:W1:Y:S02]  /*6070*/  MUFU.RCP R3, R3 ;  /* 0x0000000300037308 */ /* 0x002e640000001000 */
[----:B-1----:R-:W-:Y:S02]  /*6080*/  VIADD R4, R3, 0xffffffe ;  /* 0x0ffffffe03047836 */ /* 0x002fe40000000000 */
[----:B------:R-:W-:-:S04]  /*6090*/  IMAD.MOV R3, RZ, RZ, -R9 ;  /* 0x000000ffff037224 */ /* 0x000fc800078e0a09 */
[----:B------:R1:W2:Y:S02]  /*60a0*/  F2I.FTZ.U32.TRUNC.NTZ R5, R4 ;  /* 0x0000000400057305 */ /* 0x0002a4000021f000 */
[----:B-1----:R-:W-:Y:S02]  /*60b0*/  IMAD.MOV.U32 R4, RZ, RZ, RZ ;  /* 0x000000ffff047224 */ /* 0x002fe400078e00ff */
[----:B--2---:R-:W-:-:S04]  /*60c0*/  IMAD.MOV R7, RZ, RZ, -R5 ;  /* 0x000000ffff077224 */ /* 0x004fc800078e0a05 */
[----:B------:R-:W-:-:S04]  /*60d0*/  IMAD R7, R7, R6, RZ ;  /* 0x0000000607077224 */ /* 0x000fc800078e02ff */
[----:B------:R-:W-:-:S06]  /*60e0*/  IMAD.HI.U32 R5, R5, R7, R4 ;  /* 0x0000000705057227 */ /* 0x000fcc00078e0004 */
[----:B------:R-:W-:-:S04]  /*60f0*/  IMAD.HI.U32 R5, R5, R8, RZ ;  /* 0x0000000805057227 */ /* 0x000fc800078e00ff */
[----:B------:R-:W-:-:S05]  /*6100*/  IMAD R5, R5, R3, R8 ;  /* 0x0000000305057224 */ /* 0x000fca00078e0208 */
[----:B------:R-:W-:-:S13]  /*6110*/  ISETP.GT.U32.AND P0, PT, R6, R5, PT ;  /* 0x000000050600720c */ /* 0x000fda0003f04070 */
[----:B------:R-:W-:Y:S01]  /*6120*/  @!P0 IMAD.IADD R5, R5, 0x1, -R6 ;  /* 0x0000000105058824 */ /* 0x000fe200078e0a06 */
[----:B------:R-:W-:-:S04]  /*6130*/  ISETP.NE.AND P0, PT, R19, RZ, PT ;  /* 0x000000ff1300720c */ /* 0x000fc80003f05270 */
[----:B------:R-:W-:-:S13]  /*6140*/  ISETP.GT.U32.AND P1, PT, R6, R5, PT ;  /* 0x000000050600720c */ /* 0x000fda0003f24070 */
[----:B------:R-:W-:-:S04]  /*6150*/  @!P1 IMAD.IADD R5, R5, 0x1, -R6 ;  /* 0x0000000105059824 */ /* 0x000fc800078e0a06 */
[----:B------:R-:W-:Y:S01]  /*6160*/  @!P2 IMAD.MOV R5, RZ, RZ, -R5 ;  /* 0x000000ffff05a224 */ /* 0x000fe200078e0a05 */
[----:B------:R-:W-:-:S04]  /*6170*/  @!P0 LOP3.LUT R5, RZ, R19, RZ, 0x33, !PT ;  /* 0x00000013ff058212 */ /* 0x000fc800078e33ff */
[----:B------:R-:W-:-:S04]  /*6180*/  IADD3 R25, PT, PT, R10, -R5, RZ ;  /* 0x800000050a197210 */ /* 0x000fc80007ffe0ff */
[----:B------:R-:W-:-:S13]  /*6190*/  ISETP.GE.AND P0, PT, R0, R25, PT ;  /* 0x000000190000720c */ /* 0x000fda0003f06270 */
[----:B------:R-:W-:Y:S05]  /*61a0*/  @P0 BRA `(.L_x_110) ;  /* 0x0000000400200947 */ /* 0x000fea0003800000 */
[----:B------:R-:W-:-:S04]  /*61b0*/  IMAD.WIDE R4, R16, 0x4, R78 ;  /* 0x0000000410047825 */ /* 0x000fc800078e024e */
[----:B------:R-:W-:-:S04]  /*61c0*/  IMAD.WIDE R6, R16, 0x4, R26 ;  /* 0x0000000410067825 */ /* 0x000fc800078e021a */
[----:B------:R-:W-:-:S04]  /*61d0*/  IMAD.WIDE R8, R16, 0x4, R28 ;  /* 0x0000000410087825 */ /* 0x000fc800078e021c */
[----:B------:R-:W-:-:S07]  /*61e0*/  IMAD.WIDE R10, R16, 0x4, R52 ;  /* 0x00000004100a7825 */ /* 0x000fce00078e0234 */
.L_x_114:
[----:B------:R-:W-:-:S13]  /*61f0*/  ISETP.GE.AND P0, PT, R0, R17, PT ;  /* 0x000000110000720c */ /* 0x000fda0003f06270 */
[----:B-12---:R-:W-:Y:S05]  /*6200*/  @P0 BRA `(.L_x_111) ;  /* 0x0000000000f40947 */ /* 0x006fea0003800000 */
[----:B------:R-:W-:Y:S01]  /*6210*/  IMAD R3, R0, 0x4, R23 ;  /* 0x0000000400037824 */ /* 0x000fe200078e0217 */
[----:B------:R-:W-:Y:S01]  /*6220*/  ISETP.NE.AND P0, PT, R24, RZ, PT ;  /* 0x000000ff1800720c */ /* 0x000fe20003f05270 */
[----:B------:R-:W-:Y:S04]  /*6230*/  BSSY B0, `(.L_x_112) ;  /* 0x000001f000007945 */ /* 0x000fe80003800000 */
[----:B------:R-:W1:Y:S02]  /*6240*/  LDS R3, [R3] ;  /* 0x0000000003037984 */ /* 0x000e640000000800 */
[C---:B-1----:R-:W-:Y:S02]  /*6250*/  FSETP.LEU.OR P1, PT, R3.reuse, RZ, !P0 ;  /* 0x000000ff0300720b */ /* 0x042fe4000472b400 */
[----:B------:R-:W-:-:S11]  /*6260*/  FSETP.GEU.OR P0, PT, R3, RZ, !P0 ;  /* 0x000000ff0300720b */ /* 0x000fd6000470e400 */
[----:B------:R-:W-:Y:S05]  /*6270*/  @P1 BRA `(.L_x_113) ;  /* 0x0000000000681947 */ /* 0x000fea0003800000 */
[----:B------:R-:W-:Y:S01]  /*6280*/  R2UR UR4, R76 ;  /* 0x000000004c0472ca */ /* 0x000fe200000e0000 */
[----:B------:R-:W-:Y:S01]  /*6290*/  IMAD.WIDE R12, R0, 0x4, R26 ;  /* 0x00000004000c7825 */ /* 0x000fe200078e021a */
[C---:B------:R-:W-:Y:S02]  /*62a0*/  R2UR UR5, R77.reuse ;  /* 0x000000004d0572ca */ /* 0x040fe400000e0000 */
[C---:B------:R-:W-:Y:S02]  /*62b0*/  R2UR UR6, R76.reuse ;  /* 0x000000004c0672ca */ /* 0x040fe400000e0000 */
[C---:B------:R-:W-:Y:S02]  /*62c0*/  R2UR UR7, R77.reuse ;  /* 0x000000004d0772ca */ /* 0x040fe400000e0000 */
[----:B------:R-:W-:Y:S02]  /*62d0*/  R2UR UR8, R76 ;  /* 0x000000004c0872ca */ /* 0x000fe400000e0000 */
[----:B------:R-:W-:-:S05]  /*62e0*/  R2UR UR9, R77 ;  /* 0x000000004d0972ca */ /* 0x000fca00000e0000 */
[----:B------:R-:W2:Y:S04]  /*62f0*/  LDG.E R3, desc[UR4][R4.64] ;  /* 0x0000000404037981 */ /* 0x000ea8000c1e1900 */
[----:B------:R-:W3:Y:S04]  /*6300*/  LDG.E R14, desc[UR6][R12.64] ;  /* 0x000000060c0e7981 */ /* 0x000ee8000c1e1900 */
[----:B------:R-:W3:Y:S01]  /*6310*/  LDG.E R15, desc[UR8][R6.64] ;  /* 0x00000008060f7981 */ /* 0x000ee2000c1e1900 */
[----:B--2---:R-:W-:Y:S02]  /*6320*/  ISETP.GT.AND P1, PT, R3, -0x1, PT ;  /* 0xffffffff0300780c */ /* 0x004fe40003f24270 */
[----:B------:R-:W-:-:S04]  /*6330*/  SHF.R.U32.HI R3, RZ, 0x1f, R3 ;  /* 0x0000001fff037819 */ /* 0x000fc80000011603 */
[----:B------:R-:W-:Y:S02]  /*6340*/  I2FP.F32.U32 R3, R3 ;  /* 0x0000000300037245 */ /* 0x000fe40000201000 */
[----:B---3--:R-:W-:Y:S02]  /*6350*/  FMNMX R22, R14, R15, PT ;  /* 0x0000000f0e167209 */ /* 0x008fe40003800000 */
[----:B------:R-:W-:-:S05]  /*6360*/  FSEL R15, RZ, 1, !P1 ;  /* 0x3f800000ff0f7808 */ /* 0x000fca0004800000 */
[----:B------:R-:W-:-:S04]  /*6370*/  FMUL R22, R15, R22 ;  /* 0x000000160f167220 */ /* 0x000fc80000400000 */
[----:B------:R-:W-:-:S05]  /*6380*/  FFMA R3, R3, R14, R22 ;  /* 0x0000000e03037223 */ /* 0x000fca0000000016 */
[----:B------:R1:W-:Y:S04]  /*6390*/  STG.E desc[UR4][R6.64], R3 ;  /* 0x0000000306007986 */ /* 0x0003e8000c101904 */
[----:B------:R-:W2:Y:S04]  /*63a0*/  LDG.E R12, desc[UR6][R12.64] ;  /* 0x000000060c0c7981 */ /* 0x000ea8000c1e1900 */
[----:B------:R-:W3:Y:S01]  /*63b0*/  LDG.E R15, desc[UR4][R4.64] ;  /* 0x00000004040f7981 */ /* 0x000ee2000c1e1900 */
[CC--:B--2---:R-:W-:Y:S02]  /*63c0*/  FSETP.NEU.AND P1, PT, R3.reuse, R12.reuse, PT ;  /* 0x0000000c0300720b */ /* 0x0c4fe40003f2d000 */
[----:B------:R-:W-:-:S02]  /*63d0*/  FSETP.GEU.AND P2, PT, R3, R12, PT ;  /* 0x0000000c0300720b */ /* 0x000fc40003f4e000 */
[----:B------:R-:W-:Y:S02]  /*63e0*/  SEL R14, R0, RZ, !P1 ;  /* 0x000000ff000e7207 */ /* 0x000fe40004800000 */
[----:B---3--:R-:W-:-:S05]  /*63f0*/  SEL R15, R15, RZ, !P2 ;  /* 0x000000ff0f0f7207 */ /* 0x008fca0005000000 */
[----:B------:R-:W-:-:S05]  /*6400*/  IMAD.IADD R15, R14, 0x1, R15 ;  /* 0x000000010e0f7824 */ /* 0x000fca00078e020f */
[----:B------:R1:W-:Y:S02]  /*6410*/  STG.E desc[UR4][R4.64], R15 ;  /* 0x0000000f04007986 */ /* 0x0003e4000c101904 */
.L_x_113:
[----:B------:R-:W-:Y:S05]  /*6420*/  BSYNC B0 ;  /* 0x0000000000007941 */ /* 0x000fea0003800000 */
.L_x_112:
        /* <DEDUP_REMOVED lines=8> */
[----:B-1----:R-:W2:Y:S04]  /*64b0*/  LDG.E R3, desc[UR4][R8.64] ;  /* 0x0000000408037981 */ /* 0x002ea8000c1e1900 */
[----:B------:R-:W3:Y:S04]  /*64c0*/  LDG.E R14, desc[UR6][R12.64] ;  /* 0x000000060c0e7981 */ /* 0x000ee8000c1e1900 */
[----:B------:R-:W3:Y:S01]  /*64d0*/  LDG.E R15, desc[UR8][R10.64] ;  /* 0x000000080a0f7981 */ /* 0x000ee2000c1e1900 */
[----:B--2---:R-:W-:Y:S02]  /*64e0*/  ISETP.GT.AND P0, PT, R3, -0x1, PT ;  /* 0xffffffff0300780c */ /* 0x004fe40003f04270 */
[----:B------:R-:W-:-:S04]  /*64f0*/  SHF.R.U32.HI R3, RZ, 0x1f, R3 ;  /* 0x0000001fff037819 */ /* 0x000fc80000011603 */
[----:B------:R-:W-:Y:S02]  /*6500*/  I2FP.F32.U32 R3, R3 ;  /* 0x0000000300037245 */ /* 0x000fe40000201000 */
[----:B---3--:R-:W-:Y:S02]  /*6510*/  FMNMX R22, R14, R15, !PT ;  /* 0x0000000f0e167209 */ /* 0x008fe40007800000 */
[----:B------:R-:W-:-:S05]  /*6520*/  FSEL R15, RZ, 1, !P0 ;  /* 0x3f800000ff0f7808 */ /* 0x000fca0004000000 */
[----:B------:R-:W-:-:S04]  /*6530*/  FMUL R22, R15, R22 ;  /* 0x000000160f167220 */ /* 0x000fc80000400000 */
[----:B------:R-:W-:-:S05]  /*6540*/  FFMA R3, R3, R14, R22 ;  /* 0x0000000e03037223 */ /* 0x000fca0000000016 */
[----:B------:R2:W-:Y:S04]  /*6550*/  STG.E desc[UR4][R10.64], R3 ;  /* 0x000000030a007986 */ /* 0x0005e8000c101904 */
[----:B------:R-:W3:Y:S04]  /*6560*/  LDG.E R12, desc[UR6][R12.64] ;  /* 0x000000060c0c7981 */ /* 0x000ee8000c1e1900 */
[----:B------:R-:W4:Y:S01]  /*6570*/  LDG.E R15, desc[UR8][R8.64] ;  /* 0x00000008080f7981 */ /* 0x000f22000c1e1900 */
[CC--:B---3--:R-:W-:Y:S02]  /*6580*/  FSETP.NEU.AND P1, PT, R3.reuse, R12.reuse, PT ;  /* 0x0000000c0300720b */ /* 0x0c8fe40003f2d000 */
[----:B------:R-:W-:-:S02]  /*6590*/  FSETP.GT.AND P0, PT, R3, R12, PT ;  /* 0x0000000c0300720b */ /* 0x000fc40003f04000 */
[----:B------:R-:W-:Y:S02]  /*65a0*/  SEL R14, R0, RZ, !P1 ;  /* 0x000000ff000e7207 */ /* 0x000fe40004800000 */
[----:B----4-:R-:W-:-:S05]  /*65b0*/  SEL R15, R15, RZ, P0 ;  /* 0x000000ff0f0f7207 */ /* 0x010fca0000000000 */
[----:B------:R-:W-:-:S05]  /*65c0*/  IMAD.IADD R15, R14, 0x1, R15 ;  /* 0x000000010e0f7824 */ /* 0x000fca00078e020f */
[----:B------:R2:W-:Y:S02]  /*65d0*/  STG.E desc[UR4][R8.64], R15 ;  /* 0x0000000f08007986 */ /* 0x0005e4000c101904 */
.L_x_111:
[----:B------:R-:W-:Y:S01]  /*65e0*/  IMAD.IADD R0, R19, 0x1, R0 ;  /* 0x0000000113007824 */ /* 0x000fe200078e0200 */
[----:B------:R-:W-:Y:S05]  /*65f0*/  WARPSYNC.ALL ;  /* 0x0000000000007948 */ /* 0x000fea0003800000 */
[----:B------:R-:W-:Y:S01]  /*6600*/  BAR.SYNC.DEFER_BLOCKING 0x0 ;  /* 0x0000000000007b1d */ /* 0x000fe20000010000 */
[----:B------:R-:W-:-:S13]  /*6610*/  ISETP.GE.AND P0, PT, R0, R25, PT ;  /* 0x000000190000720c */ /* 0x000fda0003f06270 */
[----:B------:R-:W-:Y:S05]  /*6620*/  @!P0 BRA `(.L_x_114) ;  /* 0xfffffff800f08947 */ /* 0x000fea000383ffff */
.L_x_110:
[----:B------:R-:W-:-:S04]  /*6630*/  ISETP.NE.AND P0, PT, R18, RZ, PT ;  /* 0x000000ff1200720c */ /* 0x000fc80003f05270 */
[----:B------:R-:W-:-:S13]  /*6640*/  ISETP.EQ.OR P0, PT, R24, RZ, !P0 ;  /* 0x000000ff1800720c */ /* 0x000fda0004702670 */
[----:B------:R-:W-:Y:S05]  /*6650*/  @P0 BRA `(.L_x_115) ;  /* 0x0000000400380947 */ /* 0x000fea0003800000 */
[----:B------:R-:W1:Y:S02]  /*6660*/  LDCU UR4, c[0x3][0x48] ;  /* 0x00c00900ff0477ac */ /* 0x000e640008000800 */
[----:B-12---:R-:W-:-:S07]  /*6670*/  IMAD.U32 R3, RZ, RZ, UR4 ;  /* 0x00000004ff037e24 */ /* 0x006fce000f8e00ff */
.L_x_120:
[----:B------:R-:W-:Y:S01]  /*6680*/  R2UR UR4, R76 ;  /* 0x000000004c0472ca */ /* 0x000fe200000e0000 */
[----:B------:R-:W-:Y:S01]  /*6690*/  IMAD.WIDE.U32 R6, R3, 0x4, R78 ;  /* 0x0000000403067825 */ /* 0x000fe200078e004e */
[----:B------:R-:W-:-:S13]  /*66a0*/  R2UR UR5, R77 ;  /* 0x000000004d0572ca */ /* 0x000fda00000e0000 */
[----:B--2---:R-:W2:Y:S01]  /*66b0*/  LDG.E R0, desc[UR4][R6.64] ;  /* 0x0000000406007981 */ /* 0x004ea2000c1e1900 */
[----:B------:R-:W-:Y:S01]  /*66c0*/  BSSY B0, `(.L_x_116) ;  /* 0x000001f000007945 */ /* 0x000fe20003800000 */
[----:B------:R-:W-:Y:S01]  /*66d0*/  IMAD.MOV.U32 R13, RZ, RZ, R3 ;  /* 0x000000ffff0d7224 */ /* 0x000fe200078e0003 */
[----:B--2---:R-:W-:-:S13]  /*66e0*/  ISETP.GE.AND P0, PT, R0, RZ, PT ;  /* 0x000000ff0000720c */ /* 0x004fda0003f06270 */
[----:B-1----:R-:W-:Y:S05]  /*66f0*/  @!P0 BRA `(.L_x_117) ;  /* 0x00000000006c8947 */ /* 0x002fea0003800000 */
[C---:B------:R-:W-:Y:S01]  /*6700*/  R2UR UR4, R76.reuse ;  /* 0x000000004c0472ca */ /* 0x040fe200000e0000 */
[----:B------:R-:W-:Y:S01]  /*6710*/  IMAD.WIDE.U32 R4, R13, 0x4, R26 ;  /* 0x000000040d047825 */ /* 0x000fe200078e001a */
        /* <DEDUP_REMOVED lines=17> */
[----:B------:R-:W3:Y:S04]  /*6830*/  LDG.E R6, desc[UR4][R6.64] ;  /* 0x0000000406067981 */ /* 0x000ee8000c1e1900 */
[----:B------:R-:W4:Y:S01]  /*6840*/  LDG.E R8, desc[UR4][R78.64] ;  /* 0x000000044e087981 */ /* 0x000f22000c1e1900 */
[----:B--2---:R-:W-:-:S02]  /*6850*/  FSETP.NEU.AND P0, PT, R11, R4, PT ;  /* 0x000000040b00720b */ /* 0x004fc40003f0d000 */
[----:B------:R-:W-:Y:S02]  /*6860*/  FSETP.GEU.AND P1, PT, R11, R4, PT ;  /* 0x000000040b00720b */ /* 0x000fe40003f2e000 */
[----:B---3--:R-:W-:Y:S02]  /*6870*/  SEL R0, R6, RZ, !P0 ;  /* 0x000000ff06007207 */ /* 0x008fe40004000000 */
[----:B----4-:R-:W-:-:S05]  /*6880*/  SEL R9, R8, RZ, !P1 ;  /* 0x000000ff08097207 */ /* 0x010fca0004800000 */
[----:B------:R-:W-:-:S05]  /*6890*/  IMAD.IADD R9, R0, 0x1, R9 ;  /* 0x0000000100097824 */ /* 0x000fca00078e0209 */
[----:B------:R1:W-:Y:S02]  /*68a0*/  STG.E desc[UR4][R78.64], R9 ;  /* 0x000000094e007986 */ /* 0x0003e4000c101904 */
.L_x_117:
[----:B------:R-:W-:Y:S05]  /*68b0*/  BSYNC B0 ;  /* 0x0000000000007941 */ /* 0x000fea0003800000 */
.L_x_116:
[----:B------:R-:W-:Y:S01]  /*68c0*/  R2UR UR4, R76 ;  /* 0x000000004c0472ca */ /* 0x000fe200000e0000 */
[----:B------:R-:W-:Y:S01]  /*68d0*/  IMAD.WIDE.U32 R6, R13, 0x4, R28 ;  /* 0x000000040d067825 */ /* 0x000fe200078e001c */
[----:B------:R-:W-:-:S13]  /*68e0*/  R2UR UR5, R77 ;  /* 0x000000004d0572ca */ /* 0x000fda00000e0000 */
[----:B------:R-:W2:Y:S01]  /*68f0*/  LDG.E R0, desc[UR4][R6.64] ;  /* 0x0000000406007981 */ /* 0x000ea2000c1e1900 */
[----:B------:R-:W-:Y:S01]  /*6900*/  BSSY B0, `(.L_x_118) ;  /* 0x0000022000007945 */ /* 0x000fe20003800000 */
[----:B------:R-:W-:Y:S01]  /*6910*/  ISETP.GT.U32.AND P2, PT, R13, 0x1, PT ;  /* 0x000000010d00780c */ /* 0x000fe20003f44070 */
[----:B------:R-:W-:Y:S01]  /*6920*/  VIADD R3, R3, 0xffffffff ;  /* 0xffffffff03037836 */ /* 0x000fe20000000000 */
[----:B--2---:R-:W-:-:S13]  /*6930*/  ISETP.GE.AND P0, PT, R0, RZ, PT ;  /* 0x000000ff0000720c */ /* 0x004fda0003f06270 */
[----:B------:R-:W-:Y:S05]  /*6940*/  @!P0 BRA `(.L_x_119) ;  /* 0x0000000000748947 */ /* 0x000fea0003800000 */
        /* <DEDUP_REMOVED lines=8> */
[----:B-1----:R-:W3:Y:S04]  /*69d0*/  LDG.E R9, desc[UR6][R4.64] ;  /* 0x0000000604097981 */ /* 0x002ee8000c1e1900 */
[----:B------:R-:W3:Y:S01]  /*69e0*/  LDG.E R8, desc[UR8][R52.64] ;  /* 0x0000000834087981 */ /* 0x000ee2000c1e1900 */
[----:B------:R-:W-:Y:S02]  /*69f0*/  R2UR UR10, R76 ;  /* 0x000000004c0a72ca */ /* 0x000fe400000e0000 */
[----:B------:R-:W-:-:S02]  /*6a00*/  R2UR UR11, R77 ;  /* 0x000000004d0b72ca */ /* 0x000fc400000e0000 */
        /* <DEDUP_REMOVED lines=9> */
[----:B------:R-:W4:Y:S04]  /*6aa0*/  LDG.E R6, desc[UR8][R6.64] ;  /* 0x0000000806067981 */ /* 0x000f28000c1e1900 */
[----:B------:R-:W5:Y:S01]  /*6ab0*/  LDG.E R8, desc[UR10][R28.64] ;  /* 0x0000000a1c087981 */ /* 0x000f62000c1e1900 */
[----:B---3--:R-:W-:-:S02]  /*6ac0*/  FSETP.NEU.AND P1, PT, R11, R4, PT ;  /* 0x000000040b00720b */ /* 0x008fc40003f2d000 */
[----:B------:R-:W-:Y:S02]  /*6ad0*/  FSETP.GT.AND P0, PT, R11, R4, PT ;  /* 0x000000040b00720b */ /* 0x000fe40003f04000 */
[----:B----4-:R-:W-:Y:S02]  /*6ae0*/  SEL R0, R6, RZ, !P1 ;  /* 0x000000ff06007207 */ /* 0x010fe40004800000 */
[----:B-----5:R-:W-:-:S05]  /*6af0*/  SEL R9, R8, RZ, P0 ;  /* 0x000000ff08097207 */ /* 0x020fca0000000000 */
[----:B------:R-:W-:-:S05]  /*6b00*/  IMAD.IADD R9, R0, 0x1, R9 ;  /* 0x0000000100097824 */ /* 0x000fca00078e0209 */
[----:B------:R2:W-:Y:S02]  /*6b10*/  STG.E desc[UR4][R28.64], R9 ;  /* 0x000000091c007986 */ /* 0x0005e4000c101904 */
.L_x_119:
[----:B------:R-:W-:Y:S05]  /*6b20*/  BSYNC B0 ;  /* 0x0000000000007941 */ /* 0x000fea0003800000 */
.L_x_118:
[----:B------:R-:W-:Y:S05]  /*6b30*/  @P2 BRA `(.L_x_120) ;  /* 0xfffffff800d02947 */ /* 0x000fea000383ffff */
.L_x_115:
[----:B------:R-:W2:Y:S02]  /*6b40*/  LDCU UR4, c[0x3][0x48] ;  /* 0x00c00900ff0477ac */ /* 0x000ea40008000800 */
[----:B--2---:R-:W-:Y:S01]  /*6b50*/  MOV R28, UR4 ;  /* 0x00000004001c7c02 */ /* 0x004fe20008000f00 */
[----:B------:R-:W-:Y:S05]  /*6b60*/  WARPSYNC.ALL ;  /* 0x0000000000007948 */ /* 0x000fea0003800000 */
[C---:B------:R-:W-:Y:S02]  /*6b70*/  R2UR UR4, R76.reuse ;  /* 0x000000004c0472ca */ /* 0x040fe400000e0000 */
[----:B------:R-:W-:Y:S01]  /*6b80*/  R2UR UR5, R77 ;  /* 0x000000004d0572ca */ /* 0x000fe200000e0000 */
[----:B------:R-:W-:Y:S01]  /*6b90*/  BAR.SYNC.DEFER_BLOCKING 0x0 ;  /* 0x0000000000007b1d */ /* 0x000fe20000010000 */
[----:B------:R-:W-:-:S02]  /*6ba0*/  R2UR UR6, R76 ;  /* 0x000000004c0672ca */ /* 0x000fc400000e0000 */
[----:B------:R-:W-:-:S09]  /*6bb0*/  R2UR UR7, R77 ;  /* 0x000000004d0772ca */ /* 0x000fd200000e0000 */
[----:B------:R-:W2:Y:S01]  /*6bc0*/  LDG.E R0, desc[UR4][R26.64] ;  /* 0x000000041a007981 */ /* 0x000ea2000c1e1900 */
[----:B------:R-:W3:Y:S03]  /*6bd0*/  LDCU UR4, c[0x3][0x90] ;  /* 0x00c01200ff0477ac */ /* 0x000ee60008000800 */
[----:B-1----:R-:W2:Y:S01]  /*6be0*/  LDG.E R3, desc[UR6][R52.64] ;  /* 0x0000000634037981 */ /* 0x002ea2000c1e1900 */
[----:B------:R-:W-:Y:S01]  /*6bf0*/  ISETP.GE.AND P1, PT, R28, 0x1, PT ;  /* 0x000000011c00780c */ /* 0x000fe20003f26270 */
[C---:B------:R-:W-:Y:S02]  /*6c00*/  IMAD R23, R16.reuse, 0x4, R23 ;  /* 0x0000000410177824 */ /* 0x040fe400078e0217 */
[----:B------:R-:W-:Y:S02]  /*6c10*/  IMAD R22, R16, 0x4, R2 ;  /* 0x0000000410167824 */ /* 0x000fe400078e0202 */
[----:B---3--:R-:W-:-:S04]  /*6c20*/  IMAD R25, R30, UR4, RZ ;  /* 0x000000041e197c24 */ /* 0x008fc8000f8e02ff */
[----:B------:R-:W-:Y:S01]  /*6c30*/  IMAD R25, R25, R28, RZ ;  /* 0x0000001c19197224 */ /* 0x000fe200078e02ff */
[----:B--2---:R-:W-:-:S04]  /*6c40*/  FSETP.GE.AND P0, PT, R0, R3, PT ;  /* 0x000000030000720b */ /* 0x004fc80003f06000 */
[----:B------:R-:W-:Y:S01]  /*6c50*/  SEL R24, R24, RZ, P0 ;  /* 0x000000ff18187207 */ /* 0x000fe20000000000 */
[----:B------:R-:W-:Y:S08]  /*6c60*/  @!P1 BRA `(.L_x_121) ;  /* 0x0000000c007c9947 */ /* 0x000ff00003800000 */
[----:B------:R-:W-:Y:S01]  /*6c70*/  IMAD.MOV.U32 R3, RZ, RZ, RZ ;  /* 0x000000ffff037224 */ /* 0x000fe200078e00ff */
[----:B------:R-:W-:Y:S01]  /*6c80*/  PRMT R0, RZ, 0x7610, R0 ;  /* 0x00007610ff007816 */ /* 0x000fe20000000000 */
[----:B------:R-:W-:Y:S01]  /*6c90*/  IMAD.MOV.U32 R7, RZ, RZ, RZ ;  /* 0x000000ffff077224 */ /* 0x000fe200078e00ff */
[----:B------:R-:W-:-:S07]  /*6ca0*/  PRMT R6, RZ, 0x7610, R6 ;  /* 0x00007610ff067816 */ /* 0x000fce0000000006 */
.L_x_128:
[C---:B------:R-:W-:Y:S02]  /*6cb0*/  ISETP.NE.AND P1, PT, R24.reuse, RZ, PT ;  /* 0x000000ff1800720c */ /* 0x040fe40003f25270 */
[C---:B------:R-:W-:Y:S02]  /*6cc0*/  LOP3.LUT P0, RZ, R7.reuse, R16, RZ, 0xfc, !PT ;  /* 0x0000001007ff7212 */ /* 0x040fe4000780fcff */
[----:B------:R-:W-:Y:S02]  /*6cd0*/  ISETP.EQ.OR P1, PT, R7, RZ, !P1 ;  /* 0x000000ff0700720c */ /* 0x000fe40004f22670 */
[----:B------:R-:W-:Y:S02]  /*6ce0*/  ISETP.EQ.OR P0, PT, R24, RZ, P0 ;  /* 0x000000ff1800720c */ /* 0x000fe40000702670 */
[----:B------:R-:W-:-:S11]  /*6cf0*/  ISETP.NE.OR P1, PT, R16, RZ, P1 ;  /* 0x000000ff1000720c */ /* 0x000fd60000f25670 */
[C---:B------:R-:W-:Y:S02]  /*6d00*/  @!P0 R2UR UR4, R76.reuse ;  /* 0x000000004c0482ca */ /* 0x040fe400000e0000 */
[----:B------:R-:W-:Y:S01]  /*6d10*/  @!P0 R2UR UR5, R77 ;  /* 0x000000004d0582ca */ /* 0x000fe200000e0000 */
[----:B------:R-:W-:Y:S01]  /*6d20*/  @!P1 IMAD.WIDE.U32 R4, R7, 0x4, R54 ;  /* 0x0000000407049825 */ /* 0x000fe200078e0036 */
[----:B------:R-:W-:Y:S02]  /*6d30*/  @!P1 R2UR UR6, R76 ;  /* 0x000000004c0692ca */ /* 0x000fe400000e0000 */
[----:B------:R-:W-:-:S09]  /*6d40*/  @!P1 R2UR UR7, R77 ;  /* 0x000000004d0792ca */ /* 0x000fd200000e0000 */
[----:B--2---:R-:W2:Y:S04]  /*6d50*/  @!P0 LDG.E R9, desc[UR4][R26.64] ;  /* 0x000000041a098981 */ /* 0x004ea8000c1e1900 */
[----:B---3--:R-:W3:Y:S01]  /*6d60*/  @!P1 LDG.E R4, desc[UR6][R4.64+-0x4] ;  /* 0xfffffc0604049981 */ /* 0x008ee2000c1e1900 */
[C---:B-1----:R-:W-:Y:S01]  /*6d70*/  @!P1 IMAD R11, R7.reuse, 0x4, R2 ;  /* 0x00000004070b9824 */ /* 0x042fe200078e0202 */
[----:B------:R-:W-:Y:S01]  /*6d80*/  BSSY B0, `(.L_x_122) ;  /* 0x00000c1000007945 */ /* 0x000fe20003800000 */
[----:B------:R-:W-:Y:S02]  /*6d90*/  VIADD R0, R0, 0x1 ;  /* 0x0000000100007836 */ /* 0x000fe40000000000 */
[----:B------:R-:W-:Y:S02]  /*6da0*/  VIADD R6, R6, 0x1 ;  /* 0x0000000106067836 */ /* 0x000fe40000000000 */
[C---:B------:R-:W-:Y:S01]  /*6db0*/  VIADD R8, R7.reuse, 0x1 ;  /* 0x0000000107087836 */ /* 0x040fe20000000000 */
[----:B--2---:R1:W-:Y:S01]  /*6dc0*/  @!P0 STS [R2], R9 ;  /* 0x0000000902008388 */ /* 0x0043e20000000800 */
[----:B------:R-:W-:-:S03]  /*6dd0*/  ISETP.NE.AND P0, PT, R7, RZ, PT ;  /* 0x000000ff0700720c */ /* 0x000fc60003f05270 */
[----:B---3--:R1:W-:Y:S01]  /*6de0*/  @!P1 STS [R11], R4 ;  /* 0x000000040b009388 */ /* 0x0083e20000000800 */
[----:B------:R-:W-:Y:S01]  /*6df0*/  BAR.SYNC.DEFER_BLOCKING 0x0 ;  /* 0x0000000000007b1d */ /* 0x000fe20000010000 */
[----:B------:R-:W-:-:S04]  /*6e00*/  ISETP.NE.AND P0, PT, R24, RZ, P0 ;  /* 0x000000ff1800720c */ /* 0x000fc80000705270 */
[----:B------:R-:W-:Y:S01]  /*6e10*/  ISETP.LE.AND P0, PT, R16, R7, P0 ;  /* 0x000000071000720c */ /* 0x000fe20000703270 */
[----:B------:R1:W-:-:S12]  /*6e20*/  STS [R23], RZ ;  /* 0x000000ff17007388 */ /* 0x0003d80000000800 */
[----:B-1--4-:R-:W-:Y:S05]  /*6e30*/  @!P0 BRA `(.L_x_123) ;  /* 0x0000000800d48947 */ /* 0x012fea0003800000 */
[----:B------:R-:W-:Y:S01]  /*6e40*/  ISETP.GE.U32.AND P1, PT, R7, 0xf, PT ;  /* 0x0000000f0700780c */ /* 0x000fe20003f26070 */
[----:B------:R-:W-:Y:S01]  /*6e50*/  HFMA2 R14, -RZ, RZ, 0, 0 ;  /* 0x00000000ff0e7431 */ /* 0x000fe200000001ff */
[----:B------:R-:W-:Y:S01]  /*6e60*/  LOP3.LUT P2, RZ, R8, 0xf, RZ, 0xc0, !PT ;  /* 0x0000000f08ff7812 */ /* 0x000fe2000784c0ff */
[----:B------:R-:W-:Y:S02]  /*6e70*/  IMAD R10, R16, R8, R3 ;  /* 0x00000008100a7224 */ /* 0x000fe400078e0203 */
[----:B------:R-:W-:-:S08]  /*6e80*/  IMAD.MOV.U32 R9, RZ, RZ, RZ ;  /* 0x000000ffff097224 */ /* 0x000fd000078e00ff */
[----:B------:R-:W-:Y:S05]  /*6e90*/  @!P1 BRA `(.L_x_124) ;  /* 0x00000004002c9947 */ /* 0x000fea0003800000 */
[----:B------:R-:W-:Y:S01]  /*6ea0*/  LOP3.LUT R9, R8, 0xfffffff0, RZ, 0xc0, !PT ;  /* 0xfffffff008097812 */ /* 0x000fe200078ec0ff */
[----:B------:R-:W-:Y:S02]  /*6eb0*/  IMAD.MOV.U32 R11, RZ, RZ, RZ ;  /* 0x000000ffff0b7224 */ /* 0x000fe400078e00ff */
[----:B------:R-:W-:-:S07]  /*6ec0*/  IMAD.MOV.U32 R14, RZ, RZ, RZ ;  /* 0x000000ffff0e7224 */ /* 0x000fce00078e00ff */
.L_x_125:
[----:B------:R-:W-:Y:S01]  /*6ed0*/  R2UR UR4, R76 ;  /* 0x000000004c0472ca */ /* 0x000fe200000e0000 */
[----:B------:R-:W-:Y:S01]  /*6ee0*/  IMAD.IADD R5, R10, 0x1, R11 ;  /* 0x000000010a057824 */ /* 0x000fe200078e020b */
[----:B------:R-:W-:-:S03]  /*6ef0*/  R2UR UR5, R77 ;  /* 0x000000004d0572ca */ /* 0x000fc600000e0000 */
[----:B------:R-:W-:-:S10]  /*6f00*/  IMAD.WIDE R4, R5, 0x4, R60 ;  /* 0x0000000405047825 */ /* 0x000fd400078e023c */
[----:B------:R-:W2:Y:S01]  /*6f10*/  LD.E R13, desc[UR4][R4.64] ;  /* 0x00000004040d7980 */ /* 0x000ea2000c101900 */
[----:B------:R-:W-:-:S05]  /*6f20*/  IMAD R12, R11, 0x4, R2 ;  /* 0x000000040b0c7824 */ /* 0x000fca00078e0202 */
[----:B------:R-:W2:Y:S02]  /*6f30*/  LDS R15, [R12] ;  /* 0x000000000c0f7984 */ /* 0x000ea40000000800 */
[----:B-12---:R-:W-:-:S05]  /*6f40*/  FFMA R14, R13, R15, R14 ;  /* 0x0000000f0d0e7223 */ /* 0x006fca000000000e */
[----:B------:R-:W-:Y:S04]  /*6f50*/  STS [R23], R14 ;  /* 0x0000000e17007388 */ /* 0x000fe80000000800 */
[----:B------:R-:W2:Y:S04]  /*6f60*/  LD.E R13, desc[UR4][R4.64+0x4] ;  /* 0x00000404040d7980 */ /* 0x000ea8000c101900 */
[----:B------:R-:W2:Y:S02]  /*6f70*/  LDS R15, [R12+0x4] ;  /* 0x000004000c0f7984 */ /* 0x000ea40000000800 */
[----:B--2---:R-:W-:-:S05]  /*6f80*/  FFMA R28, R13, R15, R14 ;  /* 0x0000000f0d1c7223 */ /* 0x004fca000000000e */
        /* <DEDUP_REMOVED lines=53> */
[----:B------:R-:W2:Y:S01]  /*72e0*/  LD.E R13, desc[UR4][R4.64+0x3c] ;  /* 0x00003c04040d7980 */ /* 0x000ea2000c101900 */
[----:B------:R-:W-:-:S03]  /*72f0*/  VIADD R11, R11, 0x10 ;  /* 0x000000100b0b7836 */ /* 0x000fc60000000000 */
[----:B------:R-:W2:Y:S02]  /*7300*/  LDS R14, [R12+0x3c] ;  /* 0x00003c000c0e7984 */ /* 0x000ea40000000800 */
[----:B------:R-:W-:Y:S01]  /*7310*/  ISETP.NE.AND P1, PT, R11, R9, PT ;  /* 0x000000090b00720c */ /* 0x000fe20003f25270 */
[----:B--2---:R-:W-:-:S05]  /*7320*/  FFMA R14, R13, R14, R30 ;  /* 0x0000000e0d0e7223 */ /* 0x004fca000000001e */
[----:B------:R1:W-:Y:S07]  /*7330*/  STS [R23], R14 ;  /* 0x0000000e17007388 */ /* 0x0003ee0000000800 */
[----:B------:R-:W-:Y:S05]  /*7340*/  @P1 BRA `(.L_x_125) ;  /* 0xfffffff800e01947 */ /* 0x000fea000383ffff */
.L_x_124:
[----:B------:R-:W-:Y:S05]  /*7350*/  @!P2 BRA `(.L_x_123) ;  /* 0x00000004008ca947 */ /* 0x000fea0003800000 */
[----:B------:R-:W-:-:S04]  /*7360*/  LOP3.LUT R5, R6, 0xf, RZ, 0xc0, !PT ;  /* 0x0000000f06057812 */ /* 0x000fc800078ec0ff */
[C---:B------:R-:W-:Y:S01]  /*7370*/  LOP3.LUT P2, RZ, R5.reuse, 0x7, RZ, 0xc0, !PT ;  /* 0x0000000705ff7812 */ /* 0x040fe2000784c0ff */
[----:B------:R-:W-:-:S05]  /*7380*/  VIADD R4, R5, 0xffffffff ;  /* 0xffffffff05047836 */ /* 0x000fca0000000000 */
[----:B------:R-:W-:-:S13]  /*7390*/  ISETP.GE.U32.AND P1, PT, R4, 0x7, PT ;  /* 0x000000070400780c */ /* 0x000fda0003f26070 */
[----:B------:R-:W-:Y:S05]  /*73a0*/  @!P1 BRA `(.L_x_126) ;  /* 0x0000000000989947 */ /* 0x000fea0003800000 */
[----:B------:R-:W-:Y:S01]  /*73b0*/  R2UR UR4, R76 ;  /* 0x000000004c0472ca */ /* 0x000fe200000e0000 */
[----:B------:R-:W-:Y:S01]  /*73c0*/  IMAD.IADD R5, R10, 0x1, R9 ;  /* 0x000000010a057824 */ /* 0x000fe200078e0209 */
[----:B------:R-:W-:-:S03]  /*73d0*/  R2UR UR5, R77 ;  /* 0x000000004d0572ca */ /* 0x000fc600000e0000 */
[----:B------:R-:W-:-:S10]  /*73e0*/  IMAD.WIDE R4, R5, 0x4, R60 ;  /* 0x0000000405047825 */ /* 0x000fd400078e023c */
[----:B------:R-:W1:Y:S01]  /*73f0*/  LD.E R11, desc[UR4][R4.64] ;  /* 0x00000004040b7980 */ /* 0x000e62000c101900 */
[----:B------:R-:W-:-:S05]  /*7400*/  IMAD R12, R9, 0x4, R2 ;  /* 0x00000004090c7824 */ /* 0x000fca00078e0202 */
[----:B------:R-:W1:Y:S02]  /*7410*/  LDS R13, [R12] ;  /* 0x000000000c0d7984 */ /* 0x000e640000000800 */
[----:B-1----:R-:W-:-:S05]  /*7420*/  FFMA R14, R11, R13, R14 ;  /* 0x0000000d0b0e7223 */ /* 0x002fca000000000e */
        /* <DEDUP_REMOVED lines=28> */
[----:B--2---:R-:W-:-:S05]  /*75f0*/  FFMA R14, R11, R14, R32 ;  /* 0x0000000e0b0e7223 */ /* 0x004fca0000000020 */
[----:B------:R2:W-:Y:S02]  /*7600*/  STS [R23], R14 ;  /* 0x0000000e17007388 */ /* 0x0005e40000000800 */
.L_x_126:
[----:B------:R-:W-:Y:S05]  /*7610*/  @!P2 BRA `(.L_x_123) ;  /* 0x0000000000dca947 */ /* 0x000fea0003800000 */
[----:B------:R-:W-:-:S04]  /*7620*/  LOP3.LUT R4, R0, 0xffff, RZ, 0xc0, !PT ;  /* 0x0000ffff00047812 */ /* 0x000fc800078ec0ff */
[C---:B------:R-:W-:Y:S02]  /*7630*/  LOP3.LUT R5, R4.reuse, 0x7, RZ, 0xc0, !PT ;  /* 0x0000000704057812 */ /* 0x040fe400078ec0ff */
[----:B------:R-:W-:Y:S02]  /*7640*/  LOP3.LUT R15, R4, 0x3, RZ, 0xc0, !PT ;  /* 0x00000003040f7812 */ /* 0x000fe400078ec0ff */
[----:B------:R-:W-:Y:S02]  /*7650*/  IADD3 R5, PT, PT, R5, -0x1, RZ ;  /* 0xffffffff05057810 */ /* 0x000fe40007ffe0ff */
[----:B------:R-:W-:Y:S02]  /*7660*/  ISETP.NE.AND P2, PT, R15, RZ, PT ;  /* 0x000000ff0f00720c */ /* 0x000fe40003f45270 */
[----:B------:R-:W-:-:S13]  /*7670*/  ISETP.GE.U32.AND P1, PT, R5, 0x3, PT ;  /* 0x000000030500780c */ /* 0x000fda0003f26070 */
[----:B------:R-:W-:Y:S05]  /*7680*/  @!P1 BRA `(.L_x_127) ;  /* 0x0000000000589947 */ /* 0x000fea0003800000 */
[----:B------:R-:W-:Y:S01]  /*7690*/  R2UR UR4, R76 ;  /* 0x000000004c0472ca */ /* 0x000fe200000e0000 */
[----:B------:R-:W-:Y:S01]  /*76a0*/  IMAD.IADD R5, R10, 0x1, R9 ;  /* 0x000000010a057824 */ /* 0x000fe200078e0209 */
[----:B------:R-:W-:-:S03]  /*76b0*/  R2UR UR5, R77 ;  /* 0x000000004d0572ca */ /* 0x000fc600000e0000 */
[----:B------:R-:W-:-:S10]  /*76c0*/  IMAD.WIDE R4, R5, 0x4, R60 ;  /* 0x0000000405047825 */ /* 0x000fd400078e023c */
[----:B------:R-:W3:Y:S01]  /*76d0*/  LD.E R11, desc[UR4][R4.64] ;  /* 0x00000004040b7980 */ /* 0x000ee2000c101900 */
[----:B------:R-:W-:-:S05]  /*76e0*/  IMAD R29, R9, 0x4, R2 ;  /* 0x00000004091d7824 */ /* 0x000fca00078e0202 */
[----:B------:R-:W3:Y:S02]  /*76f0*/  LDS R12, [R29] ;  /* 0x000000001d0c7984 */ /* 0x000ee40000000800 */
[----:B---3--:R-:W-:-:S05]  /*7700*/  FFMA R12, R11, R12, R14 ;  /* 0x0000000c0b0c7223 */ /* 0x008fca000000000e */
[----:B------:R-:W-:Y:S04]  /*7710*/  STS [R23], R12 ;  /* 0x0000000c17007388 */ /* 0x000fe80000000800 */
[----:B------:R-:W3:Y:S04]  /*7720*/  LD.E R11, desc[UR4][R4.64+0x4] ;  /* 0x00000404040b7980 */ /* 0x000ee8000c101900 */
[----:B------:R-:W3:Y:S02]  /*7730*/  LDS R13, [R29+0x4] ;  /* 0x000004001d0d7984 */ /* 0x000ee40000000800 */
[----:B---3--:R-:W-:-:S05]  /*7740*/  FFMA R28, R11, R13, R12 ;  /* 0x0000000d0b1c7223 */ /* 0x008fca000000000c */
[----:B------:R-:W-:Y:S04]  /*7750*/  STS [R23], R28 ;  /* 0x0000001c17007388 */ /* 0x000fe80000000800 */
[----:B------:R-:W3:Y:S04]  /*7760*/  LD.E R11, desc[UR4][R4.64+0x8] ;  /* 0x00000804040b7980 */ /* 0x000ee8000c101900 */
[----:B------:R-:W3:Y:S02]  /*7770*/  LDS R13, [R29+0x8] ;  /* 0x000008001d0d7984 */ /* 0x000ee40000000800 */
[----:B---3--:R-:W-:-:S05]  /*7780*/  FFMA R30, R11, R13, R28 ;  /* 0x0000000d0b1e7223 */ /* 0x008fca000000001c */
[----:B------:R-:W-:Y:S04]  /*7790*/  STS [R23], R30 ;  /* 0x0000001e17007388 */ /* 0x000fe80000000800 */
[----:B------:R-:W3:Y:S01]  /*77a0*/  LD.E R11, desc[UR4][R4.64+0xc] ;  /* 0x00000c04040b7980 */ /* 0x000ee2000c101900 */
[----:B------:R-:W-:-:S03]  /*77b0*/  VIADD R9, R9, 0x4 ;  /* 0x0000000409097836 */ /* 0x000fc60000000000 */
[----:B-12---:R-:W3:Y:S02]  /*77c0*/  LDS R14, [R29+0xc] ;  /* 0x00000c001d0e7984 */ /* 0x006ee40000000800 */
[----:B---3--:R-:W-:-:S05]  /*77d0*/  FFMA R14, R11, R14, R30 ;  /* 0x0000000e0b0e7223 */ /* 0x008fca000000001e */
[----:B------:R3:W-:Y:S02]  /*77e0*/  STS [R23], R14 ;  /* 0x0000000e17007388 */ /* 0x0007e40000000800 */
.L_x_127:
[----:B------:R-:W-:Y:S05]  /*77f0*/  @!P2 BRA `(.L_x_123) ;  /* 0x000000000064a947 */ /* 0x000fea0003800000 */
[----:B------:R-:W-:Y:S01]  /*7800*/  R2UR UR4, R76 ;  /* 0x000000004c0472ca */ /* 0x000fe200000e0000 */
[----:B------:R-:W-:Y:S01]  /*7810*/  IMAD.IADD R5, R10, 0x1, R9 ;  /* 0x000000010a057824 */ /* 0x000fe200078e0209 */
[----:B------:R-:W-:-:S03]  /*7820*/  R2UR UR5, R77 ;  /* 0x000000004d0572ca */ /* 0x000fc600000e0000 */
[----:B------:R-:W-:-:S10]  /*7830*/  IMAD.WIDE R4, R5, 0x4, R60 ;  /* 0x0000000405047825 */ /* 0x000fd400078e023c */
[----:B------:R-:W1:Y:S01]  /*7840*/  LD.E R11, desc[UR4][R4.64] ;  /* 0x00000004040b7980 */ /* 0x000e62000c101900 */
[----:B------:R-:W-:Y:S01]  /*7850*/  IMAD R12, R9, 0x4, R2 ;  /* 0x00000004090c7824 */ /* 0x000fe200078e0202 */
[----:B------:R-:W-:-:S04]  /*7860*/  ISETP.NE.AND P1, PT, R15, 0x1, PT ;  /* 0x000000010f00780c */ /* 0x000fc80003f25270 */
[----:B------:R-:W1:Y:S02]  /*7870*/  LDS R9, [R12] ;  /* 0x000000000c097984 */ /* 0x000e640000000800 */
[----:B-123--:R-:W-:-:S05]  /*7880*/  FFMA R14, R11, R9, R14 ;  /* 0x000000090b0e7223 */ /* 0x00efca000000000e */
[----:B------:R4:W-:Y:S02]  /*7890*/  STS [R23], R14 ;  /* 0x0000000e17007388 */ /* 0x0009e40000000800 */
[----:B------:R-:W-:Y:S05]  /*78a0*/  @!P1 BRA `(.L_x_123) ;  /* 0x0000000000389947 */ /* 0x000fea0003800000 */
[----:B------:R-:W-:Y:S01]  /*78b0*/  R2UR UR4, R76 ;  /* 0x000000004c0472ca */ /* 0x000fe200000e0000 */
[----:B------:R-:W1:Y:S01]  /*78c0*/  LDS R10, [R12+0x4] ;  /* 0x000004000c0a7984 */ /* 0x000e620000000800 */
[----:B------:R-:W-:-:S13]  /*78d0*/  R2UR UR5, R77 ;  /* 0x000000004d0572ca */ /* 0x000fda00000e0000 */
[----:B------:R-:W1:Y:S01]  /*78e0*/  LD.E R9, desc[UR4][R4.64+0x4] ;  /* 0x0000040404097980 */ /* 0x000e62000c101900 */
[----:B------:R-:W-:Y:S01]  /*78f0*/  ISETP.NE.AND P1, PT, R15, 0x2, PT ;  /* 0x000000020f00780c */ /* 0x000fe20003f25270 */
[----:B-1----:R-:W-:-:S05]  /*7900*/  FFMA R11, R9, R10, R14 ;  /* 0x0000000a090b7223 */ /* 0x002fca000000000e */
[----:B------:R1:W-:Y:S07]  /*7910*/  STS [R23], R11 ;  /* 0x0000000b17007388 */ /* 0x0003ee0000000800 */
[----:B------:R-:W-:Y:S05]  /*7920*/  @!P1 BRA `(.L_x_123) ;  /* 0x0000000000189947 */ /* 0x000fea0003800000 */
[----:B------:R-:W-:Y:S01]  /*7930*/  R2UR UR4, R76 ;  /* 0x000000004c0472ca */ /* 0x000fe200000e0000 */
[----:B------:R-:W2:Y:S01]  /*7940*/  LDS R9, [R12+0x8] ;  /* 0x000008000c097984 */ /* 0x000ea20000000800 */
[----:B------:R-:W-:-:S13]  /*7950*/  R2UR UR5, R77 ;  /* 0x000000004d0572ca */ /* 0x000fda00000e0000 */
[----:B------:R-:W2:Y:S02]  /*7960*/  LD.E R4, desc[UR4][R4.64+0x8] ;  /* 0x0000080404047980 */ /* 0x000ea4000c101900 */
[----:B--2---:R-:W-:-:S05]  /*7970*/  FFMA R10, R4, R9, R11 ;  /* 0x00000009040a7223 */ /* 0x004fca000000000b */
[----:B------:R2:W-:Y:S02]  /*7980*/  STS [R23], R10 ;  /* 0x0000000a17007388 */ /* 0x0005e40000000800 */
.L_x_123:
[----:B------:R-:W-:Y:S05]  /*7990*/  BSYNC B0 ;  /* 0x0000000000007941 */ /* 0x000fea0003800000 */
.L_x_122:
[----:B------:R-:W-:Y:S06]  /*79a0*/  BAR.SYNC.DEFER_BLOCKING 0x0 ;  /* 0x0000000000007b1d */ /* 0x000fec0000010000 */
[----:B------:R-:W5:Y:S01]  /*79b0*/  LDCU UR4, c[0x3][0x48] ;  /* 0x00c00900ff0477ac */ /* 0x000f620008000800 */
[----:B------:R-:W0:Y:S01]  /*79c0*/  @P0 LDS R5, [R23] ;  /* 0x0000000017050984 */ /* 0x000e220000000800 */
[----:B-----5:R-:W-:-:S03]  /*79d0*/  IMAD.U32 R28, RZ, RZ, UR4 ;  /* 0x00000004ff1c7e24 */ /* 0x020fc6000f8e00ff */
[----:B0-----:R0:W-:Y:S01]  /*79e0*/  @P0 STS [R22], R5 ;  /* 0x0000000516000388 */ /* 0x0011e20000000800 */
[----:B------:R-:W-:Y:S01]  /*79f0*/  BAR.SYNC.DEFER_BLOCKING 0x0 ;  /* 0x0000000000007b1d */ /* 0x000fe20000010000 */
[----:B------:R-:W-:Y:S01]  /*7a00*/  ISETP.NE.AND P0, PT, R7, RZ, PT ;  /* 0x000000ff0700720c */ /* 0x000fe20003f05270 */
[----:B------:R-:W-:-:S03]  /*7a10*/  IMAD.MOV.U32 R7, RZ, RZ, R8 ;  /* 0x000000ffff077224 */ /* 0x000fc600078e0008 */
[C---:B------:R-:W-:Y:S02]  /*7a20*/  SEL R4, R8.reuse, RZ, P0 ;  /* 0x000000ff08047207 */ /* 0x040fe40000000000 */
[----:B------:R-:W-:-:S03]  /*7a30*/  ISETP.NE.AND P0, PT, R8, R28, PT ;  /* 0x0000001c0800720c */ /* 0x000fc60003f05270 */
[----:B------:R-:W-:-:S10]  /*7a40*/  IMAD R3, R8, R4, R3 ;  /* 0x0000000408037224 */ /* 0x000fd400078e0203 */
[----:B0-----:R-:W-:Y:S05]  /*7a50*/  @P0 BRA `(.L_x_128) ;  /* 0xfffffff000940947 */ /* 0x001fea000383ffff */
.L_x_121:
[C---:B------:R-:W-:Y:S01]  /*7a60*/  R2UR UR4, R76.reuse ;  /* 0x000000004c0472ca */ /* 0x040fe200000e0000 */
[----:B------:R-:W-:Y:S01]  /*7a70*/  IMAD.MOV.U32 R5, RZ, RZ, 0x1 ;  /* 0x00000001ff057424 */ /* 0x000fe200078e00ff */
[C---:B------:R-:W-:Y:S02]  /*7a80*/  R2UR UR5, R77.reuse ;  /* 0x000000004d0572ca */ /* 0x040fe400000e0000 */
[----:B------:R-:W-:Y:S02]  /*7a90*/  R2UR UR6, R76 ;  /* 0x000000004c0672ca */ /* 0x000fe400000e0000 */
[----:B------:R-:W-:-:S09]  /*7aa0*/  R2UR UR7, R77 ;  /* 0x000000004d0772ca */ /* 0x000fd200000e0000 */
[----:B------:R0:W-:Y:S04]  /*7ab0*/  STG.E desc[UR4][R62.64], R5 ;  /* 0x000000053e007986 */ /* 0x0001e8000c101904 */
[----:B------:R-:W5:Y:S01]  /*7ac0*/  LDG.E R3, desc[UR6][R84.64] ;  /* 0x0000000654037981 */ /* 0x000f62000c1e1900 */
[----:B------:R-:W-:Y:S01]  /*7ad0*/  ISETP.NE.AND P0, PT, R24, RZ, PT ;  /* 0x000000ff1800720c */ /* 0x000fe20003f05270 */
[----:B------:R-:W-:Y:S01]  /*7ae0*/  BSSY B7, `(.L_x_129) ;  /* 0x000009c000077945 */ /* 0x000fe20003800000 */
[----:B------:R-:W-:Y:S02]  /*7af0*/  IMAD.WIDE R78, R25, 0x4, R68 ;  /* 0x00000004194e7825 */ /* 0x000fe400078e0244 */
[----:B-----5:R-:W-:-:S13]  /*7b00*/  ISETP.GE.OR P0, PT, R16, R3, !P0 ;  /* 0x000000031000720c */ /* 0x020fda0004706670 */
[----:B0-----:R-:W-:Y:S05]  /*7b10*/  @P0 BRA `(.L_x_130) ;  /* 0x0000000800600947 */ /* 0x001fea0003800000 */
[----:B------:R-:W-:-:S13]  /*7b20*/  ISETP.GT.AND P0, PT, R28, RZ, PT ;  /* 0x000000ff1c00720c */ /* 0x000fda0003f04270 */
[----:B------:R-:W-:Y:S05]  /*7b30*/  @P0 BRA `(.L_x_131) ;  /* 0x00000000002c0947 */ /* 0x000fea0003800000 */
[----:B------:R-:W-:-:S07]  /*7b40*/  IMAD.MOV.U32 R0, RZ, RZ, R16 ;  /* 0x000000ffff007224 */ /* 0x000fce00078e0010 */
.L_x_132:
[C---:B------:R-:W-:Y:S02]  /*7b50*/  R2UR UR4, R76.reuse ;  /* 0x000000004c0472ca */ /* 0x040fe400000e0000 */
[C---:B------:R-:W-:Y:S02]  /*7b60*/  R2UR UR5, R77.reuse ;  /* 0x000000004d0572ca */ /* 0x040fe400000e0000 */
[----:B------:R-:W-:Y:S02]  /*7b70*/  R2UR UR6, R76 ;  /* 0x000000004c0672ca */ /* 0x000fe400000e0000 */
[----:B------:R-:W-:-:S09]  /*7b80*/  R2UR UR7, R77 ;  /* 0x000000004d0772ca */ /* 0x000fd200000e0000 */
[----:B------:R0:W-:Y:S04]  /*7b90*/  STG.E desc[UR4][R62.64], RZ ;  /* 0x000000ff3e007986 */ /* 0x0001e8000c101904 */
[----:B------:R-:W5:Y:S01]  /*7ba0*/  LDG.E R3, desc[UR6][R84.64] ;  /* 0x0000000654037981 */ /* 0x000f62000c1e1900 */
[----:B------:R-:W-:-:S04]  /*7bb0*/  IADD3 R0, PT, PT, R19, R0, RZ ;  /* 0x0000000013007210 */ /* 0x000fc80007ffe0ff */
[----:B-----5:R-:W-:-:S13]  /*7bc0*/  ISETP.GE.AND P0, PT, R0, R3, PT ;  /* 0x000000030000720c */ /* 0x020fda0003f06270 */
[----:B0-----:R-:W-:Y:S05]  /*7bd0*/  @!P0 BRA `(.L_x_132) ;  /* 0xfffffffc00dc8947 */ /* 0x001fea000383ffff */
[----:B------:R-:W-:Y:S05]  /*7be0*/  BRA `(.L_x_130) ;  /* 0x00000008002c7947 */ /* 0x000fea0003800000 */
.L_x_131:
[C---:B------:R-:W-:Y:S01]  /*7bf0*/  LOP3.LUT R31, R28.reuse, 0x7, RZ, 0xc0, !PT ;  /* 0x000000071c1f7812 */ /* 0x040fe200078ec0ff */
[----:B------:R-:W-:Y:S01]  /*7c00*/  IMAD.MOV.U32 R27, RZ, RZ, 0x1 ;  /* 0x00000001ff1b7424 */ /* 0x000fe200078e00ff */
[C---:B------:R-:W-:Y:S01]  /*7c10*/  LOP3.LUT R29, R28.reuse, 0x3, RZ, 0xc0, !PT ;  /* 0x000000031c1d7812 */ /* 0x040fe200078ec0ff */
[----:B------:R-:W-:Y:S01]  /*7c20*/  IMAD.MOV.U32 R26, RZ, RZ, R16 ;  /* 0x000000ffff1a7224 */ /* 0x000fe200078e0010 */
[----:B------:R-:W-:Y:S01]  /*7c30*/  LOP3.LUT R28, R28, 0x7ffffff8, RZ, 0xc0, !PT ;  /* 0x7ffffff81c1c7812 */ /* 0x000fe200078ec0ff */
[----:B------:R-:W-:-:S07]  /*7c40*/  VIADD R30, R31, 0xffffffff ;  /* 0xffffffff1f1e7836 */ /* 0x000fce0000000000 */
.L_x_140:
[----:B------:R-:W0:Y:S01]  /*7c50*/  LDC R3, c[0x3][0x48] ;  /* 0x00c01200ff037b82 */ /* 0x000e220000000800 */
[----:B------:R-:W-:Y:S02]  /*7c60*/  CS2R R4, SRZ ;  /* 0x0000000000047805 */ /* 0x000fe4000001ff00 */
[----:B0-----:R-:W-:-:S13]  /*7c70*/  ISETP.GE.U32.AND P0, PT, R3, 0x8, PT ;  /* 0x000000080300780c */ /* 0x001fda0003f06070 */
[----:B------:R-:W-:Y:S05]  /*7c80*/  @!P0 BRA `(.L_x_133) ;  /* 0x0000000000c08947 */ /* 0x000fea0003800000 */
[----:B------:R-:W-:-:S07]  /*7c90*/  CS2R R4, SRZ ;  /* 0x0000000000047805 */ /* 0x000fce000001ff00 */
.L_x_134:
[----:B------:R-:W-:Y:S01]  /*7ca0*/  R2UR UR4, R76 ;  /* 0x000000004c0472ca */ /* 0x000fe200000e0000 */
[----:B------:R-:W-:Y:S01]  /*7cb0*/  IMAD R7, R26, R3, R5 ;  /* 0x000000031a077224 */ /* 0x000fe200078e0205 */
[----:B------:R-:W-:Y:S02]  /*7cc0*/  R2UR UR5, R77 ;  /* 0x000000004d0572ca */ /* 0x000fe400000e0000 */
[C---:B------:R-:W-:Y:S01]  /*7cd0*/  R2UR UR6, R76.reuse ;  /* 0x000000004c0672ca */ /* 0x040fe200000e0000 */
[----:B------:R-:W-:Y:S01]  /*7ce0*/  IMAD.WIDE R6, R7, 0x4, R78 ;  /* 0x0000000407067825 */ /* 0x000fe200078e024e */
[C---:B------:R-:W-:Y:S02]  /*7cf0*/  R2UR UR7, R77.reuse ;  /* 0x000000004d0772ca */ /* 0x040fe400000e0000 */
[----:B------:R-:W-:Y:S02]  /*7d00*/  R2UR UR8, R76 ;  /* 0x000000004c0872ca */ /* 0x000fe400000e0000 */
[----:B------:R-:W-:-:S05]  /*7d10*/  R2UR UR9, R77 ;  /* 0x000000004d0972ca */ /* 0x000fca00000e0000 */
[----:B------:R-:W5:Y:S04]  /*7d20*/  LDG.E R9, desc[UR4][R6.64] ;  /* 0x0000000406097981 */ /* 0x000f68000c1e1900 */
[----:B-1----:R-:W5:Y:S04]  /*7d30*/  LDG.E R11, desc[UR6][R6.64+0x4] ;  /* 0x00000406060b7981 */ /* 0x002f68000c1e1900 */
[----:B------:R-:W5:Y:S01]  /*7d40*/  LDG.E R13, desc[UR8][R6.64+0x8] ;  /* 0x00000808060d7981 */ /* 0x000f62000c1e1900 */
[----:B------:R-:W-:-:S03]  /*7d50*/  R2UR UR10, R76 ;  /* 0x000000004c0a72ca */ /* 0x000fc600000e0000 */
[----:B------:R-:W5:Y:S01]  /*7d60*/  LDG.E R15, desc[UR4][R6.64+0xc] ;  /* 0x00000c04060f7981 */ /* 0x000f62000c1e1900 */
[----:B------:R-:W-:-:S03]  /*7d70*/  R2UR UR11, R77 ;  /* 0x000000004d0b72ca */ /* 0x000fc600000e0000 */
[----:B------:R-:W5:Y:S04]  /*7d80*/  LDG.E R33, desc[UR6][R6.64+0x10] ;  /* 0x0000100606217981 */ /* 0x000f68000c1e1900 */
[----:B------:R-:W5:Y:S04]  /*7d90*/  LDG.E R35, desc[UR8][R6.64+0x14] ;  /* 0x0000140806237981 */ /* 0x000f68000c1e1900 */
[----:B------:R-:W5:Y:S04]  /*7da0*/  LDG.E R41, desc[UR4][R6.64+0x18] ;  /* 0x0000180406297981 */ /* 0x000f68000c1e1900 */
[----:B------:R-:W5:Y:S01]  /*7db0*/  LDG.E R43, desc[UR10][R6.64+0x1c] ;  /* 0x00001c0a062b7981 */ /* 0x000f62000c1e1900 */
[----:B------:R-:W-:-:S02]  /*7dc0*/  IMAD R0, R5, 0x4, R2 ;  /* 0x0000000405007824 */ /* 0x000fc400078e0202 */
[----:B------:R-:W-:-:S03]  /*7dd0*/  VIADD R5, R5, 0x8 ;  /* 0x0000000805057836 */ /* 0x000fc60000000000 */
[----:B------:R-:W5:Y:S02]  /*7de0*/  LDS R8, [R0] ;  /* 0x0000000000087984 */ /* 0x000f640000000800 */
[----:B------:R-:W-:Y:S02]  /*7df0*/  ISETP.NE.AND P0, PT, R5, R28, PT ;  /* 0x0000001c0500720c */ /* 0x000fe40003f05270 */
[----:B--2---:R-:W0:Y:S04]  /*7e00*/  LDS R10, [R0+0x4] ;  /* 0x00000400000a7984 */ /* 0x004e280000000800 */
[----:B------:R-:W1:Y:S04]  /*7e10*/  LDS R12, [R0+0x8] ;  /* 0x00000800000c7984 */ /* 0x000e680000000800 */
[----:B---34-:R-:W2:Y:S04]  /*7e20*/  LDS R14, [R0+0xc] ;  /* 0x00000c00000e7984 */ /* 0x018ea80000000800 */
[----:B------:R-:W3:Y:S04]  /*7e30*/  LDS R32, [R0+0x10] ;  /* 0x0000100000207984 */ /* 0x000ee80000000800 */
[----:B------:R-:W4:Y:S04]  /*7e40*/  LDS R34, [R0+0x14] ;  /* 0x0000140000227984 */ /* 0x000f280000000800 */
[----:B------:R-:W4:Y:S04]  /*7e50*/  LDS R40, [R0+0x18] ;  /* 0x0000180000287984 */ /* 0x000f280000000800 */
[----:B------:R-:W4:Y:S01]  /*7e60*/  LDS R42, [R0+0x1c] ;  /* 0x00001c00002a7984 */ /* 0x000f220000000800 */
[----:B-----5:R-:W-:-:S04]  /*7e70*/  FADD R9, R8, -R9 ;  /* 0x8000000908097221 */ /* 0x020fc80000000000 */
[----:B------:R-:W-:Y:S01]  /*7e80*/  FFMA R4, R9, R9, R4 ;  /* 0x0000000909047223 */ /* 0x000fe20000000004 */
[----:B0-----:R-:W-:Y:S01]  /*7e90*/  FADD R11, R10, -R11 ;  /* 0x8000000b0a0b7221 */ /* 0x001fe20000000000 */
[----:B-1----:R-:W-:-:S03]  /*7ea0*/  FADD R13, R12, -R13 ;  /* 0x8000000d0c0d7221 */ /* 0x002fc60000000000 */
[----:B------:R-:W-:Y:S01]  /*7eb0*/  FFMA R4, R11, R11, R4 ;  /* 0x0000000b0b047223 */ /* 0x000fe20000000004 */
[----:B--2---:R-:W-:-:S03]  /*7ec0*/  FADD R15, R14, -R15 ;  /* 0x8000000f0e0f7221 */ /* 0x004fc60000000000 */
[----:B------:R-:W-:Y:S01]  /*7ed0*/  FFMA R4, R13, R13, R4 ;  /* 0x0000000d0d047223 */ /* 0x000fe20000000004 */
[----:B---3--:R-:W-:-:S03]  /*7ee0*/  FADD R33, R32, -R33 ;  /* 0x8000002120217221 */ /* 0x008fc60000000000 */
[----:B------:R-:W-:Y:S01]  /*7ef0*/  FFMA R4, R15, R15, R4 ;  /* 0x0000000f0f047223 */ /* 0x000fe20000000004 */
[----:B----4-:R-:W-:-:S03]  /*7f00*/  FADD R35, R34, -R35 ;  /* 0x8000002322237221 */ /* 0x010fc60000000000 */
[----:B------:R-:W-:Y:S01]  /*7f10*/  FFMA R4, R33, R33, R4 ;  /* 0x0000002121047223 */ /* 0x000fe20000000004 */
[----:B------:R-:W-:-:S03]  /*7f20*/  FADD R41, R40, -R41 ;  /* 0x8000002928297221 */ /* 0x000fc60000000000 */
[----:B------:R-:W-:Y:S01]  /*7f30*/  FFMA R4, R35, R35, R4 ;  /* 0x0000002323047223 */ /* 0x000fe20000000004 */
[----:B------:R-:W-:-:S03]  /*7f40*/  FADD R43, R42, -R43 ;  /* 0x8000002b2a2b7221 */ /* 0x000fc60000000000 */
[----:B------:R-:W-:-:S04]  /*7f50*/  FFMA R4, R41, R41, R4 ;  /* 0x0000002929047223 */ /* 0x000fc80000000004 */
[----:B------:R-:W-:Y:S01]  /*7f60*/  FFMA R4, R43, R43, R4 ;  /* 0x0000002b2b047223 */ /* 0x000fe20000000004 */
[----:B------:R-:W-:Y:S06]  /*7f70*/  @P0 BRA `(.L_x_134) ;  /* 0xfffffffc00480947 */ /* 0x000fec000383ffff */
[----:B------:R-:W-:-:S07]  /*7f80*/  IMAD.MOV.U32 R5, RZ, RZ, R28 ;  /* 0x000000ffff057224 */ /* 0x000fce00078e001c */
.L_x_133:
[----:B------:R-:W-:-:S13]  /*7f90*/  ISETP.NE.AND P0, PT, R31, RZ, PT ;  /* 0x000000ff1f00720c */ /* 0x000fda0003f05270 */
[----:B------:R-:W-:Y:S05]  /*7fa0*/  @!P0 BRA `(.L_x_135) ;  /* 0x0000000000d48947 */ /* 0x000fea0003800000 */
[----:B------:R-:W-:Y:S02]  /*7fb0*/  ISETP.GE.U32.AND P0, PT, R30, 0x3, PT ;  /* 0x000000031e00780c */ /* 0x000fe40003f06070 */
[----:B------:R-:W-:-:S11]  /*7fc0*/  ISETP.NE.AND P1, PT, R29, RZ, PT ;  /* 0x000000ff1d00720c */ /* 0x000fd60003f25270 */
[----:B------:R-:W-:Y:S05]  /*7fd0*/  @!P0 BRA `(.L_x_136) ;  /* 0x0000000000588947 */ /* 0x000fea0003800000 */
[----:B------:R-:W-:Y:S01]  /*7fe0*/  R2UR UR4, R76 ;  /* 0x000000004c0472ca */ /* 0x000fe200000e0000 */
[----:B------:R-:W-:Y:S01]  /*7ff0*/  IMAD R7, R26, R3, R5 ;  /* 0x000000031a077224 */ /* 0x000fe200078e0205 */
[----:B------:R-:W-:-:S03]  /*8000*/  R2UR UR5, R77 ;  /* 0x000000004d0572ca */ /* 0x000fc600000e0000 */
[----:B------:R-:W-:-:S10]  /*8010*/  IMAD.WIDE R6, R7, 0x4, R78 ;  /* 0x0000000407067825 */ /* 0x000fd400078e024e */
[----:B------:R-:W5:Y:S01]  /*8020*/  LDG.E R9, desc[UR4][R6.64] ;  /* 0x0000000406097981 */ /* 0x000f62000c1e1900 */
[----:B------:R-:W-:-:S05]  /*8030*/  IMAD R0, R5, 0x4, R2 ;  /* 0x0000000405007824 */ /* 0x000fca00078e0202 */
[----:B------:R-:W5:Y:S02]  /*8040*/  LDS R8, [R0] ;  /* 0x0000000000087984 */ /* 0x000f640000000800 */
[----:B-----5:R-:W-:Y:S02]  /*8050*/  FADD R9, R8, -R9 ;  /* 0x8000000908097221 */ /* 0x020fe40000000000 */
[----:B------:R-:W0:Y:S02]  /*8060*/  LDS R8, [R0+0x4] ;  /* 0x0000040000087984 */ /* 0x000e240000000800 */
[----:B------:R-:W-:Y:S02]  /*8070*/  FFMA R4, R9, R9, R4 ;  /* 0x0000000909047223 */ /* 0x000fe40000000004 */
[----:B------:R-:W0:Y:S02]  /*8080*/  LDG.E R9, desc[UR4][R6.64+0x4] ;  /* 0x0000040406097981 */ /* 0x000e24000c1e1900 */
[----:B0-----:R-:W-:-:S02]  /*8090*/  FADD R9, R8, -R9 ;  /* 0x8000000908097221 */ /* 0x001fc40000000000 */
[----:B------:R-:W0:Y:S02]  /*80a0*/  LDS R8, [R0+0x8] ;  /* 0x0000080000087984 */ /* 0x000e240000000800 */
[----:B------:R-:W-:Y:S02]  /*80b0*/  FFMA R4, R9, R9, R4 ;  /* 0x0000000909047223 */ /* 0x000fe40000000004 */
[----:B------:R-:W0:Y:S02]  /*80c0*/  LDG.E R9, desc[UR4][R6.64+0x8] ;  /* 0x0000080406097981 */ /* 0x000e24000c1e1900 */
[----:B0-----:R-:W-:Y:S02]  /*80d0*/  FADD R9, R8, -R9 ;  /* 0x8000000908097221 */ /* 0x001fe40000000000 */
[----:B------:R-:W0:Y:S02]  /*80e0*/  LDS R8, [R0+0xc] ;  /* 0x00000c0000087984 */ /* 0x000e240000000800 */
[----:B------:R-:W-:-:S02]  /*80f0*/  FFMA R4, R9, R9, R4 ;  /* 0x0000000909047223 */ /* 0x000fc40000000004 */
[----:B------:R-:W0:Y:S01]  /*8100*/  LDG.E R9, desc[UR4][R6.64+0xc] ;  /* 0x00000c0406097981 */ /* 0x000e22000c1e1900 */
[----:B------:R-:W-:Y:S02]  /*8110*/  VIADD R5, R5, 0x4 ;  /* 0x0000000405057836 */ /* 0x000fe40000000000 */
[----:B0-----:R-:W-:-:S04]  /*8120*/  FADD R9, R8, -R9 ;  /* 0x8000000908097221 */ /* 0x001fc80000000000 */
[----:B------:R-:W-:-:S07]  /*8130*/  FFMA R4, R9, R9, R4 ;  /* 0x0000000909047223 */ /* 0x000fce0000000004 */
.L_x_136:
[----:B------:R-:W-:Y:S05]  /*8140*/  @!P1 BRA `(.L_x_135) ;  /* 0x00000000006c9947 */ /* 0x000fea0003800000 */
[----:B------:R-:W-:Y:S02]  /*8150*/  ISETP.NE.AND P0, PT, R29, 0x1, PT ;  /* 0x000000011d00780c */ /* 0x000fe40003f05270 */
[----:B------:R-:W-:-:S11]  /*8160*/  LOP3.LUT P1, RZ, R3, 0x1, RZ, 0xc0, !PT ;  /* 0x0000000103ff7812 */ /* 0x000fd6000782c0ff */
[----:B------:R-:W-:Y:S01]  /*8170*/  @P0 R2UR UR4, R76 ;  /* 0x000000004c0402ca */ /* 0x000fe200000e0000 */
[----:B------:R-:W-:Y:S01]  /*8180*/  @P0 IMAD R9, R26, R3, R5 ;  /* 0x000000031a090224 */ /* 0x000fe200078e0205 */
[----:B------:R-:W-:Y:S01]  /*8190*/  @P0 R2UR UR5, R77 ;  /* 0x000000004d0502ca */ /* 0x000fe200000e0000 */
[----:B--2---:R-:W-:Y:S01]  /*81a0*/  @P0 IMAD R10, R5, 0x4, R2 ;  /* 0x00000004050a0824 */ /* 0x004fe200078e0202 */
[C---:B------:R-:W-:Y:S01]  /*81b0*/  @P0 R2UR UR6, R76.reuse ;  /* 0x000000004c0602ca */ /* 0x040fe200000e0000 */
[----:B------:R-:W-:Y:S01]  /*81c0*/  @P0 IMAD.WIDE R8, R9, 0x4, R78 ;  /* 0x0000000409080825 */ /* 0x000fe200078e024e */
[----:B------:R-:W-:Y:S02]  /*81d0*/  @P0 R2UR UR7, R77 ;  /* 0x000000004d0702ca */ /* 0x000fe400000e0000 */
[----:B------:R-:W-:Y:S01]  /*81e0*/  @P0 IADD3 R5, PT, PT, R5, 0x2, RZ ;  /* 0x0000000205050810 */ /* 0x000fe20007ffe0ff */
[----:B-1----:R-:W-:Y:S01]  /*81f0*/  @P0 LDS R11, [R10+0x4] ;  /* 0x000004000a0b0984 */ /* 0x002fe20000000800 */
[----:B------:R-:W-:-:S02]  /*8200*/  @P1 R2UR UR8, R76 ;  /* 0x000000004c0812ca */ /* 0x000fc400000e0000 */
[----:B------:R-:W-:Y:S01]  /*8210*/  @P1 R2UR UR9, R77 ;  /* 0x000000004d0912ca */ /* 0x000fe200000e0000 */
[----:B------:R-:W-:Y:S02]  /*8220*/  @P1 IMAD R7, R26, R3, R5 ;  /* 0x000000031a071224 */ /* 0x000fe400078e0205 */
[----:B------:R-:W2:Y:S02]  /*8230*/  @P0 LDG.E R12, desc[UR4][R8.64] ;  /* 0x00000004080c0981 */ /* 0x000ea4000c1e1900 */
[----:B------:R-:W-:Y:S02]  /*8240*/  @P1 IMAD.WIDE R6, R7, 0x4, R78 ;  /* 0x0000000407061825 */ /* 0x000fe400078e024e */
[----:B---34-:R-:W3:Y:S04]  /*8250*/  @P0 LDG.E R14, desc[UR6][R8.64+0x4] ;  /* 0x00000406080e0981 */ /* 0x018ee8000c1e1900 */
[----:B------:R-:W2:Y:S04]  /*8260*/  @P0 LDS R3, [R10] ;  /* 0x000000000a030984 */ /* 0x000ea80000000800 */
[----:B------:R-:W4:Y:S01]  /*8270*/  @P1 LDG.E R7, desc[UR8][R6.64] ;  /* 0x0000000806071981 */ /* 0x000f22000c1e1900 */
[----:B------:R-:W-:-:S06]  /*8280*/  @P1 IMAD R0, R5, 0x4, R2 ;  /* 0x0000000405001824 */ /* 0x000fcc00078e0202 */
[----:B------:R-:W4:Y:S01]  /*8290*/  @P1 LDS R0, [R0] ;  /* 0x0000000000001984 */ /* 0x000f220000000800 */
[----:B--2---:R-:W-:Y:S01]  /*82a0*/  @P0 FADD R3, R3, -R12 ;  /* 0x8000000c03030221 */ /* 0x004fe20000000000 */
[----:B---3--:R-:W-:-:S03]  /*82b0*/  @P0 FADD R14, R11, -R14 ;  /* 0x8000000e0b0e0221 */ /* 0x008fc60000000000 */
[----:B------:R-:W-:-:S04]  /*82c0*/  @P0 FFMA R3, R3, R3, R4 ;  /* 0x0000000303030223 */ /* 0x000fc80000000004 */
[----:B------:R-:W-:Y:S01]  /*82d0*/  @P0 FFMA R4, R14, R14, R3 ;  /* 0x0000000e0e040223 */ /* 0x000fe20000000003 */
[----:B----4-:R-:W-:-:S04]  /*82e0*/  @P1 FADD R3, R0, -R7 ;  /* 0x8000000700031221 */ /* 0x010fc80000000000 */
[----:B------:R-:W-:-:S07]  /*82f0*/  @P1 FFMA R4, R3, R3, R4 ;  /* 0x0000000303041223 */ /* 0x000fce0000000004 */
.L_x_135:
[----:B------:R-:W-:Y:S01]  /*8300*/  VIADD R0, R4, 0xf3000000 ;  /* 0xf300000004007836 */ /* 0x000fe20000000000 */
[----:B------:R0:W0:Y:S01]  /*8310*/  MUFU.RSQ R5, R4 ;  /* 0x0000000400057308 */ /* 0x0000220000001400 */
[----:B------:R-:W-:Y:S03]  /*8320*/  BSSY B6, `(.L_x_137) ;  /* 0x000000d000067945 */ /* 0x000fe60003800000 */
[----:B------:R-:W-:-:S13]  /*8330*/  ISETP.GT.U32.AND P0, PT, R0, 0x727fffff, PT ;  /* 0x727fffff0000780c */ /* 0x000fda0003f04070 */
[----:B0-----:R-:W-:Y:S05]  /*8340*/  @!P0 BRA `(.L_x_138) ;  /* 0x0000000000148947 */ /* 0x001fea0003800000 */
[----:B------:R-:W-:Y:S01]  /*8350*/  MOV R20, 0x8380 ;  /* 0x0000838000147802 */ /* 0x000fe20000000f00 */
[----:B------:R-:W-:-:S07]  /*8360*/  IMAD.MOV.U32 R21, RZ, RZ, 0x0 ;  /* 0x00000000ff157424 */ /* 0x000fce00078e00ff */
[----:B-1234-:R-:W-:Y:S05]  /*8370*/  CALL.REL.NOINC `($__internal_0_$__cuda_sm20_sqrt_rn_f32_slowpath) ;  /* 0x0000005c00a07944 */ /* 0x01efea0003c00000 */
[----:B------:R-:W-:Y:S01]  /*8380*/  FSETP.GT.AND P0, PT, R4, RZ, PT ;  /* 0x000000ff0400720b */ /* 0x000fe20003f04000 */
[----:B------:R-:W-:-:S12]  /*8390*/  BRA `(.L_x_139) ;  /* 0x0000000000147947 */ /* 0x000fd80003800000 */
.L_x_138:
[C---:B------:R-:W-:Y:S01]  /*83a0*/  FMUL.FTZ R3, R5.reuse, R4 ;  /* 0x0000000405037220 */ /* 0x040fe20000410000 */
[----:B------:R-:W-:-:S03]  /*83b0*/  FMUL.FTZ R0, R5, 0.5 ;  /* 0x3f00000005007820 */ /* 0x000fc60000410000 */
[----:B------:R-:W-:-:S04]  /*83c0*/  FFMA R4, -R3, R3, R4 ;  /* 0x0000000303047223 */ /* 0x000fc80000000104 */
[----:B------:R-:W-:-:S05]  /*83d0*/  FFMA R0, R4, R0, R3 ;  /* 0x0000000004007223 */ /* 0x000fca0000000003 */
[----:B------:R-:W-:-:S13]  /*83e0*/  FSETP.GT.AND P0, PT, R0, RZ, PT ;  /* 0x000000ff0000720b */ /* 0x000fda0003f04000 */
.L_x_139:
[----:B------:R-:W-:Y:S05]  /*83f0*/  BSYNC B6 ;  /* 0x0000000000067941 */ /* 0x000fea0003800000 */
.L_x_137:
[C---:B------:R-:W-:Y:S02]  /*8400*/  R2UR UR4, R76.reuse ;  /* 0x000000004c0472ca */ /* 0x040fe400000e0000 */
[C---:B------:R-:W-:Y:S02]  /*8410*/  R2UR UR5, R77.reuse ;  /* 0x000000004d0572ca */ /* 0x040fe400000e0000 */
[----:B------:R-:W-:Y:S02]  /*8420*/  R2UR UR6, R76 ;  /* 0x000000004c0672ca */ /* 0x000fe400000e0000 */
[----:B------:R-:W-:Y:S02]  /*8430*/  R2UR UR7, R77 ;  /* 0x000000004d0772ca */ /* 0x000fe400000e0000 */
[----:B------:R-:W-:-:S07]  /*8440*/  SEL R27, R27, RZ, P0 ;  /* 0x000000ff1b1b7207 */ /* 0x000fce0000000000 */
[----:B------:R0:W-:Y:S04]  /*8450*/  STG.E desc[UR4][R62.64], R27 ;  /* 0x0000001b3e007986 */ /* 0x0001e8000c101904 */
[----:B------:R-:W5:Y:S01]  /*8460*/  LDG.E R3, desc[UR6][R84.64] ;  /* 0x0000000654037981 */ /* 0x000f62000c1e1900 */
[----:B------:R-:W-:-:S05]  /*8470*/  IMAD.IADD R26, R19, 0x1, R26 ;  /* 0x00000001131a7824 */ /* 0x000fca00078e021a */
[----:B-----5:R-:W-:-:S13]  /*8480*/  ISETP.GE.AND P0, PT, R26, R3, PT ;  /* 0x000000031a00720c */ /* 0x020fda0003f06270 */
[----:B0-----:R-:W-:Y:S05]  /*8490*/  @!P0 BRA `(.L_x_140) ;  /* 0xfffffff400ec8947 */ /* 0x001fea000383ffff */
.L_x_130:
[----:B------:R-:W-:Y:S05]  /*84a0*/  BSYNC B7 ;  /* 0x0000000000077941 */ /* 0x000fea0003800000 */
.L_x_129:
[----:B------:R-:W-:Y:S01]  /*84b0*/  BAR.SYNC.DEFER_BLOCKING 0x0 ;  /* 0x0000000000007b1d */ /* 0x000fe20000010000 */
[----:B------:R-:W-:-:S04]  /*84c0*/  ISETP.NE.AND P0, PT, R18, RZ, PT ;  /* 0x000000ff1200720c */ /* 0x000fc80003f05270 */
[----:B------:R-:W-:Y:S01]  /*84d0*/  ISETP.EQ.OR P0, PT, R24, RZ, !P0 ;  /* 0x000000ff1800720c */ /* 0x000fe20004702670 */
[----:B------:R-:W-:Y:S03]  /*84e0*/  BSSY B0, `(.L_x_141) ;  /* 0x0000011000007945 */ /* 0x000fe60003800000 */
[----:B------:R-:W-:-:S09]  /*84f0*/  P2R R18, PR, RZ, 0x1 ;  /* 0x00000001ff127803 */ /* 0x000fd20000000000 */
[----:B------:R-:W-:Y:S05]  /*8500*/  @P0 BRA `(.L_x_142) ;  /* 0x0000000000380947 */ /* 0x000fea0003800000 */
[----:B------:R-:W-:Y:S02]  /*8510*/  R2UR UR4, R76 ;  /* 0x000000004c0472ca */ /* 0x000fe400000e0000 */
[----:B------:R-:W-:-:S13]  /*8520*/  R2UR UR5, R77 ;  /* 0x000000004d0572ca */ /* 0x000fda00000e0000 */
[----:B------:R0:W5:Y:S01]  /*8530*/  LDG.E R3, desc[UR4][R46.64] ;  /* 0x000000042e037981 */ /* 0x000162000c1e1900 */
[----:B------:R-:W1:Y:S02]  /*8540*/  LDCU UR4, c[0x3][0x48] ;  /* 0x00c00900ff0477ac */ /* 0x000e640008000800 */
[----:B01----:R-:W-:-:S07]  /*8550*/  IMAD.U32 R7, RZ, RZ, UR4 ;  /* 0x00000004ff077e24 */ /* 0x003fce000f8e00ff */
.L_x_143:
[----:B------:R-:W-:Y:S01]  /*8560*/  R2UR UR4, R76 ;  /* 0x000000004c0472ca */ /* 0x000fe200000e0000 */
[----:B------:R-:W-:Y:S01]  /*8570*/  IMAD.WIDE.U32 R4, R7, 0x4, R46 ;  /* 0x0000000407047825 */ /* 0x000fe200078e002e */
[----:B------:R-:W-:-:S13]  /*8580*/  R2UR UR5, R77 ;  /* 0x000000004d0572ca */ /* 0x000fda00000e0000 */
[----:B------:R-:W2:Y:S01]  /*8590*/  LDG.E R4, desc[UR4][R4.64] ;  /* 0x0000000404047981 */ /* 0x000ea2000c1e1900 */
[C---:B------:R-:W-:Y:S01]  /*85a0*/  ISETP.GT.U32.AND P0, PT, R7.reuse, 0x1, PT ;  /* 0x000000010700780c */ /* 0x040fe20003f04070 */
[----:B------:R-:W-:Y:S02]  /*85b0*/  VIADD R7, R7, 0xffffffff ;  /* 0xffffffff07077836 */ /* 0x000fe40000000000 */
[----:B0-2--5:R-:W-:-:S05]  /*85c0*/  IMAD R3, R4, R3, RZ ;  /* 0x0000000304037224 */ /* 0x025fca00078e02ff */
[----:B------:R0:W-:Y:S05]  /*85d0*/  STG.E desc[UR4][R46.64], R3 ;  /* 0x000000032e007986 */ /* 0x0001ea000c101904 */
[----:B------:R-:W-:Y:S05]  /*85e0*/  @P0 BRA `(.L_x_143) ;  /* 0xfffffffc00dc0947 */ /* 0x000fea000383ffff */
.L_x_142:
[----:B------:R-:W-:Y:S05]  /*85f0*/  BSYNC B0 ;  /* 0x0000000000007941 */ /* 0x000fea0003800000 */
.L_x_141:
[----:B------:R-:W-:Y:S01]  /*8600*/  BAR.SYNC.DEFER_BLOCKING 0x0 ;  /* 0x0000000000007b1d */ /* 0x000fe20000010000 */
[----:B------:R-:W-:Y:S02]  /*8610*/  R2UR UR4, R76 ;  /* 0x000000004c0472ca */ /* 0x000fe400000e0000 */
[----:B------:R-:W-:-:S13]  /*8620*/  R2UR UR5, R77 ;  /* 0x000000004d0572ca */ /* 0x000fda00000e0000 */
[----:B------:R-:W5:Y:S01]  /*8630*/  LDG.E R0, desc[UR4][R46.64] ;  /* 0x000000042e007981 */ /* 0x000f62000c1e1900 */
[----:B------:R-:W-:Y:S01]  /*8640*/  ISETP.NE.AND P0, PT, R24, RZ, PT ;  /* 0x000000ff1800720c */ /* 0x000fe20003f05270 */
[----:B------:R-:W-:Y:S03]  /*8650*/  BSSY B0, `(.L_x_144) ;  /* 0x0000016000007945 */ /* 0x000fe60003800000 */
[----:B-----5:R-:W-:-:S13]  /*8660*/  ISETP.EQ.OR P0, PT, R0, RZ, !P0 ;  /* 0x000000ff0000720c */ /* 0x020fda0004702670 */
[----:B------:R-:W-:Y:S05]  /*8670*/  @P0 BRA `(.L_x_145) ;  /* 0x00000000004c0947 */ /* 0x000fea0003800000 */
[----:B------:R-:W5:Y:S01]  /*8680*/  LDC R7, c[0x3][0x48] ;  /* 0x00c01200ff077b82 */ /* 0x000f620000000800 */
[----:B------:R-:W-:Y:S01]  /*8690*/  BSSY B1, `(.L_x_146) ;  /* 0x000000b000017945 */ /* 0x000fe20003800000 */
[C---:B------:R-:W-:Y:S02]  /*86a0*/  ISETP.NE.AND P1, PT, R16.reuse, RZ, PT ;  /* 0x000000ff1000720c */ /* 0x040fe40003f25270 */
[----:B-----5:R-:W-:-:S13]  /*86b0*/  ISETP.GE.AND P0, PT, R16, R7, PT ;  /* 0x000000071000720c */ /* 0x020fda0003f06270 */
[----:B------:R-:W-:Y:S05]  /*86c0*/  @P0 BRA `(.L_x_147) ;  /* 0x00000000001c0947 */ /* 0x000fea0003800000 */
[----:B------:R-:W-:Y:S01]  /*86d0*/  R2UR UR4, R76 ;  /* 0x000000004c0472ca */ /* 0x000fe200000e0000 */
[----:B0-----:R-:W0:Y:S01]  /*86e0*/  LDS R3, [R22] ;  /* 0x0000000016037984 */ /* 0x001e220000000800 */
[----:B------:R-:W-:-:S13]  /*86f0*/  R2UR UR5, R77 ;  /* 0x000000004d0572ca */ /* 0x000fda00000e0000 */
[----:B------:R-:W5:Y:S02]  /*8700*/  LDG.E R5, desc[UR4][R84.64] ;  /* 0x0000000454057981 */ /* 0x000f64000c1e1900 */
[----:B-----5:R-:W-:-:S04]  /*8710*/  IMAD R5, R5, R7, R16 ;  /* 0x0000000705057224 */ /* 0x020fc800078e0210 */
[----:B------:R-:W-:-:S05]  /*8720*/  IMAD.WIDE R4, R5, 0x4, R78 ;  /* 0x0000000405047825 */ /* 0x000fca00078e024e */
[----:B0-----:R0:W-:Y:S02]  /*8730*/  STG.E desc[UR4][R4.64], R3 ;  /* 0x0000000304007986 */ /* 0x0011e4000c101904 */
.L_x_147:
[----:B------:R-:W-:Y:S05]  /*8740*/  BSYNC B1 ;  /* 0x0000000000017941 */ /* 0x000fea0003800000 */
.L_x_146:
[----:B------:R-:W-:Y:S05]  /*8750*/  @P1 BRA `(.L_x_145) ;  /* 0x0000000000141947 */ /* 0x000fea0003800000 */
[----:B------:R-:W-:Y:S02]  /*8760*/  R2UR UR4, R76 ;  /* 0x000000004c0472ca */ /* 0x000fe400000e0000 */
[----:B------:R-:W-:-:S13]  /*8770*/  R2UR UR5, R77 ;  /* 0x000000004d0572ca */ /* 0x000fda00000e0000 */
[----:B------:R-:W0:Y:S02]  /*8780*/  LDG.E R0, desc[UR4][R84.64] ;  /* 0x0000000454007981 */ /* 0x000e24000c1e1900 */
[----:B0-----:R-:W-:-:S05]  /*8790*/  VIADD R3, R0, 0x1 ;  /* 0x0000000100037836 */ /* 0x001fca0000000000 */
[----:B------:R0:W-:Y:S02]  /*87a0*/  STG.E desc[UR4][R84.64], R3 ;  /* 0x0000000354007986 */ /* 0x0001e4000c101904 */
.L_x_145:
[----:B------:R-:W-:Y:S05]  /*87b0*/  BSYNC B0 ;  /* 0x0000000000007941 */ /* 0x000fea0003800000 */
.L_x_144:
[----:B------:R-:W5:Y:S02]  /*87c0*/  LDCU UR4, c[0x3][0x48] ;  /* 0x00c00900ff0477ac */ /* 0x000f640008000800 */
[----:B-----5:R-:W-:Y:S01]  /*87d0*/  IMAD.U32 R9, RZ, RZ, UR4 ;  /* 0x00000004ff097e24 */ /* 0x020fe2000f8e00ff */
[----:B------:R-:W-:Y:S04]  /*87e0*/  BAR.SYNC.DEFER_BLOCKING 0x0 ;  /* 0x0000000000007b1d */ /* 0x000fe80000010000 */
[----:B------:R-:W-:-:S13]  /*87f0*/  ISETP.GE.AND P0, PT, R9, 0x1, PT ;  /* 0x000000010900780c */ /* 0x000fda0003f06270 */
[----:B------:R-:W-:Y:S05]  /*8800*/  @!P0 BRA `(.L_x_148) ;  /* 0x0000000c007c8947 */ /* 0x000fea0003800000 */
[----:B------:R-:W-:Y:S02]  /*8810*/  HFMA2 R7, -RZ, RZ, 0, 0 ;  /* 0x00000000ff077431 */ /* 0x000fe400000001ff */
[----:B0-----:R-:W-:Y:S01]  /*8820*/  IMAD.MOV.U32 R3, RZ, RZ, RZ ;  /* 0x000000ffff037224 */ /* 0x001fe200078e00ff */
[----:B------:R-:W-:Y:S02]  /*8830*/  PRMT R0, RZ, 0x7610, R0 ;  /* 0x00007610ff007816 */ /* 0x000fe40000000000 */
[----:B------:R-:W-:-:S07]  /*8840*/  PRMT R6, RZ, 0x7610, R6 ;  /* 0x00007610ff067816 */ /* 0x000fce0000000006 */
.L_x_155:
        /* <DEDUP_REMOVED lines=10> */
[----:B------:R-:W5:Y:S04]  /*88f0*/  @!P0 LDG.E R9, desc[UR4][R52.64] ;  /* 0x0000000434098981 */ /* 0x000f68000c1e1900 */
[----:B--2---:R-:W2:Y:S01]  /*8900*/  @!P1 LDG.E R4, desc[UR6][R4.64+-0x4] ;  /* 0xfffffc0604049981 */ /* 0x004ea2000c1e1900 */
[C---:B-1----:R-:W-:Y:S01]  /*8910*/  @!P1 IMAD R11, R7.reuse, 0x4, R2 ;  /* 0x00000004070b9824 */ /* 0x042fe200078e0202 */
[----:B------:R-:W-:Y:S01]  /*8920*/  BSSY B0, `(.L_x_149) ;  /* 0x00000c1000007945 */ /* 0x000fe20003800000 */
[----:B------:R-:W-:Y:S02]  /*8930*/  VIADD R0, R0, 0x1 ;  /* 0x0000000100007836 */ /* 0x000fe40000000000 */
[----:B------:R-:W-:Y:S02]  /*8940*/  VIADD R6, R6, 0x1 ;  /* 0x0000000106067836 */ /* 0x000fe40000000000 */
[C---:B------:R-:W-:Y:S01]  /*8950*/  VIADD R8, R7.reuse, 0x1 ;  /* 0x0000000107087836 */ /* 0x040fe20000000000 */
[----:B-----5:R0:W-:Y:S01]  /*8960*/  @!P0 STS [R2], R9 ;  /* 0x0000000902008388 */ /* 0x0201e20000000800 */
[----:B------:R-:W-:-:S03]  /*8970*/  ISETP.NE.AND P0, PT, R7, RZ, PT ;  /* 0x000000ff0700720c */ /* 0x000fc60003f05270 */
[----:B--2---:R0:W-:Y:S01]  /*8980*/  @!P1 STS [R11], R4 ;  /* 0x000000040b009388 */ /* 0x0041e20000000800 */
[----:B------:R-:W-:Y:S01]  /*8990*/  BAR.SYNC.DEFER_BLOCKING 0x0 ;  /* 0x0000000000007b1d */ /* 0x000fe20000010000 */
[----:B------:R-:W-:-:S04]  /*89a0*/  ISETP.NE.AND P0, PT, R24, RZ, P0 ;  /* 0x000000ff1800720c */ /* 0x000fc80000705270 */
[----:B------:R-:W-:Y:S01]  /*89b0*/  ISETP.LE.AND P0, PT, R16, R7, P0 ;  /* 0x000000071000720c */ /* 0x000fe20000703270 */
[----:B------:R0:W-:-:S12]  /*89c0*/  STS [R23], RZ ;  /* 0x000000ff17007388 */ /* 0x0001d80000000800 */
[----:B0-----:R-:W-:Y:S05]  /*89d0*/  @!P0 BRA `(.L_x_150) ;  /* 0x0000000800d48947 */ /* 0x001fea0003800000 */
[----:B------:R-:W-:Y:S01]  /*89e0*/  ISETP.GE.U32.AND P1, PT, R7, 0xf, PT ;  /* 0x0000000f0700780c */ /* 0x000fe20003f26070 */
[----:B------:R-:W-:Y:S01]  /*89f0*/  IMAD R10, R16, R8, R3 ;  /* 0x00000008100a7224 */ /* 0x000fe200078e0203 */
[----:B------:R-:W-:Y:S01]  /*8a00*/  LOP3.LUT P2, RZ, R8, 0xf, RZ, 0xc0, !PT ;  /* 0x0000000f08ff7812 */ /* 0x000fe2000784c0ff */
[----:B------:R-:W-:Y:S02]  /*8a10*/  IMAD.MOV.U32 R9, RZ, RZ, RZ ;  /* 0x000000ffff097224 */ /* 0x000fe400078e00ff */
[----:B---34-:R-:W-:-:S08]  /*8a20*/  IMAD.MOV.U32 R14, RZ, RZ, RZ ;  /* 0x000000ffff0e7224 */ /* 0x018fd000078e00ff */
[----:B------:R-:W-:Y:S05]  /*8a30*/  @!P1 BRA `(.L_x_151) ;  /* 0x00000004002c9947 */ /* 0x000fea0003800000 */
[----:B------:R-:W-:Y:S01]  /*8a40*/  LOP3.LUT R9, R8, 0xfffffff0, RZ, 0xc0, !PT ;  /* 0xfffffff008097812 */ /* 0x000fe200078ec0ff */
[----:B------:R-:W-:Y:S02]  /*8a50*/  IMAD.MOV.U32 R11, RZ, RZ, RZ ;  /* 0x000000ffff0b7224 */ /* 0x000fe400078e00ff */
[----:B------:R-:W-:-:S07]  /*8a60*/  IMAD.MOV.U32 R14, RZ, RZ, RZ ;  /* 0x000000ffff0e7224 */ /* 0x000fce00078e00ff */
.L_x_152:
[----:B------:R-:W-:Y:S01]  /*8a70*/  R2UR UR4, R76 ;  /* 0x000000004c0472ca */ /* 0x000fe200000e0000 */
[----:B------:R-:W-:Y:S01]  /*8a80*/  IMAD.IADD R5, R10, 0x1, R11 ;  /* 0x000000010a057824 */ /* 0x000fe200078e020b */
[----:B------:R-:W-:-:S03]  /*8a90*/  R2UR UR5, R77 ;  /* 0x000000004d0572ca */ /* 0x000fc600000e0000 */
[----:B------:R-:W-:-:S10]  /*8aa0*/  IMAD.WIDE R4, R5, 0x4, R60 ;  /* 0x0000000405047825 */ /* 0x000fd400078e023c */
[----:B------:R-:W2:Y:S01]  /*8ab0*/  LD.E R13, desc[UR4][R4.64] ;  /* 0x00000004040d7980 */ /* 0x000ea2000c101900 */
[----:B------:R-:W-:-:S05]  /*8ac0*/  LEA R12, R11, R2, 0x2 ;  /* 0x000000020b0c7211 */ /* 0x000fca00078e10ff */
[----:B------:R-:W2:Y:S02]  /*8ad0*/  LDS R15, [R12] ;  /* 0x000000000c0f7984 */ /* 0x000ea40000000800 */
[----:B0-2---:R-:W-:-:S05]  /*8ae0*/  FFMA R14, R13, R15, R14 ;  /* 0x0000000f0d0e7223 */ /* 0x005fca000000000e */
        /* <DEDUP_REMOVED lines=64> */
.L_x_151:
        /* <DEDUP_REMOVED lines=10> */
[----:B------:R-:W0:Y:S01]  /*8f90*/  LD.E R11, desc[UR4][R4.64] ;  /* 0x00000004040b7980 */ /* 0x000e22000c101900 */
[----:B------:R-:W-:-:S05]  /*8fa0*/  IMAD R12, R9, 0x4, R2 ;  /* 0x00000004090c7824 */ /* 0x000fca00078e0202 */
[----:B------:R-:W0:Y:S02]  /*8fb0*/  LDS R13, [R12] ;  /* 0x000000000c0d7984 */ /* 0x000e240000000800 */
[----:B0-----:R-:W-:-:S05]  /*8fc0*/  FFMA R14, R11, R13, R14 ;  /* 0x0000000d0b0e7223 */ /* 0x001fca000000000e */
        /* <DEDUP_REMOVED lines=30> */
.L_x_153:
[----:B------:R-:W-:Y:S05]  /*91b0*/  @!P2 BRA `(.L_x_150) ;  /* 0x0000000000dca947 */ /* 0x000fea0003800000 */
[----:B------:R-:W-:-:S04]  /*91c0*/  LOP3.LUT R4, R0, 0xffff, RZ, 0xc0, !PT ;  /* 0x0000ffff00047812 */ /* 0x000fc800078ec0ff */
[C---:B------:R-:W-:Y:S02]  /*91d0*/  LOP3.LUT R5, R4.reuse, 0x7, RZ, 0xc0, !PT ;  /* 0x0000000704057812 */ /* 0x040fe400078ec0ff */
[----:B------:R-:W-:-:S03]  /*91e0*/  LOP3.LUT R15, R4, 0x3, RZ, 0xc0, !PT ;  /* 0x00000003040f7812 */ /* 0x000fc600078ec0ff */
[----:B------:R-:W-:Y:S01]  /*91f0*/  VIADD R5, R5, 0xffffffff ;  /* 0xffffffff05057836 */ /* 0x000fe20000000000 */
[----:B------:R-:W-:-:S04]  /*9200*/  ISETP.NE.AND P2, PT, R15, RZ, PT ;  /* 0x000000ff0f00720c */ /* 0x000fc80003f45270 */
[----:B------:R-:W-:-:S13]  /*9210*/  ISETP.GE.U32.AND P1, PT, R5, 0x3, PT ;  /* 0x000000030500780c */ /* 0x000fda0003f26070 */
[----:B------:R-:W-:Y:S05]  /*9220*/  @!P1 BRA `(.L_x_154) ;  /* 0x0000000000589947 */ /* 0x000fea0003800000 */
[----:B------:R-:W-:Y:S01]  /*9230*/  R2UR UR4, R76 ;  /* 0x000000004c0472ca */ /* 0x000fe200000e0000 */
[----:B------:R-:W-:Y:S01]  /*9240*/  IMAD.IADD R5, R10, 0x1, R9 ;  /* 0x000000010a057824 */ /* 0x000fe200078e0209 */
[----:B------:R-:W-:-:S03]  /*9250*/  R2UR UR5, R77 ;  /* 0x000000004d0572ca */ /* 0x000fc600000e0000 */
[----:B------:R-:W-:-:S10]  /*9260*/  IMAD.WIDE R4, R5, 0x4, R60 ;  /* 0x0000000405047825 */ /* 0x000fd400078e023c */
[----:B------:R-:W2:Y:S01]  /*9270*/  LD.E R11, desc[UR4][R4.64] ;  /* 0x00000004040b7980 */ /* 0x000ea2000c101900 */
[----:B------:R-:W-:-:S05]  /*9280*/  IMAD R27, R9, 0x4, R2 ;  /* 0x00000004091b7824 */ /* 0x000fca00078e0202 */
[----:B------:R-:W2:Y:S02]  /*9290*/  LDS R12, [R27] ;  /* 0x000000001b0c7984 */ /* 0x000ea40000000800 */
        /* <DEDUP_REMOVED lines=12> */
[----:B01----:R-:W2:Y:S02]  /*9360*/  LDS R14, [R27+0xc] ;  /* 0x00000c001b0e7984 */ /* 0x003ea40000000800 */
[----:B--2---:R-:W-:-:S05]  /*9370*/  FFMA R14, R11, R14, R28 ;  /* 0x0000000e0b0e7223 */ /* 0x004fca000000001c */
[----:B------:R2:W-:Y:S02]  /*9380*/  STS [R23], R14 ;  /* 0x0000000e17007388 */ /* 0x0005e40000000800 */
.L_x_154:
[----:B------:R-:W-:Y:S05]  /*9390*/  @!P2 BRA `(.L_x_150) ;  /* 0x000000000064a947 */ /* 0x000fea0003800000 */
[----:B------:R-:W-:Y:S02]  /*93a0*/  R2UR UR4, R76 ;  /* 0x000000004c0472ca */ /* 0x000fe400000e0000 */
[----:B------:R-:W-:Y:S02]  /*93b0*/  R2UR UR5, R77 ;  /* 0x000000004d0572ca */ /* 0x000fe400000e0000 */
[----:B------:R-:W-:-:S05]  /*93c0*/  IADD3 R5, PT, PT, R10, R9, RZ ;  /* 0x000000090a057210 */ /* 0x000fca0007ffe0ff */
[----:B------:R-:W-:-:S06]  /*93d0*/  IMAD.WIDE R4, R5, 0x4, R60 ;  /* 0x0000000405047825 */ /* 0x000fcc00078e023c */
[----:B------:R-:W0:Y:S01]  /*93e0*/  LD.E R11, desc[UR4][R4.64] ;  /* 0x00000004040b7980 */ /* 0x000e22000c101900 */
[----:B------:R-:W-:Y:S01]  /*93f0*/  IMAD R12, R9, 0x4, R2 ;  /* 0x00000004090c7824 */ /* 0x000fe200078e0202 */
[----:B------:R-:W-:-:S04]  /*9400*/  ISETP.NE.AND P1, PT, R15, 0x1, PT ;  /* 0x000000010f00780c */ /* 0x000fc80003f25270 */
[----:B------:R-:W0:Y:S02]  /*9410*/  LDS R9, [R12] ;  /* 0x000000000c097984 */ /* 0x000e240000000800 */
[----:B012---:R-:W-:-:S05]  /*9420*/  FFMA R14, R11, R9, R14 ;  /* 0x000000090b0e7223 */ /* 0x007fca000000000e */
        /* <DEDUP_REMOVED lines=16> */
.L_x_150:
[----:B------:R-:W-:Y:S05]  /*9530*/  BSYNC B0 ;  /* 0x0000000000007941 */ /* 0x000fea0003800000 */
.L_x_149:
        /* <DEDUP_REMOVED lines=12> */
.L_x_148:
[C---:B------:R-:W-:Y:S01]  /*9600*/  R2UR UR4, R76.reuse ;  /* 0x000000004c0472ca */ /* 0x040fe200000e0000 */
[----:B0-----:R-:W-:Y:S01]  /*9610*/  IMAD.MOV.U32 R5, RZ, RZ, 0x1 ;  /* 0x00000001ff057424 */ /* 0x001fe200078e00ff */
[C---:B------:R-:W-:Y:S02]  /*9620*/  R2UR UR5, R77.reuse ;  /* 0x000000004d0572ca */ /* 0x040fe400000e0000 */
[----:B------:R-:W-:Y:S02]  /*9630*/  R2UR UR6, R76 ;  /* 0x000000004c0672ca */ /* 0x000fe400000e0000 */
[----:B------:R-:W-:-:S09]  /*9640*/  R2UR UR7, R77 ;  /* 0x000000004d0772ca */ /* 0x000fd200000e0000 */
[----:B------:R0:W-:Y:S04]  /*9650*/  STG.E desc[UR4][R62.64], R5 ;  /* 0x000000053e007986 */ /* 0x0001e8000c101904 */
[----:B------:R-:W5:Y:S01]  /*9660*/  LDG.E R3, desc[UR6][R84.64] ;  /* 0x0000000654037981 */ /* 0x000f62000c1e1900 */
[----:B------:R-:W-:Y:S01]  /*9670*/  ISETP.NE.AND P0, PT, R24, RZ, PT ;  /* 0x000000ff1800720c */ /* 0x000fe20003f05270 */
[----:B------:R-:W-:Y:S03]  /*9680*/  BSSY B7, `(.L_x_156) ;  /* 0x00000a4000077945 */ /* 0x000fe60003800000 */
[----:B-----5:R-:W-:-:S13]  /*9690*/  ISETP.GE.OR P0, PT, R16, R3, !P0 ;  /* 0x000000031000720c */ /* 0x020fda0004706670 */
[----:B0-----:R-:W-:Y:S05]  /*96a0*/  @P0 BRA `(.L_x_157) ;  /* 0x0000000800840947 */ /* 0x001fea0003800000 */
[----:B------:R-:W-:-:S13]  /*96b0*/  ISETP.GT.AND P0, PT, R9, RZ, PT ;  /* 0x000000ff0900720c */ /* 0x000fda0003f04270 */
[----:B------:R-:W-:Y:S05]  /*96c0*/  @P0 BRA `(.L_x_158) ;  /* 0x00000000002c0947 */ /* 0x000fea0003800000 */
[----:B------:R-:W-:-:S07]  /*96d0*/  IMAD.MOV.U32 R0, RZ, RZ, R16 ;  /* 0x000000ffff007224 */ /* 0x000fce00078e0010 */
.L_x_159:
[C---:B------:R-:W-:Y:S02]  /*96e0*/  R2UR UR4, R76.reuse ;  /* 0x000000004c0472ca */ /* 0x040fe400000e0000 */
[C---:B------:R-:W-:Y:S02]  /*96f0*/  R2UR UR5, R77.reuse ;  /* 0x000000004d0572ca */ /* 0x040fe400000e0000 */
[----:B------:R-:W-:Y:S02]  /*9700*/  R2UR UR6, R76 ;  /* 0x000000004c0672ca */ /* 0x000fe400000e0000 */
[----:B------:R-:W-:-:S09]  /*9710*/  R2UR UR7, R77 ;  /* 0x000000004d0772ca */ /* 0x000fd200000e0000 */
[----:B------:R0:W-:Y:S04]  /*9720*/  STG.E desc[UR4][R62.64], RZ ;  /* 0x000000ff3e007986 */ /* 0x0001e8000c101904 */
[----:B------:R-:W5:Y:S01]  /*9730*/  LDG.E R3, desc[UR6][R84.64] ;  /* 0x0000000654037981 */ /* 0x000f62000c1e1900 */
[----:B------:R-:W-:-:S05]  /*9740*/  IMAD.IADD R0, R19, 0x1, R0 ;  /* 0x0000000113007824 */ /* 0x000fca00078e0200 */
[----:B-----5:R-:W-:-:S13]  /*9750*/  ISETP.GE.AND P0, PT, R0, R3, PT ;  /* 0x000000030000720c */ /* 0x020fda0003f06270 */
[----:B0-----:R-:W-:Y:S05]  /*9760*/  @!P0 BRA `(.L_x_159) ;  /* 0xfffffffc00dc8947 */ /* 0x001fea000383ffff */
[----:B------:R-:W-:Y:S05]  /*9770*/  BRA `(.L_x_157) ;  /* 0x0000000800507947 */ /* 0x000fea0003800000 */
.L_x_158:
[----:B------:R-:W-:Y:S01]  /*9780*/  IMAD.WIDE R68, R25, 0x4, R68 ;  /* 0x0000000419447825 */ /* 0x000fe200078e0244 */
[C---:B------:R-:W-:Y:S02]  /*9790*/  LOP3.LUT R27, R9.reuse, 0x7, RZ, 0xc0, !PT ;  /* 0x00000007091b7812 */ /* 0x040fe400078ec0ff */
[C---:B-1234-:R-:W-:Y:S01]  /*97a0*/  LOP3.LUT R23, R9.reuse, 0x7ffffff8, RZ, 0xc0, !PT ;  /* 0x7ffffff809177812 */ /* 0x05efe200078ec0ff */
[----:B------:R-:W-:Y:S01]  /*97b0*/  VIADD R28, R2, 0x10 ;  /* 0x00000010021c7836 */ /* 0x000fe20000000000 */
[----:B------:R-:W-:Y:S01]  /*97c0*/  IADD3 R52, P0, PT, R68, 0x10, RZ ;  /* 0x0000001044347810 */ /* 0x000fe20007f1e0ff */
[----:B------:R-:W-:Y:S01]  /*97d0*/  IMAD.MOV.U32 R31, RZ, RZ, 0x1 ;  /* 0x00000001ff1f7424 */ /* 0x000fe200078e00ff */
[----:B------:R-:W-:Y:S01]  /*97e0*/  LOP3.LUT R25, R9, 0x3, RZ, 0xc0, !PT ;  /* 0x0000000309197812 */ /* 0x000fe200078ec0ff */
[----:B------:R-:W-:Y:S01]  /*97f0*/  VIADD R26, R27, 0xffffffff ;  /* 0xffffffff1b1a7836 */ /* 0x000fe20000000000 */
[----:B------:R-:W-:Y:S01]  /*9800*/  MOV R30, R16 ;  /* 0x00000010001e7202 */ /* 0x000fe20000000f00 */
[----:B------:R-:W-:-:S02]  /*9810*/  IMAD.X R53, RZ, RZ, R69, P0 ;  /* 0x000000ffff357224 */ /* 0x000fc400000e0645 */
[----:B------:R-:W-:-:S07]  /*9820*/  IMAD.MOV R29, RZ, RZ, -R23 ;  /* 0x000000ffff1d7224 */ /* 0x000fce00078e0a17 */
.L_x_167:
[----:B------:R-:W0:Y:S01]  /*9830*/  LDC R3, c[0x3][0x48] ;  /* 0x00c01200ff037b82 */ /* 0x000e220000000800 */
[----:B------:R-:W-:Y:S02]  /*9840*/  CS2R R4, SRZ ;  /* 0x0000000000047805 */ /* 0x000fe4000001ff00 */
[----:B0-----:R-:W-:Y:S01]  /*9850*/  ISETP.GE.U32.AND P0, PT, R3, 0x8, PT ;  /* 0x000000080300780c */ /* 0x001fe20003f06070 */
[----:B------:R-:W-:-:S12]  /*9860*/  IMAD R0, R30, R3, RZ ;  /* 0x000000031e007224 */ /* 0x000fd800078e02ff */
[----:B------:R-:W-:Y:S05]  /*9870*/  @!P0 BRA `(.L_x_160) ;  /* 0x0000000000cc8947 */ /* 0x000fea0003800000 */
[----:B------:R-:W-:Y:S02]  /*9880*/  IMAD.MOV.U32 R4, RZ, RZ, RZ ;  /* 0x000000ffff047224 */ /* 0x000fe400078e00ff */
[----:B------:R-:W-:Y:S02]  /*9890*/  IMAD.MOV.U32 R5, RZ, RZ, R28 ;  /* 0x000000ffff057224 */ /* 0x000fe400078e001c */
[----:B------:R-:W-:Y:S02]  /*98a0*/  IMAD.MOV.U32 R8, RZ, RZ, R29 ;  /* 0x000000ffff087224 */ /* 0x000fe400078e001d */
[----:B------:R-:W-:-:S07]  /*98b0*/  IMAD.MOV.U32 R9, RZ, RZ, R0 ;  /* 0x000000ffff097224 */ /* 0x000fce00078e0000 */
.L_x_161:
[C---:B------:R-:W-:Y:S01]  /*98c0*/  R2UR UR4, R76.reuse ;  /* 0x000000004c0472ca */ /* 0x040fe200000e0000 */
[----:B------:R-:W-:Y:S01]  /*98d0*/  IMAD.WIDE R6, R9, 0x4, R52 ;  /* 0x0000000409067825 */ /* 0x000fe200078e0234 */
[C---:B------:R-:W-:Y:S01]  /*98e0*/  R2UR UR5, R77.reuse ;  /* 0x000000004d0572ca */ /* 0x040fe200000e0000 */
[----:B------:R-:W0:Y:S01]  /*98f0*/  LDS R10, [R5+-0x10] ;  /* 0xfffff000050a7984 */ /* 0x000e220000000800 */
[C---:B------:R-:W-:Y:S02]  /*9900*/  R2UR UR6, R76.reuse ;  /* 0x000000004c0672ca */ /* 0x040fe400000e0000 */
[C---:B------:R-:W-:Y:S01]  /*9910*/  R2UR UR7, R77.reuse ;  /* 0x000000004d0772ca */ /* 0x040fe200000e0000 */
[----:B------:R-:W1:Y:S01]  /*9920*/  LDS R12, [R5+-0xc] ;  /* 0xfffff400050c7984 */ /* 0x000e620000000800 */
[C---:B------:R-:W-:Y:S02]  /*9930*/  R2UR UR8, R76.reuse ;  /* 0x000000004c0872ca */ /* 0x040fe400000e0000 */
[----:B------:R-:W-:Y:S01]  /*9940*/  R2UR UR9, R77 ;  /* 0x000000004d0972ca */ /* 0x000fe200000e0000 */
[----:B------:R-:W2:Y:S04]  /*9950*/  LDS R14, [R5+-0x8] ;  /* 0xfffff800050e7984 */ /* 0x000ea80000000800 */
[----:B------:R-:W0:Y:S04]  /*9960*/  LDG.E R11, desc[UR4][R6.64+-0x10] ;  /* 0xfffff004060b7981 */ /* 0x000e28000c1e1900 */
[----:B------:R-:W1:Y:S04]  /*9970*/  LDG.E R13, desc[UR6][R6.64+-0xc] ;  /* 0xfffff406060d7981 */ /* 0x000e68000c1e1900 */
[----:B------:R-:W2:Y:S01]  /*9980*/  LDG.E R15, desc[UR8][R6.64+-0x8] ;  /* 0xfffff808060f7981 */ /* 0x000ea2000c1e1900 */
[----:B------:R-:W-:-:S03]  /*9990*/  R2UR UR10, R76 ;  /* 0x000000004c0a72ca */ /* 0x000fc600000e0000 */
[----:B------:R-:W3:Y:S01]  /*99a0*/  LDG.E R33, desc[UR4][R6.64+-0x4] ;  /* 0xfffffc0406217981 */ /* 0x000ee2000c1e1900 */
[----:B------:R-:W-:-:S03]  /*99b0*/  R2UR UR11, R77 ;  /* 0x000000004d0b72ca */ /* 0x000fc600000e0000 */
[----:B------:R-:W4:Y:S04]  /*99c0*/  LDG.E R35, desc[UR6][R6.64] ;  /* 0x0000000606237981 */ /* 0x000f28000c1e1900 */
[----:B------:R-:W5:Y:S04]  /*99d0*/  LDG.E R41, desc[UR8][R6.64+0x4] ;  /* 0x0000040806297981 */ /* 0x000f68000c1e1900 */
[----:B------:R-:W5:Y:S04]  /*99e0*/  LDG.E R43, desc[UR4][R6.64+0x8] ;  /* 0x00000804062b7981 */ /* 0x000f68000c1e1900 */
[----:B------:R-:W5:Y:S01]  /*99f0*/  LDG.E R48, desc[UR10][R6.64+0xc] ;  /* 0x00000c0a06307981 */ /* 0x000f62000c1e1900 */
[----:B------:R-:W-:-:S02]  /*9a00*/  VIADD R8, R8, 0x8 ;  /* 0x0000000808087836 */ /* 0x000fc40000000000 */
[----:B------:R-:W-:Y:S01]  /*9a10*/  VIADD R9, R9, 0x8 ;  /* 0x0000000809097836 */ /* 0x000fe20000000000 */
[----:B------:R-:W3:Y:S02]  /*9a20*/  LDS R32, [R5+-0x4] ;  /* 0xfffffc0005207984 */ /* 0x000ee40000000800 */
[----:B------:R-:W-:Y:S02]  /*9a30*/  ISETP.NE.AND P0, PT, R8, RZ, PT ;  /* 0x000000ff0800720c */ /* 0x000fe40003f05270 */
[----:B------:R-:W4:Y:S04]  /*9a40*/  LDS R34, [R5] ;  /* 0x0000000005227984 */ /* 0x000f280000000800 */
[----:B------:R-:W5:Y:S04]  /*9a50*/  LDS R40, [R5+0x4] ;  /* 0x0000040005287984 */ /* 0x000f680000000800 */
[----:B------:R-:W5:Y:S04]  /*9a60*/  LDS R42, [R5+0x8] ;  /* 0x00000800052a7984 */ /* 0x000f680000000800 */
[----:B------:R0:W5:Y:S02]  /*9a70*/  LDS R45, [R5+0xc] ;  /* 0x00000c00052d7984 */ /* 0x0001640000000800 */
[----:B0-----:R-:W-:-:S02]  /*9a80*/  VIADD R5, R5, 0x20 ;  /* 0x0000002005057836 */ /* 0x001fc40000000000 */
[----:B------:R-:W-:-:S04]  /*9a90*/  FADD R11, R10, -R11 ;  /* 0x8000000b0a0b7221 */ /* 0x000fc80000000000 */
[----:B------:R-:W-:Y:S01]  /*9aa0*/  FFMA R4, R11, R11, R4 ;  /* 0x0000000b0b047223 */ /* 0x000fe20000000004 */
[----:B-1----:R-:W-:Y:S01]  /*9ab0*/  FADD R13, R12, -R13 ;  /* 0x8000000d0c0d7221 */ /* 0x002fe20000000000 */
[----:B--2---:R-:W-:-:S03]  /*9ac0*/  FADD R15, R14, -R15 ;  /* 0x8000000f0e0f7221 */ /* 0x004fc60000000000 */
[----:B------:R-:W-:Y:S01]  /*9ad0*/  FFMA R4, R13, R13, R4 ;  /* 0x0000000d0d047223 */ /* 0x000fe20000000004 */
[----:B---3--:R-:W-:-:S03]  /*9ae0*/  FADD R33, R32, -R33 ;  /* 0x8000002120217221 */ /* 0x008fc60000000000 */
[----:B------:R-:W-:Y:S01]  /*9af0*/  FFMA R4, R15, R15, R4 ;  /* 0x0000000f0f047223 */ /* 0x000fe20000000004 */
[----:B----4-:R-:W-:-:S03]  /*9b00*/  FADD R35, R34, -R35 ;  /* 0x8000002322237221 */ /* 0x010fc60000000000 */
[----:B------:R-:W-:Y:S01]  /*9b10*/  FFMA R4, R33, R33, R4 ;  /* 0x0000002121047223 */ /* 0x000fe20000000004 */
[----:B-----5:R-:W-:-:S03]  /*9b20*/  FADD R41, R40, -R41 ;  /* 0x8000002928297221 */ /* 0x020fc60000000000 */
[----:B------:R-:W-:Y:S01]  /*9b30*/  FFMA R4, R35, R35, R4 ;  /* 0x0000002323047223 */ /* 0x000fe20000000004 */
[----:B------:R-:W-:-:S03]  /*9b40*/  FADD R43, R42, -R43 ;  /* 0x8000002b2a2b7221 */ /* 0x000fc60000000000 */
[----:B------:R-:W-:Y:S01]  /*9b50*/  FFMA R4, R41, R41, R4 ;  /* 0x0000002929047223 */ /* 0x000fe20000000004 */
[----:B------:R-:W-:-:S03]  /*9b60*/  FADD R45, R45, -R48 ;  /* 0x800000302d2d7221 */ /* 0x000fc60000000000 */
[----:B------:R-:W-:-:S04]  /*9b70*/  FFMA R4, R43, R43, R4 ;  /* 0x0000002b2b047223 */ /* 0x000fc80000000004 */
[----:B------:R-:W-:Y:S01]  /*9b80*/  FFMA R4, R45, R45, R4 ;  /* 0x0000002d2d047223 */ /* 0x000fe20000000004 */
[----:B------:R-:W-:Y:S06]  /*9b90*/  @P0 BRA `(.L_x_161) ;  /* 0xfffffffc00480947 */ /* 0x000fec000383ffff */
[----:B------:R-:W-:-:S07]  /*9ba0*/  MOV R5, R23 ;  /* 0x0000001700057202 */ /* 0x000fce0000000f00 */
.L_x_160:
[----:B------:R-:W-:-:S13]  /*9bb0*/  ISETP.NE.AND P0, PT, R27, RZ, PT ;  /* 0x000000ff1b00720c */ /* 0x000fda0003f05270 */
[----:B------:R-:W-:Y:S05]  /*9bc0*/  @!P0 BRA `(.L_x_162) ;  /* 0x0000000000d48947 */ /* 0x000fea0003800000 */
[----:B------:R-:W-:Y:S02]  /*9bd0*/  ISETP.GE.U32.AND P0, PT, R26, 0x3, PT ;  /* 0x000000031a00780c */ /* 0x000fe40003f06070 */
[----:B------:R-:W-:-:S11]  /*9be0*/  ISETP.NE.AND P1, PT, R25, RZ, PT ;  /* 0x000000ff1900720c */ /* 0x000fd60003f25270 */
[----:B------:R-:W-:Y:S05]  /*9bf0*/  @!P0 BRA `(.L_x_163) ;  /* 0x0000000000588947 */ /* 0x000fea0003800000 */
[----:B------:R-:W-:Y:S01]  /*9c00*/  R2UR UR4, R76 ;  /* 0x000000004c0472ca */ /* 0x000fe200000e0000 */
[----:B------:R-:W-:Y:S01]  /*9c10*/  IMAD.IADD R7, R0, 0x1, R5 ;  /* 0x0000000100077824 */ /* 0x000fe200078e0205 */
[----:B------:R-:W-:-:S03]  /*9c20*/  R2UR UR5, R77 ;  /* 0x000000004d0572ca */ /* 0x000fc600000e0000 */
[----:B------:R-:W-:-:S10]  /*9c30*/  IMAD.WIDE R6, R7, 0x4, R78 ;  /* 0x0000000407067825 */ /* 0x000fd400078e024e */
[----:B------:R-:W2:Y:S01]  /*9c40*/  LDG.E R10, desc[UR4][R6.64] ;  /* 0x00000004060a7981 */ /* 0x000ea2000c1e1900 */
[----:B------:R-:W-:-:S05]  /*9c50*/  IMAD R8, R5, 0x4, R2 ;  /* 0x0000000405087824 */ /* 0x000fca00078e0202 */
[----:B------:R-:W2:Y:S02]  /*9c60*/  LDS R9, [R8] ;  /* 0x0000000008097984 */ /* 0x000ea40000000800 */
[----:B--2---:R-:W-:Y:S02]  /*9c70*/  FADD R9, R9, -R10 ;  /* 0x8000000a09097221 */ /* 0x004fe40000000000 */
[----:B------:R-:W2:Y:S02]  /*9c80*/  LDG.E R10, desc[UR4][R6.64+0x4] ;  /* 0x00000404060a7981 */ /* 0x000ea4000c1e1900 */
[----:B------:R-:W-:Y:S02]  /*9c90*/  FFMA R4, R9, R9, R4 ;  /* 0x0000000909047223 */ /* 0x000fe40000000004 */
[----:B------:R-:W2:Y:S02]  /*9ca0*/  LDS R9, [R8+0x4] ;  /* 0x0000040008097984 */ /* 0x000ea40000000800 */
[----:B--2---:R-:W-:-:S02]  /*9cb0*/  FADD R9, R9, -R10 ;  /* 0x8000000a09097221 */ /* 0x004fc40000000000 */
[----:B------:R-:W2:Y:S02]  /*9cc0*/  LDG.E R10, desc[UR4][R6.64+0x8] ;  /* 0x00000804060a7981 */ /* 0x000ea4000c1e1900 */
[----:B------:R-:W-:Y:S02]  /*9cd0*/  FFMA R4, R9, R9, R4 ;  /* 0x0000000909047223 */ /* 0x000fe40000000004 */
[----:B------:R-:W2:Y:S02]  /*9ce0*/  LDS R9, [R8+0x8] ;  /* 0x0000080008097984 */ /* 0x000ea40000000800 */
[----:B--2---:R-:W-:Y:S02]  /*9cf0*/  FADD R9, R9, -R10 ;  /* 0x8000000a09097221 */ /* 0x004fe40000000000 */
[----:B------:R-:W2:Y:S02]  /*9d00*/  LDG.E R10, desc[UR4][R6.64+0xc] ;  /* 0x00000c04060a7981 */ /* 0x000ea4000c1e1900 */
[----:B------:R-:W-:-:S02]  /*9d10*/  FFMA R4, R9, R9, R4 ;  /* 0x0000000909047223 */ /* 0x000fc40000000004 */
[----:B------:R-:W2:Y:S01]  /*9d20*/  LDS R9, [R8+0xc] ;  /* 0x00000c0008097984 */ /* 0x000ea20000000800 */
[----:B------:R-:W-:Y:S02]  /*9d30*/  VIADD R5, R5, 0x4 ;  /* 0x0000000405057836 */ /* 0x000fe40000000000 */
[----:B--2---:R-:W-:-:S04]  /*9d40*/  FADD R9, R9, -R10 ;  /* 0x8000000a09097221 */ /* 0x004fc80000000000 */
[----:B------:R-:W-:-:S07]  /*9d50*/  FFMA R4, R9, R9, R4 ;  /* 0x0000000909047223 */ /* 0x000fce0000000004 */
.L_x_163:
[----:B------:R-:W-:Y:S05]  /*9d60*/  @!P1 BRA `(.L_x_162) ;  /* 0x00000000006c9947 */ /* 0x000fea0003800000 */
[----:B------:R-:W-:Y:S02]  /*9d70*/  ISETP.NE.AND P0, PT, R25, 0x1, PT ;  /* 0x000000011900780c */ /* 0x000fe40003f05270 */
[----:B------:R-:W-:-:S11]  /*9d80*/  LOP3.LUT P1, RZ, R3, 0x1, RZ, 0xc0, !PT ;  /* 0x0000000103ff7812 */ /* 0x000fd6000782c0ff */
[----:B------:R-:W-:Y:S01]  /*9d90*/  @P0 R2UR UR4, R76 ;  /* 0x000000004c0402ca */ /* 0x000fe200000e0000 */
[----:B------:R-:W-:Y:S01]  /*9da0*/  @P0 IMAD.IADD R9, R0, 0x1, R5 ;  /* 0x0000000100090824 */ /* 0x000fe200078e0205 */
[----:B------:R-:W-:Y:S01]  /*9db0*/  @P0 R2UR UR5, R77 ;  /* 0x000000004d0502ca */ /* 0x000fe200000e0000 */
[C---:B------:R-:W-:Y:S01]  /*9dc0*/  @P0 IMAD R10, R5.reuse, 0x4, R2 ;  /* 0x00000004050a0824 */ /* 0x040fe200078e0202 */
[C---:B------:R-:W-:Y:S01]  /*9dd0*/  @P0 R2UR UR6, R76.reuse ;  /* 0x000000004c0602ca */ /* 0x040fe200000e0000 */
[----:B------:R-:W-:Y:S01]  /*9de0*/  @P0 VIADD R5, R5, 0x2 ;  /* 0x0000000205050836 */ /* 0x000fe20000000000 */
[----:B------:R-:W-:Y:S01]  /*9df0*/  @P0 R2UR UR7, R77 ;  /* 0x000000004d0702ca */ /* 0x000fe200000e0000 */
[----:B------:R-:W-:Y:S01]  /*9e00*/  @P0 IMAD.WIDE R8, R9, 0x4, R78 ;  /* 0x0000000409080825 */ /* 0x000fe200078e024e */
[----:B------:R-:W-:Y:S01]  /*9e10*/  @P1 R2UR UR8, R76 ;  /* 0x000000004c0812ca */ /* 0x000fe200000e0000 */
[----:B------:R-:W0:Y:S01]  /*9e20*/  @P0 LDS R3, [R10] ;  /* 0x000000000a030984 */ /* 0x000e220000000800 */
[----:B------:R-:W-:Y:S01]  /*9e30*/  @P1 R2UR UR9, R77 ;  /* 0x000000004d0912ca */ /* 0x000fe200000e0000 */
[----:B------:R-:W-:-:S02]  /*9e40*/  @P1 IMAD.IADD R7, R0, 0x1, R5 ;  /* 0x0000000100071824 */ /* 0x000fc400078e0205 */
[----:B------:R-:W1:Y:S04]  /*9e50*/  @P0 LDS R11, [R10+0x4] ;  /* 0x000004000a0b0984 */ /* 0x000e680000000800 */
[----:B------:R-:W0:Y:S01]  /*9e60*/  @P0 LDG.E R12, desc[UR4][R8.64] ;  /* 0x00000004080c0981 */ /* 0x000e22000c1e1900 */
[----:B------:R-:W-:-:S03]  /*9e70*/  @P1 IMAD.WIDE R6, R7, 0x4, R78 ;  /* 0x0000000407061825 */ /* 0x000fc600078e024e */
[----:B------:R-:W1:Y:S04]  /*9e80*/  @P0 LDG.E R14, desc[UR6][R8.64+0x4] ;  /* 0x00000406080e0981 */ /* 0x000e68000c1e1900 */
[----:B------:R-:W2:Y:S01]  /*9e90*/  @P1 LDG.E R7, desc[UR8][R6.64] ;  /* 0x0000000806071981 */ /* 0x000ea2000c1e1900 */
[----:B------:R-:W-:-:S06]  /*9ea0*/  @P1 IMAD R0, R5, 0x4, R2 ;  /* 0x0000000405001824 */ /* 0x000fcc00078e0202 */
[----:B------:R-:W2:Y:S01]  /*9eb0*/  @P1 LDS R0, [R0] ;  /* 0x0000000000001984 */ /* 0x000ea20000000800 */
[----:B0-----:R-:W-:Y:S01]  /*9ec0*/  @P0 FADD R3, R3, -R12 ;  /* 0x8000000c03030221 */ /* 0x001fe20000000000 */
[----:B-1----:R-:W-:-:S03]  /*9ed0*/  @P0 FADD R14, R11, -R14 ;  /* 0x8000000e0b0e0221 */ /* 0x002fc60000000000 */
[----:B------:R-:W-:-:S04]  /*9ee0*/  @P0 FFMA R3, R3, R3, R4 ;  /* 0x0000000303030223 */ /* 0x000fc80000000004 */
[----:B------:R-:W-:Y:S01]  /*9ef0*/  @P0 FFMA R4, R14, R14, R3 ;  /* 0x0000000e0e040223 */ /* 0x000fe20000000003 */
[----:B--2---:R-:W-:-:S04]  /*9f00*/  @P1 FADD R3, R0, -R7 ;  /* 0x8000000700031221 */ /* 0x004fc80000000000 */
[----:B------:R-:W-:-:S07]  /*9f10*/  @P1 FFMA R4, R3, R3, R4 ;  /* 0x0000000303041223 */ /* 0x000fce0000000004 */
.L_x_162:
[----:B------:R-:W-:Y:S01]  /*9f20*/  VIADD R0, R4, 0xf3000000 ;  /* 0xf300000004007836 */ /* 0x000fe20000000000 */
[----:B------:R0:W1:Y:S01]  /*9f30*/  MUFU.RSQ R5, R4 ;  /* 0x0000000400057308 */ /* 0x0000620000001400 */
[----:B------:R-:W-:Y:S03]  /*9f40*/  BSSY B6, `(.L_x_164) ;  /* 0x000000d000067945 */ /* 0x000fe60003800000 */
[----:B------:R-:W-:-:S13]  /*9f50*/  ISETP.GT.U32.AND P0, PT, R0, 0x727fffff, PT ;  /* 0x727fffff0000780c */ /* 0x000fda0003f04070 */
[----:B01----:R-:W-:Y:S05]  /*9f60*/  @!P0 BRA `(.L_x_165) ;  /* 0x0000000000148947 */ /* 0x003fea0003800000 */
[----:B------:R-:W-:Y:S01]  /*9f70*/  HFMA2 R21, -RZ, RZ, 0, 0 ;  /* 0x00000000ff157431 */ /* 0x000fe200000001ff */
[----:B------:R-:W-:-:S07]  /*9f80*/  MOV R20, 0x9fa0 ;  /* 0x00009fa000147802 */ /* 0x000fce0000000f00 */
[----:B------:R-:W-:Y:S05]  /*9f90*/  CALL.REL.NOINC `($__internal_0_$__cuda_sm20_sqrt_rn_f32_slowpath) ;  /* 0x0000004000987944 */ /* 0x000fea0003c00000 */
[----:B------:R-:W-:Y:S01]  /*9fa0*/  FSETP.GT.AND P0, PT, R4, RZ, PT ;  /* 0x000000ff0400720b */ /* 0x000fe20003f04000 */
[----:B------:R-:W-:-:S12]  /*9fb0*/  BRA `(.L_x_166) ;  /* 0x0000000000147947 */ /* 0x000fd80003800000 */
.L_x_165:
[C---:B------:R-:W-:Y:S01]  /*9fc0*/  FMUL.FTZ R3, R5.reuse, R4 ;  /* 0x0000000405037220 */ /* 0x040fe20000410000 */
[----:B------:R-:W-:-:S03]  /*9fd0*/  FMUL.FTZ R0, R5, 0.5 ;  /* 0x3f00000005007820 */ /* 0x000fc60000410000 */
[----:B------:R-:W-:-:S04]  /*9fe0*/  FFMA R4, -R3, R3, R4 ;  /* 0x0000000303047223 */ /* 0x000fc80000000104 */
[----:B------:R-:W-:-:S05]  /*9ff0*/  FFMA R0, R4, R0, R3 ;  /* 0x0000000004007223 */ /* 0x000fca0000000003 */
[----:B------:R-:W-:-:S13]  /*a000*/  FSETP.GT.AND P0, PT, R0, RZ, PT ;  /* 0x000000ff0000720b */ /* 0x000fda0003f04000 */
.L_x_166:
[----:B------:R-:W-:Y:S05]  /*a010*/  BSYNC B6 ;  /* 0x0000000000067941 */ /* 0x000fea0003800000 */
.L_x_164:
[C---:B------:R-:W-:Y:S02]  /*a020*/  R2UR UR4, R76.reuse ;  /* 0x000000004c0472ca */ /* 0x040fe400000e0000 */
[C---:B------:R-:W-:Y:S02]  /*a030*/  R2UR UR5, R77.reuse ;  /* 0x000000004d0572ca */ /* 0x040fe400000e0000 */
[----:B------:R-:W-:Y:S02]  /*a040*/  R2UR UR6, R76 ;  /* 0x000000004c0672ca */ /* 0x000fe400000e0000 */
[----:B------:R-:W-:Y:S02]  /*a050*/  R2UR UR7, R77 ;  /* 0x000000004d0772ca */ /* 0x000fe400000e0000 */
[----:B------:R-:W-:-:S07]  /*a060*/  SEL R31, R31, RZ, P0 ;  /* 0x000000ff1f1f7207 */ /* 0x000fce0000000000 */
[----:B------:R0:W-:Y:S04]  /*a070*/  STG.E desc[UR4][R62.64], R31 ;  /* 0x0000001f3e007986 */ /* 0x0001e8000c101904 */
[----:B------:R-:W2:Y:S01]  /*a080*/  LDG.E R3, desc[UR6][R84.64] ;  /* 0x0000000654037981 */ /* 0x000ea2000c1e1900 */
[----:B------:R-:W-:-:S05]  /*a090*/  IMAD.IADD R30, R19, 0x1, R30 ;  /* 0x00000001131e7824 */ /* 0x000fca00078e021e */
[----:B--2---:R-:W-:-:S13]  /*a0a0*/  ISETP.GE.AND P0, PT, R30, R3, PT ;  /* 0x000000031e00720c */ /* 0x004fda0003f06270 */
[----:B0-----:R-:W-:Y:S05]  /*a0b0*/  @!P0 BRA `(.L_x_167) ;  /* 0xfffffff400dc8947 */ /* 0x001fea000383ffff */
.L_x_157:
[----:B------:R-:W-:Y:S05]  /*a0c0*/  BSYNC B7 ;  /* 0x0000000000077941 */ /* 0x000fea0003800000 */
.L_x_156:
[----:B------:R-:W-:Y:S01]  /*a0d0*/  BAR.SYNC.DEFER_BLOCKING 0x0 ;  /* 0x0000000000007b1d */ /* 0x000fe20000010000 */
[----:B------:R-:W-:-:S05]  /*a0e0*/  ISETP.NE.AND P0, PT, R18, RZ, PT ;  /* 0x000000ff1200720c */ /* 0x000fca0003f05270 */
[----:B------:R-:W-:Y:S08]  /*a0f0*/  BSSY B0, `(.L_x_168) ;  /* 0x0000017000007945 */ /* 0x000ff00003800000 */
[----:B------:R-:W-:Y:S05]  /*a100*/  @P0 BRA `(.L_x_169) ;  /* 0x0000000000540947 */ /* 0x000fea0003800000 */
[----:B------:R-:W0:Y:S01]  /*a110*/  LDC R3, c[0x3][0x48] ;  /* 0x00c01200ff037b82 */ /* 0x000e220000000800 */
[----:B------:R-:W1:Y:S01]  /*a120*/  LDCU.64 UR6, c[0x4][0x40] ;  /* 0x01000800ff0677ac */ /* 0x000e620008000a00 */
[----:B------:R-:W-:Y:S01]  /*a130*/  IMAD.WIDE R70, R17, 0xc, R70 ;  /* 0x0000000c11467825 */ /* 0x000fe200078e0246 */
[----:B------:R-:W-:Y:S02]  /*a140*/  R2UR UR4, R76 ;  /* 0x000000004c0472ca */ /* 0x000fe400000e0000 */
[----:B------:R-:W-:-:S13]  /*a150*/  R2UR UR5, R77 ;  /* 0x000000004d0572ca */ /* 0x000fda00000e0000 */
[----:B------:R0:W5:Y:S01]  /*a160*/  LDG.E R5, desc[UR4][R46.64] ;  /* 0x000000042e057981 */ /* 0x000162000c1e1900 */
[----:B------:R-:W0:Y:S02]  /*a170*/  LDCU UR4, c[0x3][0x48] ;  /* 0x00c00900ff0477ac */ /* 0x000e240008000800 */
[----:B0-----:R-:W-:-:S03]  /*a180*/  IMAD.WIDE.U32 R70, R3, 0x4, R70 ;  /* 0x0000000403467825 */ /* 0x001fc600078e0046 */
[----:B-1----:R-:W-:-:S04]  /*a190*/  IADD3 R2, P0, PT, R70, UR6, RZ ;  /* 0x0000000646027c10 */ /* 0x002fc8000ff1e0ff */
[----:B------:R-:W-:-:S09]  /*a1a0*/  IADD3.X R3, PT, PT, R71, UR7, RZ, P0, !PT ;  /* 0x0000000747037c10 */ /* 0x000fd200087fe4ff */
.L_x_170:
[----:B------:R-:W-:Y:S02]  /*a1b0*/  R2UR UR6, R76 ;  /* 0x000000004c0672ca */ /* 0x000fe400000e0000 */
[----:B------:R-:W-:-:S13]  /*a1c0*/  R2UR UR7, R77 ;  /* 0x000000004d0772ca */ /* 0x000fda00000e0000 */
[----:B0-----:R0:W2:Y:S01]  /*a1d0*/  LDG.E R0, desc[UR6][R2.64] ;  /* 0x0000000602007981 */ /* 0x0010a2000c1e1900 */
[----:B------:R-:W-:Y:S02]  /*a1e0*/  UISETP.GT.U32.AND UP0, UPT, UR4, 0x1, UPT ;  /* 0x000000010400788c */ /* 0x000fe4000bf04070 */
[----:B------:R-:W-:Y:S01]  /*a1f0*/  UIADD3 UR5, UPT, UPT, UR4, -0x1, URZ ;  /* 0xffffffff04057890 */ /* 0x000fe2000fffe0ff */
[----:B0-----:R-:W-:-:S06]  /*a200*/  IADD3 R2, P0, PT, R2, -0x4, RZ ;  /* 0xfffffffc02027810 */ /* 0x001fcc0007f1e0ff */
[----:B------:R-:W-:Y:S01]  /*a210*/  UMOV UR4, UR5 ;  /* 0x0000000500047c82 */ /* 0x000fe20008000000 */
[----:B------:R-:W-:Y:S01]  /*a220*/  IADD3.X R3, PT, PT, R3, -0x1, RZ, P0, !PT ;  /* 0xffffffff03037810 */ /* 0x000fe200007fe4ff */
[----:B--2--5:R-:W-:-:S05]  /*a230*/  IMAD R5, R0, R5, RZ ;  /* 0x0000000500057224 */ /* 0x024fca00078e02ff */
[----:B------:R0:W-:Y:S01]  /*a240*/  STG.E desc[UR6][R46.64], R5 ;  /* 0x000000052e007986 */ /* 0x0001e2000c101906 */
[----:B------:R-:W-:Y:S05]  /*a250*/  BRA.U UP0, `(.L_x_170) ;  /* 0xfffffffd00d47547 */ /* 0x000fea000b83ffff */
.L_x_169:
[----:B------:R-:W-:Y:S05]  /*a260*/  BSYNC B0 ;  /* 0x0000000000007941 */ /* 0x000fea0003800000 */
.L_x_168:
[----:B------:R-:W-:Y:S01]  /*a270*/  BAR.SYNC.DEFER_BLOCKING 0x0 ;  /* 0x0000000000007b1d */ /* 0x000fe20000010000 */
[----:B------:R-:W-:Y:S02]  /*a280*/  R2UR UR4, R76 ;  /* 0x000000004c0472ca */ /* 0x000fe400000e0000 */
[----:B------:R-:W-:-:S13]  /*a290*/  R2UR UR5, R77 ;  /* 0x000000004d0572ca */ /* 0x000fda00000e0000 */
[----:B0-----:R-:W5:Y:S01]  /*a2a0*/  LDG.E R46, desc[UR4][R46.64] ;  /* 0x000000042e2e7981 */ /* 0x001f62000c1e1900 */
[----:B------:R-:W-:Y:S01]  /*a2b0*/  ISETP.NE.AND P0, PT, R24, RZ, PT ;  /* 0x000000ff1800720c */ /* 0x000fe20003f05270 */
[----:B------:R-:W-:Y:S03]  /*a2c0*/  BSSY B0, `(.L_x_171) ;  /* 0x0000016000007945 */ /* 0x000fe60003800000 */
[----:B-----5:R-:W-:-:S13]  /*a2d0*/  ISETP.EQ.OR P0, PT, R46, RZ, !P0 ;  /* 0x000000ff2e00720c */ /* 0x020fda0004702670 */
[----:B------:R-:W-:Y:S05]  /*a2e0*/  @P0 BRA `(.L_x_172) ;  /* 0x00000000004c0947 */ /* 0x000fea0003800000 */
[----:B------:R-:W0:Y:S01]  /*a2f0*/  LDC R7, c[0x3][0x48] ;  /* 0x00c01200ff077b82 */ /* 0x000e220000000800 */
[----:B------:R-:W-:Y:S01]  /*a300*/  BSSY B1, `(.L_x_173) ;  /* 0x000000b000017945 */ /* 0x000fe20003800000 */
[C---:B------:R-:W-:Y:S02]  /*a310*/  ISETP.NE.AND P1, PT, R16.reuse, RZ, PT ;  /* 0x000000ff1000720c */ /* 0x040fe40003f25270 */
[----:B0-----:R-:W-:-:S13]  /*a320*/  ISETP.GE.AND P0, PT, R16, R7, PT ;  /* 0x000000071000720c */ /* 0x001fda0003f06270 */
[----:B------:R-:W-:Y:S05]  /*a330*/  @P0 BRA `(.L_x_174) ;  /* 0x00000000001c0947 */ /* 0x000fea0003800000 */
[----:B------:R-:W-:Y:S01]  /*a340*/  R2UR UR4, R76 ;  /* 0x000000004c0472ca */ /* 0x000fe200000e0000 */
[----:B------:R-:W0:Y:S01]  /*a350*/  LDS R3, [R22] ;  /* 0x0000000016037984 */ /* 0x000e220000000800 */
[----:B------:R-:W-:-:S13]  /*a360*/  R2UR UR5, R77 ;  /* 0x000000004d0572ca */ /* 0x000fda00000e0000 */
[----:B------:R-:W5:Y:S02]  /*a370*/  LDG.E R5, desc[UR4][R84.64] ;  /* 0x0000000454057981 */ /* 0x000f64000c1e1900 */
[----:B-----5:R-:W-:-:S04]  /*a380*/  IMAD R5, R5, R7, R16 ;  /* 0x0000000705057224 */ /* 0x020fc800078e0210 */
[----:B------:R-:W-:-:S05]  /*a390*/  IMAD.WIDE R78, R5, 0x4, R78 ;  /* 0x00000004054e7825 */ /* 0x000fca00078e024e */
[----:B0-----:R0:W-:Y:S02]  /*a3a0*/  STG.E desc[UR4][R78.64], R3 ;  /* 0x000000034e007986 */ /* 0x0011e4000c101904 */
.L_x_174:
[----:B------:R-:W-:Y:S05]  /*a3b0*/  BSYNC B1 ;  /* 0x0000000000017941 */ /* 0x000fea0003800000 */
.L_x_173:
[----:B------:R-:W-:Y:S05]  /*a3c0*/  @P1 BRA `(.L_x_172) ;  /* 0x0000000000141947 */ /* 0x000fea0003800000 */
[----:B------:R-:W-:Y:S02]  /*a3d0*/  R2UR UR4, R76 ;  /* 0x000000004c0472ca */ /* 0x000fe400000e0000 */
[----:B------:R-:W-:-:S13]  /*a3e0*/  R2UR UR5, R77 ;  /* 0x000000004d0572ca */ /* 0x000fda00000e0000 */
[----:B------:R-:W0:Y:S02]  /*a3f0*/  LDG.E R0, desc[UR4][R84.64] ;  /* 0x0000000454007981 */ /* 0x000e24000c1e1900 */
[----:B0-----:R-:W-:-:S05]  /*a400*/  VIADD R3, R0, 0x1 ;  /* 0x0000000100037836 */ /* 0x001fca0000000000 */
[----:B------:R0:W-:Y:S02]  /*a410*/  STG.E desc[UR4][R84.64], R3 ;  /* 0x0000000354007986 */ /* 0x0001e4000c101904 */
.L_x_172:
[----:B------:R-:W-:Y:S05]  /*a420*/  BSYNC B0 ;  /* 0x0000000000007941 */ /* 0x000fea0003800000 */
.L_x_171:
[----:B------:R-:W-:Y:S06]  /*a430*/  BAR.SYNC.DEFER_BLOCKING 0x0 ;  /* 0x0000000000007b1d */ /* 0x000fec0000010000 */
[----:B------:R-:W-:Y:S05]  /*a440*/  BRA `(.L_x_175) ;  /* 0x0000003800907947 */ /* 0x000fea0003800000 */
.L_x_92:
[----:B------:R-:W-:Y:S01]  /*a450*/  ISETP.GE.AND P0, PT, R24, 0x1, PT ;  /* 0x000000011800780c */ /* 0x000fe20003f06270 */
[----:B------:R-:W-:Y:S01]  /*a460*/  IMAD.MOV.U32 R0, RZ, RZ, 0x8 ;  /* 0x00000008ff007424 */ /* 0x000fe200078e00ff */
[----:B------:R-:W-:-:S11]  /*a470*/  ISETP.GE.AND P2, PT, R25, 0x4, PT ;  /* 0x000000041900780c */ /* 0x000fd60003f46270 */
[----:B------:R-:W-:Y:S05]  /*a480*/  @!P0 BRA `(.L_x_175) ;  /* 0x0000003800808947 */ /* 0x000fea0003800000 */
[----:B-----5:R-:W-:Y:S01]  /*a490*/  ISETP.GE.AND P0, PT, R16, R25, PT ;  /* 0x000000191000720c */ /* 0x020fe20003f06270 */
[C---:B------:R-:W-:Y:S01]  /*a4a0*/  VIADD R22, R25.reuse, 0x1 ;  /* 0x0000000119167836 */ /* 0x040fe20000000000 */
[C---:B------:R-:W-:Y:S01]  /*a4b0*/  LOP3.LUT R2, R25.reuse, 0x3, RZ, 0xc0, !PT ;  /* 0x0000000319027812 */ /* 0x040fe200078ec0ff */
[----:B------:R-:W-:Y:S01]  /*a4c0*/  IMAD.MOV.U32 R29, RZ, RZ, RZ ;  /* 0x000000ffff1d7224 */ /* 0x000fe200078e00ff */
[----:B------:R-:W-:Y:S02]  /*a4d0*/  ISETP.NE.AND P1, PT, R25, 0x4, PT ;  /* 0x000000041900780c */ /* 0x000fe40003f25270 */
[----:B------:R-:W-:Y:S02]  /*a4e0*/  SEL R0, R0, 0x4, P2 ;  /* 0x0000000400007807 */ /* 0x000fe40001000000 */
[----:B------:R-:W-:Y:S02]  /*a4f0*/  ISETP.NE.AND P3, PT, R16, RZ, PT ;  /* 0x000000ff1000720c */ /* 0x000fe40003f65270 */
[----:B------:R-:W-:-:S02]  /*a500*/  ISETP.EQ.OR P2, PT, R2, 0x2, P0 ;  /* 0x000000020200780c */ /* 0x000fc40000742670 */
[-C--:B------:R-:W-:Y:S02]  /*a510*/  SEL R0, R0, R25.reuse, P1 ;  /* 0x0000001900007207 */ /* 0x080fe40000800000 */
[----:B------:R-:W-:Y:S02]  /*a520*/  ISETP.GT.AND P0, PT, R25, 0x2, PT ;  /* 0x000000021900780c */ /* 0x000fe40003f04270 */
[----:B------:R-:W-:Y:S02]  /*a530*/  ISETP.EQ.OR P1, PT, R31, RZ, P3 ;  /* 0x000000ff1f00720c */ /* 0x000fe40001f22670 */
[----:B------:R-:W-:Y:S02]  /*a540*/  P2R R52, PR, RZ, 0x4 ;  /* 0x00000004ff347803 */ /* 0x000fe40000000000 */
[----:B------:R-:W-:Y:S02]  /*a550*/  P2R R2, PR, RZ, 0x8 ;  /* 0x00000008ff027803 */ /* 0x000fe40000000000 */
[----:B------:R-:W-:-:S02]  /*a560*/  SEL R23, R0, R25, P0 ;  /* 0x0000001900177207 */ /* 0x000fc40000000000 */
[----:B------:R-:W-:-:S07]  /*a570*/  P2R R53, PR, RZ, 0x2 ;  /* 0x00000002ff357803 */ /* 0x000fce0000000000 */
.L_x_267:
[----:B------:R-:W-:Y:S01]  /*a580*/  ISETP.NE.AND P0, PT, R25, 0x3, PT ;  /* 0x000000031900780c */ /* 0x000fe20003f05270 */
[----:B------:R-:W-:Y:S01]  /*a590*/  IMAD R17, R22, R29, RZ ;  /* 0x0000001d16117224 */ /* 0x000fe200078e02ff */
[C---:B------:R-:W-:Y:S01]  /*a5a0*/  ISETP.GE.AND P2, PT, R16.reuse, R23, PT ;  /* 0x000000171000720c */ /* 0x040fe20003f46270 */
[----:B------:R-:W-:Y:S01]  /*a5b0*/  IMAD.MOV.U32 R18, RZ, RZ, R70 ;  /* 0x000000ffff127224 */ /* 0x000fe200078e0046 */
[----:B------:R-:W-:Y:S01]  /*a5c0*/  BSSY B0, `(.L_x_176) ;  /* 0x0000010000007945 */ /* 0x000fe20003800000 */
[----:B------:R-:W-:Y:S01]  /*a5d0*/  IMAD.MOV.U32 R19, RZ, RZ, R71 ;  /* 0x000000ffff137224 */ /* 0x000fe200078e0047 */
[----:B------:R-:W-:Y:S02]  /*a5e0*/  IADD3 R5, P1, PT, R16, R17, RZ ;  /* 0x0000001110057210 */ /* 0x000fe40007f3e0ff */
[----:B------:R-:W-:Y:S02]  /*a5f0*/  SHF.R.S32.HI R7, RZ, 0x1f, R17 ;  /* 0x0000001fff077819 */ /* 0x000fe40000011411 */
[----:B------:R-:W-:-:S03]  /*a600*/  MOV R18, R18 ;  /* 0x0000001200127202 */ /* 0x000fc60000000f00 */
[----:B------:R-:W0:Y:S02]  /*a610*/  @!P0 LDC R3, c[0x0][0x2f8] ;  /* 0x0000be00ff038b82 */ /* 0x000e240000000800 */
[----:B------:R-:W-:Y:S05]  /*a620*/  @P2 BRA `(.L_x_177) ;  /* 0x0000000000242947 */ /* 0x000fea0003800000 */
[----:B------:R-:W2:Y:S01]  /*a630*/  LDC R9, c[0x3][0x48] ;  /* 0x00c01200ff097b82 */ /* 0x000ea20000000800 */
[----:B------:R-:W-:-:S07]  /*a640*/  IMAD.MOV.U32 R0, RZ, RZ, R16 ;  /* 0x000000ffff007224 */ /* 0x000fce00078e0010 */
.L_x_178:
[----:B------:R-:W-:Y:S01]  /*a650*/  ISETP.GE.AND P2, PT, R16, R25, PT ;  /* 0x000000191000720c */ /* 0x000fe20003f46270 */
[C---:B------:R-:W-:Y:S01]  /*a660*/  IMAD R2, R0.reuse, 0x4, R18 ;  /* 0x0000000400027824 */ /* 0x040fe200078e0212 */
[----:B--2---:R-:W-:Y:S02]  /*a670*/  IADD3.X R0, PT, PT, R0, R9, RZ, PT, !PT ;  /* 0x0000000900007210 */ /* 0x004fe40003ffe4ff */
[----:B------:R-:W-:Y:S02]  /*a680*/  FSEL R11, RZ, 1, P2 ;  /* 0x3f800000ff0b7808 */ /* 0x000fe40001000000 */
[----:B------:R-:W-:-:S03]  /*a690*/  ISETP.GE.AND P2, PT, R0, R23, PT ;  /* 0x000000170000720c */ /* 0x000fc60003f46270 */
[----:B------:R3:W-:Y:S10]  /*a6a0*/  STS [R2], R11 ;  /* 0x0000000b02007388 */ /* 0x0007f40000000800 */
[----:B---3--:R-:W-:Y:S05]  /*a6b0*/  @!P2 BRA `(.L_x_178) ;  /* 0xfffffffc00e4a947 */ /* 0x008fea000383ffff */
.L_x_177:
[----:B------:R-:W-:Y:S05]  /*a6c0*/  BSYNC B0 ;  /* 0x0000000000007941 */ /* 0x000fea0003800000 */
.L_x_176:
[----:B-1----:R-:W-:Y:S01]  /*a6d0*/  R2UR UR4, R76 ;  /* 0x000000004c0472ca */ /* 0x002fe200000e0000 */
[----:B0-----:R-:W-:Y:S01]  /*a6e0*/  @!P0 IMAD.IADD R6, R78, 0x1, -R3 ;  /* 0x000000014e068824 */ /* 0x001fe200078e0a03 */
[----:B------:R-:W-:Y:S02]  /*a6f0*/  R2UR UR5, R77 ;  /* 0x000000004d0572ca */ /* 0x000fe400000e0000 */
[----:B------:R-:W-:Y:S02]  /*a700*/  LEA.HI.X.SX32 R0, R16, R7, 0x1, P1 ;  /* 0x0000000710007211 */ /* 0x000fe400008f0eff */
[C---:B------:R-:W-:Y:S01]  /*a710*/  LEA R4, P1, R5.reuse, R62, 0x2 ;  /* 0x0000003e05047211 */ /* 0x040fe200078210ff */
[----:B------:R-:W-:Y:S03]  /*a720*/  @!P0 STL [R6], R29 ;  /* 0x0000001d06008387 */ /* 0x000fe60000100800 */
[----:B------:R-:W-:-:S05]  /*a730*/  LEA.HI.X R5, R5, R63, R0, 0x2, P1 ;  /* 0x0000003f05057211 */ /* 0x000fca00008f1400 */
[----:B------:R-:W2:Y:S01]  /*a740*/  LD.E R4, desc[UR4][R4.64] ;  /* 0x0000000404047980 */ /* 0x000ea2000c101900 */
[----:B------:R-:W-:Y:S01]  /*a750*/  IMAD R2, R16, 0x4, R18 ;  /* 0x0000000410027824 */ /* 0x000fe200078e0212 */
[----:B------:R-:W-:Y:S01]  /*a760*/  ISETP.GE.AND P0, PT, R23, 0x2, PT ;  /* 0x000000021700780c */ /* 0x000fe20003f06270 */
[----:B------:R-:W-:Y:S05]  /*a770*/  WARPSYNC.ALL ;  /* 0x0000000000007948 */ /* 0x000fea0003800000 */
[----:B------:R-:W0:Y:S01]  /*a780*/  LDS R3, [R2] ;  /* 0x0000000002037984 */ /* 0x000e220000000800 */
[----:B--2---:R-:W-:-:S04]  /*a790*/  FMUL R0, R4, R4 ;  /* 0x0000000404007220 */ /* 0x004fc80000400000 */
[----:B0-----:R-:W-:-:S05]  /*a7a0*/  FMUL R3, R0, R3 ;  /* 0x0000000300037220 */ /* 0x001fca0000400000 */
[----:B------:R0:W-:Y:S01]  /*a7b0*/  STS [R2], R3 ;  /* 0x0000000302007388 */ /* 0x0001e20000000800 */
[----:B------:R-:W-:Y:S06]  /*a7c0*/  BAR.SYNC.DEFER_BLOCKING 0x0 ;  /* 0x0000000000007b1d */ /* 0x000fec0000010000 */
[----:B------:R-:W-:Y:S05]  /*a7d0*/  @!P0 BRA `(.L_x_179) ;  /* 0x0000000000348947 */ /* 0x000fea0003800000 */
[----:B------:R-:W-:-:S07]  /*a7e0*/  IMAD.MOV.U32 R0, RZ, RZ, R23 ;  /* 0x000000ffff007224 */ /* 0x000fce00078e0017 */
.L_x_180:
[----:B------:R-:W-:Y:S01]  /*a7f0*/  SHF.R.U32.HI R7, RZ, 0x1, R0 ;  /* 0x00000001ff077819 */ /* 0x000fe20000011600 */
[----:B------:R-:W-:Y:S05]  /*a800*/  WARPSYNC.ALL ;  /* 0x0000000000007948 */ /* 0x000fea0003800000 */
[----:B------:R-:W-:-:S13]  /*a810*/  ISETP.GE.AND P0, PT, R16, R7, PT ;  /* 0x000000071000720c */ /* 0x000fda0003f06270 */
[----:B0-----:R-:W-:Y:S01]  /*a820*/  @!P0 IMAD R3, R7, 0x4, R2 ;  /* 0x0000000407038824 */ /* 0x001fe200078e0202 */
[----:B------:R-:W-:Y:S05]  /*a830*/  @!P0 LDS R4, [R2] ;  /* 0x0000000002048984 */ /* 0x000fea0000000800 */
[----:B------:R-:W0:Y:S02]  /*a840*/  @!P0 LDS R3, [R3] ;  /* 0x0000000003038984 */ /* 0x000e240000000800 */
[----:B0-----:R-:W-:-:S05]  /*a850*/  @!P0 FADD R5, R3, R4 ;  /* 0x0000000403058221 */ /* 0x001fca0000000000 */
[----:B------:R1:W-:Y:S01]  /*a860*/  @!P0 STS [R2], R5 ;  /* 0x0000000502008388 */ /* 0x0003e20000000800 */
[----:B------:R-:W-:Y:S01]  /*a870*/  BAR.SYNC.DEFER_BLOCKING 0x0 ;  /* 0x0000000000007b1d */ /* 0x000fe20000010000 */
[----:B------:R-:W-:Y:S01]  /*a880*/  ISETP.GT.U32.AND P0, PT, R0, 0x3, PT ;  /* 0x000000030000780c */ /* 0x000fe20003f04070 */
[----:B------:R-:W-:-:S12]  /*a890*/  IMAD.MOV.U32 R0, RZ, RZ, R7 ;  /* 0x000000ffff007224 */ /* 0x000fd800078e0007 */
[----:B-1----:R-:W-:Y:S05]  /*a8a0*/  @P0 BRA `(.L_x_180) ;  /* 0xfffffffc00d00947 */ /* 0x002fea000383ffff */
.L_x_179:
[----:B------:R-:W1:Y:S02]  /*a8b0*/  LDS R19, [R18] ;  /* 0x0000000012137984 */ /* 0x000e640000000800 */
[----:B-1----:R-:W-:Y:S01]  /*a8c0*/  VIADD R0, R19, 0xf3000000 ;  /* 0xf300000013007836 */ /* 0x002fe20000000000 */
[----:B------:R1:W2:Y:S04]  /*a8d0*/  MUFU.RSQ R4, R19 ;  /* 0x0000001300047308 */ /* 0x0002a80000001400 */
[----:B------:R-:W-:-:S13]  /*a8e0*/  ISETP.GT.U32.AND P0, PT, R0, 0x727fffff, PT ;  /* 0x727fffff0000780c */ /* 0x000fda0003f04070 */
[----:B-12---:R-:W-:Y:S05]  /*a8f0*/  @!P0 BRA `(.L_x_181) ;  /* 0x0000000000188947 */ /* 0x006fea0003800000 */
[----:B------:R-:W-:Y:S01]  /*a900*/  IMAD.MOV.U32 R4, RZ, RZ, R19 ;  /* 0x000000ffff047224 */ /* 0x000fe200078e0013 */
[----:B------:R-:W-:Y:S01]  /*a910*/  MOV R20, 0xa940 ;  /* 0x0000a94000147802 */ /* 0x000fe20000000f00 */
[----:B------:R-:W-:-:S07]  /*a920*/  IMAD.MOV.U32 R21, RZ, RZ, 0x0 ;  /* 0x00000000ff157424 */ /* 0x000fce00078e00ff */
[----:B0-----:R-:W-:Y:S05]  /*a930*/  CALL.REL.NOINC `($__internal_0_$__cuda_sm20_sqrt_rn_f32_slowpath) ;  /* 0x0000003800307944 */ /* 0x001fea0003c00000 */
[----:B------:R-:W-:Y:S01]  /*a940*/  IMAD.MOV.U32 R28, RZ, RZ, R4 ;  /* 0x000000ffff1c7224 */ /* 0x000fe200078e0004 */
[----:B------:R-:W-:Y:S06]  /*a950*/  BRA `(.L_x_182) ;  /* 0x0000000000107947 */ /* 0x000fec0003800000 */
.L_x_181:
[----:B------:R-:W-:Y:S01]  /*a960*/  FMUL.FTZ R28, R19, R4 ;  /* 0x00000004131c7220 */ /* 0x000fe20000410000 */
[----:B------:R-:W-:-:S03]  /*a970*/  FMUL.FTZ R0, R4, 0.5 ;  /* 0x3f00000004007820 */ /* 0x000fc60000410000 */
[----:B0-----:R-:W-:-:S04]  /*a980*/  FFMA R3, -R28, R28, R19 ;  /* 0x0000001c1c037223 */ /* 0x001fc80000000113 */
[----:B------:R-:W-:-:S07]  /*a990*/  FFMA R28, R3, R0, R28 ;  /* 0x00000000031c7223 */ /* 0x000fce000000001c */
.L_x_182:
[----:B------:R-:W-:Y:S01]  /*a9a0*/  ISETP.NE.AND P1, PT, R29, RZ, PT ;  /* 0x000000ff1d00720c */ /* 0x000fe20003f25270 */
[----:B------:R-:W-:Y:S05]  /*a9b0*/  WARPSYNC.ALL ;  /* 0x0000000000007948 */ /* 0x000fea0003800000 */
[----:B------:R-:W-:Y:S01]  /*a9c0*/  IADD3 R47, PT, PT, R16, R17, RZ ;  /* 0x00000011102f7210 */ /* 0x000fe20007ffe0ff */
[----:B------:R-:W-:Y:S01]  /*a9d0*/  BAR.SYNC.DEFER_BLOCKING 0x0 ;  /* 0x0000000000007b1d */ /* 0x000fe20000010000 */
[----:B------:R-:W-:-:S03]  /*a9e0*/  FSETP.GT.AND P0, PT, R28, RZ, PT ;  /* 0x000000ff1c00720b */ /* 0x000fc60003f04000 */
[----:B------:R-:W-:Y:S01]  /*a9f0*/  IMAD.WIDE R46, R47, 0x4, R62 ;  /* 0x000000042f2e7825 */ /* 0x000fe200078e023e */
[----:B------:R-:W-:Y:S01]  /*aa00*/  SEL R17, R31, RZ, P0 ;  /* 0x000000ff1f117207 */ /* 0x000fe20000000000 */
[----:B------:R-:W-:Y:S08]  /*aa10*/  @!P1 BRA `(.L_x_183) ;  /* 0x0000000800b89947 */ /* 0x000ff00003800000 */
[----:B------:R-:W-:-:S07]  /*aa20*/  IMAD.MOV.U32 R26, RZ, RZ, RZ ;  /* 0x000000ffff1a7224 */ /* 0x000fce00078e00ff */
.L_x_203:
[----:B0-----:R0:W-:Y:S01]  /*aa30*/  STS [R2], RZ ;  /* 0x000000ff02007388 */ /* 0x0011e20000000800 */
[----:B-1----:R-:W-:-:S13]  /*aa40*/  ISETP.NE.AND P0, PT, R17, RZ, PT ;  /* 0x000000ff1100720c */ /* 0x002fda0003f05270 */
[----:B0-----:R-:W-:Y:S05]  /*aa50*/  @!P0 BRA `(.L_x_184) ;  /* 0x0000000000708947 */ /* 0x001fea0003800000 */
[----:B------:R-:W-:Y:S02]  /*aa60*/  R2UR UR4, R76 ;  /* 0x000000004c0472ca */ /* 0x000fe400000e0000 */
[----:B------:R-:W-:-:S13]  /*aa70*/  R2UR UR5, R77 ;  /* 0x000000004d0572ca */ /* 0x000fda00000e0000 */
[----:B------:R-:W2:Y:S02]  /*aa80*/  LD.E R5, desc[UR4][R46.64] ;  /* 0x000000042e057980 */ /* 0x000ea4000c101900 */
[----:B--2---:R-:W-:-:S13]  /*aa90*/  FSETP.NE.AND P0, PT, R5, RZ, PT ;  /* 0x000000ff0500720b */ /* 0x004fda0003f05000 */
[----:B------:R-:W-:Y:S05]  /*aaa0*/  @!P0 BRA `(.L_x_185) ;  /* 0x0000000000548947 */ /* 0x000fea0003800000 */
[----:B------:R-:W-:Y:S01]  /*aab0*/  R2UR UR4, R76 ;  /* 0x000000004c0472ca */ /* 0x000fe200000e0000 */
[----:B------:R-:W-:Y:S01]  /*aac0*/  IMAD R7, R22, R26, R16 ;  /* 0x0000001a16077224 */ /* 0x000fe200078e0210 */
[----:B------:R-:W-:-:S03]  /*aad0*/  R2UR UR5, R77 ;  /* 0x000000004d0572ca */ /* 0x000fc600000e0000 */
[----:B------:R-:W-:-:S10]  /*aae0*/  IMAD.WIDE R6, R7, 0x4, R62 ;  /* 0x0000000407067825 */ /* 0x000fd400078e023e */
[----:B------:R-:W2:Y:S01]  /*aaf0*/  LD.E R0, desc[UR4][R6.64] ;  /* 0x0000000406007980 */ /* 0x000ea2000c101900 */
[----:B------:R-:W0:Y:S01]  /*ab00*/  MUFU.RCP R4, R5 ;  /* 0x0000000500047308 */ /* 0x000e220000001000 */
[----:B------:R-:W-:Y:S01]  /*ab10*/  BSSY B6, `(.L_x_186) ;  /* 0x000000c000067945 */ /* 0x000fe20003800000 */
[----:B0-----:R-:W-:-:S04]  /*ab20*/  FFMA R3, -R5, R4, 1 ;  /* 0x3f80000005037423 */ /* 0x001fc80000000104 */
[----:B------:R-:W-:Y:S02]  /*ab30*/  FFMA R3, R4, R3, R4 ;  /* 0x0000000304037223 */ /* 0x000fe40000000004 */
[----:B--2---:R-:W0:Y:S02]  /*ab40*/  FCHK P0, R0, R5 ;  /* 0x0000000500007302 */ /* 0x004e240000000000 */
[----:B------:R-:W-:-:S04]  /*ab50*/  FFMA R4, R0, R3, RZ ;  /* 0x0000000300047223 */ /* 0x000fc800000000ff */
[----:B------:R-:W-:-:S04]  /*ab60*/  FFMA R8, -R5, R4, R0 ;  /* 0x0000000405087223 */ /* 0x000fc80000000100 */
[----:B------:R-:W-:Y:S01]  /*ab70*/  FFMA R4, R3, R8, R4 ;  /* 0x0000000803047223 */ /* 0x000fe20000000004 */
[----:B0-----:R-:W-:Y:S06]  /*ab80*/  @!P0 BRA `(.L_x_187) ;  /* 0x0000000000108947 */ /* 0x001fec0003800000 */
[----:B------:R-:W-:Y:S01]  /*ab90*/  IMAD.MOV.U32 R4, RZ, RZ, R0 ;  /* 0x000000ffff047224 */ /* 0x000fe200078e0000 */
[----:B------:R-:W-:Y:S01]  /*aba0*/  MOV R20, 0xabd0 ;  /* 0x0000abd000147802 */ /* 0x000fe20000000f00 */
[----:B------:R-:W-:-:S07]  /*abb0*/  IMAD.MOV.U32 R21, RZ, RZ, 0x0 ;  /* 0x00000000ff157424 */ /* 0x000fce00078e00ff */
[----:B------:R-:W-:Y:S05]  /*abc0*/  CALL.REL.NOINC `($__internal_1_$__cuda_sm3x_div_rn_noftz_f32_slowpath) ;  /* 0x0000003400f87944 */ /* 0x000fea0003c00000 */
.L_x_187:
[----:B------:R-:W-:Y:S05]  /*abd0*/  BSYNC B6 ;  /* 0x0000000000067941 */ /* 0x000fea0003800000 */
.L_x_186:
[----:B------:R0:W-:Y:S01]  /*abe0*/  STS [R2], R4 ;  /* 0x0000000402007388 */ /* 0x0001e20000000800 */
[----:B------:R-:W-:Y:S05]  /*abf0*/  BRA `(.L_x_184) ;  /* 0x0000000000087947 */ /* 0x000fea0003800000 */
.L_x_185:
[----:B------:R-:W-:-:S05]  /*ac00*/  IMAD.MOV.U32 R3, RZ, RZ, -0x40800000 ;  /* 0xbf800000ff037424 */ /* 0x000fca00078e00ff */
[----:B------:R1:W-:Y:S02]  /*ac10*/  STS [R2], R3 ;  /* 0x0000000302007388 */ /* 0x0003e40000000800 */
.L_x_184:
[----:B-1----:R-:W1:Y:S01]  /*ac20*/  LDC R3, c[0x3][0x48] ;  /* 0x00c01200ff037b82 */ /* 0x002e620000000800 */
[----:B------:R-:W-:Y:S01]  /*ac30*/  ISETP.NE.AND P0, PT, R16, RZ, PT ;  /* 0x000000ff1000720c */ /* 0x000fe20003f05270 */
[----:B------:R-:W-:Y:S06]  /*ac40*/  WARPSYNC.ALL ;  /* 0x0000000000007948 */ /* 0x000fec0003800000 */
[----:B------:R-:W-:Y:S01]  /*ac50*/  BAR.SYNC.DEFER_BLOCKING 0x0 ;  /* 0x0000000000007b1d */ /* 0x000fe20000010000 */
[----:B------:R-:W-:-:S05]  /*ac60*/  ISETP.EQ.OR P0, PT, R17, RZ, P0 ;  /* 0x000000ff1100720c */ /* 0x000fca0000702670 */
[----:B------:R-:W-:Y:S01]  /*ac70*/  BSSY B0, `(.L_x_188) ;  /* 0x0000080000007945 */ /* 0x000fe20003800000 */
[----:B-1----:R-:W-:-:S07]  /*ac80*/  IMAD R11, R3, 0x4, R18 ;  /* 0x00000004030b7824 */ /* 0x002fce00078e0212 */
[----:B------:R-:W-:Y:S05]  /*ac90*/  @P0 BRA `(.L_x_189) ;  /* 0x0000000400f40947 */ /* 0x000fea0003800000 */
[----:B------:R-:W-:Y:S01]  /*aca0*/  ISETP.GE.AND P0, PT, R25, RZ, PT ;  /* 0x000000ff1900720c */ /* 0x000fe20003f06270 */
[----:B------:R-:W-:Y:S01]  /*acb0*/  BSSY B1, `(.L_x_190) ;  /* 0x0000066000017945 */ /* 0x000fe20003800000 */
[----:B------:R-:W-:-:S11]  /*acc0*/  IMAD.MOV.U32 R0, RZ, RZ, RZ ;  /* 0x000000ffff007224 */ /* 0x000fd600078e00ff */
[----:B------:R-:W-:Y:S05]  /*acd0*/  @!P0 BRA `(.L_x_191) ;  /* 0x00000004008c8947 */ /* 0x000fea0003800000 */
[----:B------:R-:W-:Y:S01]  /*ace0*/  ISETP.GE.U32.AND P0, PT, R25, 0x7, PT ;  /* 0x000000071900780c */ /* 0x000fe20003f06070 */
[----:B------:R-:W-:Y:S01]  /*acf0*/  BSSY B2, `(.L_x_192) ;  /* 0x000002e000027945 */ /* 0x000fe20003800000 */
[----:B------:R-:W-:Y:S02]  /*ad00*/  IMAD.MOV.U32 R3, RZ, RZ, RZ ;  /* 0x000000ffff037224 */ /* 0x000fe400078e00ff */
[----:B------:R-:W-:-:S09]  /*ad10*/  IMAD.MOV.U32 R0, RZ, RZ, RZ ;  /* 0x000000ffff007224 */ /* 0x000fd200078e00ff */
[----:B------:R-:W-:Y:S05]  /*ad20*/  @!P0 BRA `(.L_x_193) ;  /* 0x0000000000a88947 */ /* 0x000fea0003800000 */
[----:B------:R-:W-:Y:S01]  /*ad30*/  HFMA2 R0, -RZ, RZ, 0, 0 ;  /* 0x00000000ff007431 */ /* 0x000fe200000001ff */
[----:B------:R-:W-:Y:S01]  /*ad40*/  BSSY B3, `(.L_x_194) ;  /* 0x0000027000037945 */ /* 0x000fe20003800000 */
[----:B------:R-:W-:Y:S01]  /*ad50*/  IMAD.MOV.U32 R3, RZ, RZ, RZ ;  /* 0x000000ffff037224 */ /* 0x000fe200078e00ff */
[----:B------:R-:W-:-:S07]  /*ad60*/  LOP3.LUT R12, R22, 0xfffffff8, RZ, 0xc0, !PT ;  /* 0xfffffff8160c7812 */ /* 0x000fce00078ec0ff */
.L_x_195:
[C---:B0-----:R-:W-:Y:S02]  /*ad70*/  IMAD R4, R3.reuse, 0x4, R18 ;  /* 0x0000000403047824 */ /* 0x041fe400078e0212 */
[----:B------:R-:W-:-:S03]  /*ad80*/  VIADD R3, R3, 0x8 ;  /* 0x0000000803037836 */ /* 0x000fc60000000000 */
[----:B------:R-:W0:Y:S04]  /*ad90*/  LDS R9, [R4] ;  /* 0x0000000004097984 */ /* 0x000e280000000800 */
[----:B------:R-:W1:Y:S04]  /*ada0*/  LDS R5, [R4+0x4] ;  /* 0x0000040004057984 */ /* 0x000e680000000800 */
[----:B------:R-:W2:Y:S04]  /*adb0*/  LDS R6, [R4+0x8] ;  /* 0x0000080004067984 */ /* 0x000ea80000000800 */
[----:B------:R-:W3:Y:S04]  /*adc0*/  LDS R7, [R4+0xc] ;  /* 0x00000c0004077984 */ /* 0x000ee80000000800 */
[----:B------:R-:W4:Y:S04]  /*add0*/  LDS R8, [R4+0x10] ;  /* 0x0000100004087984 */ /* 0x000f280000000800 */
[----:B------:R-:W-:Y:S01]  /*ade0*/  LDS R10, [R4+0x18] ;  /* 0x00001800040a7984 */ /* 0x000fe20000000800 */
[----:B0-----:R-:W-:-:S03]  /*adf0*/  FSETP.GT.AND P0, PT, R9, RZ, PT ;  /* 0x000000ff0900720b */ /* 0x001fc60003f04000 */
[----:B------:R-:W0:Y:S01]  /*ae00*/  LDS R9, [R4+0x14] ;  /* 0x0000140004097984 */ /* 0x000e220000000800 */
[----:B-1----:R-:W-:Y:S01]  /*ae10*/  FSETP.GT.AND P1, PT, R5, RZ, PT ;  /* 0x000000ff0500720b */ /* 0x002fe20003f24000 */
[----:B------:R-:W-:-:S08]  /*ae20*/  VIADD R5, R0, 0x1 ;  /* 0x0000000100057836 */ /* 0x000fd00000000000 */
[----:B------:R-:W-:Y:S01]  /*ae30*/  @!P0 IMAD.MOV R5, RZ, RZ, R0 ;  /* 0x000000ffff058224 */ /* 0x000fe200078e0200 */
[----:B--2---:R-:W-:Y:S02]  /*ae40*/  FSETP.GT.AND P0, PT, R6, RZ, PT ;  /* 0x000000ff0600720b */ /* 0x004fe40003f04000 */
[----:B------:R-:W1:Y:S01]  /*ae50*/  LDS R6, [R4+0x1c] ;  /* 0x00001c0004067984 */ /* 0x000e620000000800 */
[----:B------:R-:W-:Y:S02]  /*ae60*/  VIADD R0, R5, 0x1 ;  /* 0x0000000105007836 */ /* 0x000fe40000000000 */
[----:B------:R-:W-:Y:S01]  /*ae70*/  @!P1 IMAD.MOV R0, RZ, RZ, R5 ;  /* 0x000000ffff009224 */ /* 0x000fe200078e0205 */
[----:B---3--:R-:W-:-:S03]  /*ae80*/  FSETP.GT.AND P1, PT, R7, RZ, PT ;  /* 0x000000ff0700720b */ /* 0x008fc60003f24000 */
[----:B------:R-:W-:-:S04]  /*ae90*/  VIADD R5, R0, 0x1 ;  /* 0x0000000100057836 */ /* 0x000fc80000000000 */
[----:B------:R-:W-:Y:S01]  /*aea0*/  @!P0 IMAD.MOV R5, RZ, RZ, R0 ;  /* 0x000000ffff058224 */ /* 0x000fe200078e0200 */
[----:B----4-:R-:W-:-:S03]  /*aeb0*/  FSETP.GT.AND P0, PT, R8, RZ, PT ;  /* 0x000000ff0800720b */ /* 0x010fc60003f04000 */
[----:B------:R-:W-:Y:S02]  /*aec0*/  VIADD R0, R5, 0x1 ;  /* 0x0000000105007836 */ /* 0x000fe40000000000 */
[----:B------:R-:W-:-:S05]  /*aed0*/  @!P1 IMAD.MOV R0, RZ, RZ, R5 ;  /* 0x000000ffff009224 */ /* 0x000fca00078e0205 */
[----:B------:R-:W-:-:S03]  /*aee0*/  IADD3 R5, PT, PT, R0, 0x1, RZ ;  /* 0x0000000100057810 */ /* 0x000fc60007ffe0ff */
[----:B------:R-:W-:Y:S01]  /*aef0*/  @!P0 IMAD.MOV R5, RZ, RZ, R0 ;  /* 0x000000ffff058224 */ /* 0x000fe200078e0200 */
[----:B0-----:R-:W-:Y:S02]  /*af00*/  FSETP.GT.AND P1, PT, R9, RZ, PT ;  /* 0x000000ff0900720b */ /* 0x001fe40003f24000 */
[----:B------:R-:W-:Y:S01]  /*af10*/  FSETP.GT.AND P0, PT, R10, RZ, PT ;  /* 0x000000ff0a00720b */ /* 0x000fe20003f04000 */
[----:B------:R-:W-:-:S10]  /*af20*/  VIADD R0, R5, 0x1 ;  /* 0x0000000105007836 */ /* 0x000fd40000000000 */
[----:B------:R-:W-:Y:S01]  /*af30*/  @!P1 IMAD.MOV R0, RZ, RZ, R5 ;  /* 0x000000ffff009224 */ /* 0x000fe200078e0205 */
[----:B-1----:R-:W-:-:S03]  /*af40*/  FSETP.GT.AND P1, PT, R6, RZ, PT ;  /* 0x000000ff0600720b */ /* 0x002fc60003f24000 */
[----:B------:R-:W-:Y:S02]  /*af50*/  VIADD R4, R0, 0x1 ;  /* 0x0000000100047836 */ /* 0x000fe40000000000 */
[----:B------:R-:W-:Y:S01]  /*af60*/  @!P0 IMAD.MOV R4, RZ, RZ, R0 ;  /* 0x000000ffff048224 */ /* 0x000fe200078e0200 */
[----:B------:R-:W-:-:S03]  /*af70*/  ISETP.NE.AND P0, PT, R3, R12, PT ;  /* 0x0000000c0300720c */ /* 0x000fc60003f05270 */
[----:B------:R-:W-:-:S04]  /*af80*/  VIADD R0, R4, 0x1 ;  /* 0x0000000104007836 */ /* 0x000fc80000000000 */
[----:B------:R-:W-:-:S06]  /*af90*/  @!P1 IMAD.MOV R0, RZ, RZ, R4 ;  /* 0x000000ffff009224 */ /* 0x000fcc00078e0204 */
[----:B------:R-:W-:Y:S05]  /*afa0*/  @P0 BRA `(.L_x_195) ;  /* 0xfffffffc00700947 */ /* 0x000fea000383ffff */
[----:B------:R-:W-:Y:S05]  /*afb0*/  BSYNC B3 ;  /* 0x0000000000037941 */ /* 0x000fea0003800000 */
.L_x_194:
[----:B------:R-:W-:-:S07]  /*afc0*/  IMAD.MOV.U32 R3, RZ, RZ, R12 ;  /* 0x000000ffff037224 */ /* 0x000fce00078e000c */
.L_x_193:
[----:B------:R-:W-:Y:S05]  /*afd0*/  BSYNC B2 ;  /* 0x0000000000027941 */ /* 0x000fea0003800000 */
.L_x_192:
[----:B0-----:R-:W-:-:S04]  /*afe0*/  LOP3.LUT R4, R22, 0x7, RZ, 0xc0, !PT ;  /* 0x0000000716047812 */ /* 0x001fc800078ec0ff */
[----:B------:R-:W-:-:S13]  /*aff0*/  ISETP.NE.AND P0, PT, R4, RZ, PT ;  /* 0x000000ff0400720c */ /* 0x000fda0003f05270 */
[----:B------:R-:W-:Y:S05]  /*b000*/  @!P0 BRA `(.L_x_191) ;  /* 0x0000000000c08947 */ /* 0x000fea0003800000 */
[----:B------:R-:W-:Y:S01]  /*b010*/  IADD3 R4, PT, PT, R4, -0x1, RZ ;  /* 0xffffffff04047810 */ /* 0x000fe20007ffe0ff */
[----:B------:R-:W-:Y:S01]  /*b020*/  BSSY B2, `(.L_x_196) ;  /* 0x0000016000027945 */ /* 0x000fe20003800000 */
[----:B------:R-:W-:Y:S02]  /*b030*/  LOP3.LUT P0, RZ, R22, 0x3, RZ, 0xc0, !PT ;  /* 0x0000000316ff7812 */ /* 0x000fe4000780c0ff */
[----:B------:R-:W-:-:S13]  /*b040*/  ISETP.GE.U32.AND P1, PT, R4, 0x3, PT ;  /* 0x000000030400780c */ /* 0x000fda0003f26070 */
[----:B------:R-:W-:Y:S05]  /*b050*/  @!P1 BRA `(.L_x_197) ;  /* 0x0000000000489947 */ /* 0x000fea0003800000 */
[C---:B------:R-:W-:Y:S02]  /*b060*/  IMAD R4, R3.reuse, 0x4, R18 ;  /* 0x0000000403047824 */ /* 0x040fe400078e0212 */
[----:B------:R-:W-:-:S03]  /*b070*/  VIADD R3, R3, 0x4 ;  /* 0x0000000403037836 */ /* 0x000fc60000000000 */
[----:B------:R-:W0:Y:S02]  /*b080*/  LDS R5, [R4] ;  /* 0x0000000004057984 */ /* 0x000e240000000800 */
[----:B0-----:R-:W-:Y:S02]  /*b090*/  FSETP.GT.AND P1, PT, R5, RZ, PT ;  /* 0x000000ff0500720b */ /* 0x001fe40003f24000 */
[----:B------:R-:W0:Y:S02]  /*b0a0*/  LDS R5, [R4+0x4] ;  /* 0x0000040004057984 */ /* 0x000e240000000800 */
[----:B0-----:R-:W-:Y:S02]  /*b0b0*/  FSETP.GT.AND P2, PT, R5, RZ, PT ;  /* 0x000000ff0500720b */ /* 0x001fe40003f44000 */
[----:B------:R-:W0:Y:S02]  /*b0c0*/  LDS R5, [R4+0x8] ;  /* 0x0000080004057984 */ /* 0x000e240000000800 */
[----:B0-----:R-:W-:-:S02]  /*b0d0*/  FSETP.GT.AND P3, PT, R5, RZ, PT ;  /* 0x000000ff0500720b */ /* 0x001fc40003f64000 */
[----:B------:R-:W0:Y:S02]  /*b0e0*/  LDS R5, [R4+0xc] ;  /* 0x00000c0004057984 */ /* 0x000e240000000800 */
[----:B0-----:R-:W-:Y:S01]  /*b0f0*/  FSETP.GT.AND P4, PT, R5, RZ, PT ;  /* 0x000000ff0500720b */ /* 0x001fe20003f84000 */
[----:B------:R-:W-:Y:S02]  /*b100*/  VIADD R5, R0, 0x1 ;  /* 0x0000000100057836 */ /* 0x000fe40000000000 */
[----:B------:R-:W-:-:S04]  /*b110*/  @!P1 IMAD.MOV R5, RZ, RZ, R0 ;  /* 0x000000ffff059224 */ /* 0x000fc800078e0200 */
[----:B------:R-:W-:Y:S02]  /*b120*/  VIADD R0, R5, 0x1 ;  /* 0x0000000105007836 */ /* 0x000fe40000000000 */
[----:B------:R-:W-:-:S04]  /*b130*/  @!P2 IMAD.MOV R0, RZ, RZ, R5 ;  /* 0x000000ffff00a224 */ /* 0x000fc800078e0205 */
[----:B------:R-:W-:Y:S02]  /*b140*/  VIADD R5, R0, 0x1 ;  /* 0x0000000100057836 */ /* 0x000fe40000000000 */
[----:B------:R-:W-:-:S04]  /*b150*/  @!P3 IMAD.MOV R5, RZ, RZ, R0 ;  /* 0x000000ffff05b224 */ /* 0x000fc800078e0200 */
[C---:B------:R-:W-:Y:S01]  /*b160*/  VIADD R0, R5.reuse, 0x1 ;  /* 0x0000000105007836 */ /* 0x040fe20000000000 */
[----:B------:R-:W-:-:S07]  /*b170*/  @!P4 IADD3 R0, PT, PT, R5, RZ, RZ ;  /* 0x000000ff0500c210 */ /* 0x000fce0007ffe0ff */
.L_x_197:
[----:B------:R-:W-:Y:S05]  /*b180*/  BSYNC B2 ;  /* 0x0000000000027941 */ /* 0x000fea0003800000 */
.L_x_196:
[----:B------:R-:W-:Y:S05]  /*b190*/  @!P0 BRA `(.L_x_191) ;  /* 0x00000000005c8947 */ /* 0x000fea0003800000 */
[C---:B------:R-:W-:Y:S01]  /*b1a0*/  LOP3.LUT R5, R25.reuse, 0x3, RZ, 0xc0, !PT ;  /* 0x0000000319057812 */ /* 0x040fe200078ec0ff */
[----:B------:R-:W-:Y:S01]  /*b1b0*/  BSSY B2, `(.L_x_198) ;  /* 0x000000f000027945 */ /* 0x000fe20003800000 */
[----:B------:R-:W-:Y:S02]  /*b1c0*/  LOP3.LUT R4, R25, 0x1, RZ, 0xc0, !PT ;  /* 0x0000000119047812 */ /* 0x000fe400078ec0ff */
[----:B------:R-:W-:Y:S02]  /*b1d0*/  ISETP.NE.AND P1, PT, R5, RZ, PT ;  /* 0x000000ff0500720c */ /* 0x000fe40003f25270 */
[----:B------:R-:W-:-:S11]  /*b1e0*/  ISETP.NE.U32.AND P0, PT, R4, 0x1, PT ;  /* 0x000000010400780c */ /* 0x000fd60003f05070 */
[----:B------:R-:W-:Y:S05]  /*b1f0*/  @!P1 BRA `(.L_x_199) ;  /* 0x0000000000289947 */ /* 0x000fea0003800000 */
[C---:B------:R-:W-:Y:S02]  /*b200*/  IMAD R5, R3.reuse, 0x4, R18 ;  /* 0x0000000403057824 */ /* 0x040fe400078e0212 */
[----:B------:R-:W-:-:S03]  /*b210*/  VIADD R3, R3, 0x2 ;  /* 0x0000000203037836 */ /* 0x000fc60000000000 */
[----:B------:R-:W0:Y:S02]  /*b220*/  LDS R4, [R5] ;  /* 0x0000000005047984 */ /* 0x000e240000000800 */
[----:B0-----:R-:W-:Y:S02]  /*b230*/  FSETP.GT.AND P1, PT, R4, RZ, PT ;  /* 0x000000ff0400720b */ /* 0x001fe40003f24000 */
[----:B------:R-:W0:Y:S02]  /*b240*/  LDS R4, [R5+0x4] ;  /* 0x0000040005047984 */ /* 0x000e240000000800 */
[----:B0-----:R-:W-:Y:S01]  /*b250*/  FSETP.GT.AND P2, PT, R4, RZ, PT ;  /* 0x000000ff0400720b */ /* 0x001fe20003f44000 */
[----:B------:R-:W-:-:S08]  /*b260*/  VIADD R4, R0, 0x1 ;  /* 0x0000000100047836 */ /* 0x000fd00000000000 */
[----:B------:R-:W-:-:S04]  /*b270*/  @!P1 IMAD.MOV R4, RZ, RZ, R0 ;  /* 0x000000ffff049224 */ /* 0x000fc800078e0200 */
[----:B------:R-:W-:Y:S02]  /*b280*/  VIADD R0, R4, 0x1 ;  /* 0x0000000104007836 */ /* 0x000fe40000000000 */
[----:B------:R-:W-:-:S07]  /*b290*/  @!P2 IMAD.MOV R0, RZ, RZ, R4 ;  /* 0x000000ffff00a224 */ /* 0x000fce00078e0204 */
.L_x_199:
[----:B------:R-:W-:Y:S05]  /*b2a0*/  BSYNC B2 ;  /* 0x0000000000027941 */ /* 0x000fea0003800000 */
.L_x_198:
[----:B------:R-:W-:Y:S02]  /*b2b0*/  @P0 IMAD R3, R3, 0x4, R18 ;  /* 0x0000000403030824 */ /* 0x000fe400078e0212 */
[----:B------:R-:W-:-:S04]  /*b2c0*/  @P0 VIADD R4, R0, 0x1 ;  /* 0x0000000100040836 */ /* 0x000fc80000000000 */
[----:B------:R-:W0:Y:S02]  /*b2d0*/  @P0 LDS R3, [R3] ;  /* 0x0000000003030984 */ /* 0x000e240000000800 */
[----:B0-----:R-:W-:-:S13]  /*b2e0*/  FSETP.GT.OR P1, PT, R3, RZ, !P0 ;  /* 0x000000ff0300720b */ /* 0x001fda0004724400 */
[----:B------:R-:W-:-:S05]  /*b2f0*/  @!P1 IMAD.MOV R4, RZ, RZ, R0 ;  /* 0x000000ffff049224 */ /* 0x000fca00078e0200 */
[----:B------:R-:W-:-:S07]  /*b300*/  @P0 MOV R0, R4 ;  /* 0x0000000400000202 */ /* 0x000fce0000000f00 */
.L_x_191:
[----:B------:R-:W-:Y:S05]  /*b310*/  BSYNC B1 ;  /* 0x0000000000017941 */ /* 0x000fea0003800000 */
.L_x_190:
[C---:B------:R-:W-:Y:S01]  /*b320*/  ISETP.GE.U32.AND P2, PT, R0.reuse, 0x2, PT ;  /* 0x000000020000780c */ /* 0x040fe20003f46070 */
[----:B------:R-:W-:Y:S01]  /*b330*/  BSSY B1, `(.L_x_200) ;  /* 0x0000010000017945 */ /* 0x000fe20003800000 */
[----:B------:R-:W-:Y:S01]  /*b340*/  ISETP.GT.U32.AND P1, PT, R0, 0x1, PT ;  /* 0x000000010000780c */ /* 0x000fe20003f24070 */
[----:B------:R-:W-:Y:S01]  /*b350*/  IMAD.MOV.U32 R0, RZ, RZ, 0x3f800000 ;  /* 0x3f800000ff007424 */ /* 0x000fe200078e00ff */
[----:B------:R-:W-:Y:S02]  /*b360*/  ISETP.LT.OR P0, PT, R25, RZ, !P2 ;  /* 0x000000ff1900720c */ /* 0x000fe40005701670 */
[----:B------:R-:W-:Y:S02]  /*b370*/  FSEL R6, RZ, 1, P2 ;  /* 0x3f800000ff067808 */ /* 0x000fe40001000000 */
[----:B------:R-:W-:-:S09]  /*b380*/  FSEL R7, RZ, 1, !P1 ;  /* 0x3f800000ff077808 */ /* 0x000fd20004800000 */
[----:B------:R-:W-:Y:S05]  /*b390*/  @P0 BRA `(.L_x_201) ;  /* 0x0000000000240947 */ /* 0x000fea0003800000 */
[----:B------:R-:W-:Y:S02]  /*b3a0*/  IMAD.MOV.U32 R0, RZ, RZ, 0x3f800000 ;  /* 0x3f800000ff007424 */ /* 0x000fe400078e00ff */
[----:B------:R-:W-:-:S07]  /*b3b0*/  IMAD.MOV.U32 R3, RZ, RZ, RZ ;  /* 0x000000ffff037224 */ /* 0x000fce00078e00ff */
.L_x_202:
[C---:B0-----:R-:W-:Y:S01]  /*b3c0*/  IMAD R4, R3.reuse, 0x4, R18 ;  /* 0x0000000403047824 */ /* 0x041fe200078e0212 */
[C---:B------:R-:W-:Y:S01]  /*b3d0*/  ISETP.GE.AND P0, PT, R3.reuse, R25, PT ;  /* 0x000000190300720c */ /* 0x040fe20003f06270 */
[----:B------:R-:W-:-:S04]  /*b3e0*/  VIADD R3, R3, 0x1 ;  /* 0x0000000103037836 */ /* 0x000fc80000000000 */
[----:B------:R-:W0:Y:S02]  /*b3f0*/  LDS R4, [R4] ;  /* 0x0000000004047984 */ /* 0x000e240000000800 */
[----:B0-----:R-:W-:-:S05]  /*b400*/  FSET.BF.LT.AND R5, R4, RZ, PT ;  /* 0x000000ff0405720a */ /* 0x001fca0003801000 */
[----:B------:R-:W-:Y:S01]  /*b410*/  FMUL R0, R5, R0 ;  /* 0x0000000005007220 */ /* 0x000fe20000400000 */
[----:B------:R-:W-:Y:S06]  /*b420*/  @!P0 BRA `(.L_x_202) ;  /* 0xfffffffc00e48947 */ /* 0x000fec000383ffff */
.L_x_201:
[----:B------:R-:W-:Y:S05]  /*b430*/  BSYNC B1 ;  /* 0x0000000000017941 */ /* 0x000fea0003800000 */
.L_x_200:
[----:B------:R-:W-:-:S04]  /*b440*/  FADD R0, -R0, 1 ;  /* 0x3f80000000007421 */ /* 0x000fc80000000100 */
[----:B------:R-:W-:-:S05]  /*b450*/  FFMA R0, R7, R0, R6 ;  /* 0x0000000007007223 */ /* 0x000fca0000000006 */
[----:B------:R1:W-:Y:S02]  /*b460*/  STS [R11+0x4], R0 ;  /* 0x000004000b007388 */ /* 0x0003e40000000800 */
.L_x_189:
[----:B------:R-:W-:Y:S05]  /*b470*/  BSYNC B0 ;  /* 0x0000000000007941 */ /* 0x000fea0003800000 */
.L_x_188:
[----:B------:R-:W-:Y:S01]  /*b480*/  BAR.SYNC.DEFER_BLOCKING 0x0 ;  /* 0x0000000000007b1d */ /* 0x000fe20000010000 */
[----:B------:R-:W-:Y:S01]  /*b490*/  I2FP.F32.S32 R17, R17 ;  /* 0x0000001100117245 */ /* 0x000fe20000201400 */
[----:B------:R-:W-:-:S05]  /*b4a0*/  VIADD R26, R26, 0x1 ;  /* 0x000000011a1a7836 */ /* 0x000fca0000000000 */
[----:B------:R-:W-:Y:S01]  /*b4b0*/  ISETP.NE.AND P0, PT, R26, R29, PT ;  /* 0x0000001d1a00720c */ /* 0x000fe20003f05270 */
[----:B-1----:R-:W1:Y:S02]  /*b4c0*/  LDS R0, [R11+0x4] ;  /* 0x000004000b007984 */ /* 0x002e640000000800 */
[----:B-1----:R-:W-:-:S06]  /*b4d0*/  FMUL R17, R0, R17 ;  /* 0x0000001100117220 */ /* 0x002fcc0000400000 */
[----:B------:R-:W1:Y:S04]  /*b4e0*/  F2I.TRUNC.NTZ R17, R17 ;  /* 0x0000001100117305 */ /* 0x000e68000020f100 */
[----:B------:R-:W-:Y:S05]  /*b4f0*/  @P0 BRA `(.L_x_203) ;  /* 0xfffffff4004c0947 */ /* 0x000fea000383ffff */
.L_x_183:
[----:B------:R-:W-:-:S04]  /*b500*/  ISETP.GE.AND P0, PT, R25, 0x1, PT ;  /* 0x000000011900780c */ /* 0x000fc80003f06270 */
[----:B------:R-:W-:-:S09]  /*b510*/  P2R R47, PR, RZ, 0x1 ;  /* 0x00000001ff2f7803 */ /* 0x000fd20000000000 */
[----:B------:R-:W-:Y:S05]  /*b520*/  @!P0 BRA `(.L_x_204) ;  /* 0x0000000800ec8947 */ /* 0x000fea0003800000 */
[----:B-1----:R-:W-:Y:S02]  /*b530*/  ISETP.NE.AND P0, PT, R17, RZ, PT ;  /* 0x000000ff1100720c */ /* 0x002fe40003f05270 */
[----:B------:R-:W-:Y:S02]  /*b540*/  CS2R R26, SRZ ;  /* 0x00000000001a7805 */ /* 0x000fe4000001ff00 */
[CC--:B------:R-:W-:Y:S02]  /*b550*/  ISETP.GE.AND P1, PT, R16.reuse, R23.reuse, PT ;  /* 0x000000171000720c */ /* 0x0c0fe40003f26270 */
[----:B------:R-:W-:Y:S02]  /*b560*/  ISETP.GE.OR P0, PT, R16, R23, !P0 ;  /* 0x000000171000720c */ /* 0x000fe40004706670 */
[----:B------:R-:W-:Y:S02]  /*b570*/  P2R R45, PR, RZ, 0x2 ;  /* 0x00000002ff2d7803 */ /* 0x000fe40000000000 */
[----:B------:R-:W-:-:S09]  /*b580*/  P2R R46, PR, RZ, 0x1 ;  /* 0x00000001ff2e7803 */ /* 0x000fd20000000000 */
.L_x_225:
[----:B------:R-:W-:Y:S01]  /*b590*/  ISETP.NE.AND P0, PT, R46, RZ, PT ;  /* 0x000000ff2e00720c */ /* 0x000fe20003f05270 */
[----:B------:R-:W-:-:S12]  /*b5a0*/  BSSY B7, `(.L_x_205) ;  /* 0x000002d000077945 */ /* 0x000fd80003800000 */
[----:B012---:R-:W-:Y:S05]  /*b5b0*/  @P0 BRA `(.L_x_206) ;  /* 0x0000000000ac0947 */ /* 0x007fea0003800000 */
[----:B0-----:R-:W-:Y:S02]  /*b5c0*/  IMAD R2, R22, R29, RZ ;  /* 0x0000001d16027224 */ /* 0x001fe400078e02ff */
[----:B------:R-:W-:-:S07]  /*b5d0*/  IMAD.MOV.U32 R18, RZ, RZ, R16 ;  /* 0x000000ffff127224 */ /* 0x000fce00078e0010 */
.L_x_209:
[----:B------:R-:W-:Y:S01]  /*b5e0*/  R2UR UR4, R76 ;  /* 0x000000004c0472ca */ /* 0x000fe200000e0000 */
[----:B------:R-:W-:Y:S01]  /*b5f0*/  IMAD.IADD R7, R2, 0x1, R27 ;  /* 0x0000000102077824 */ /* 0x000fe200078e021b */
[----:B------:R-:W-:Y:S01]  /*b600*/  R2UR UR5, R77 ;  /* 0x000000004d0572ca */ /* 0x000fe200000e0000 */
[----:B------:R-:W-:Y:S01]  /*b610*/  IMAD.IADD R9, R16, 0x1, R2 ;  /* 0x0000000110097824 */ /* 0x000fe200078e0202 */
[----:B------:R-:W-:Y:S01]  /*b620*/  R2UR UR6, R76 ;  /* 0x000000004c0672ca */ /* 0x000fe200000e0000 */
[----:B------:R-:W-:Y:S01]  /*b630*/  IMAD.WIDE.U32 R6, R7, 0x4, R62 ;  /* 0x0000000407067825 */ /* 0x000fe200078e003e */
[----:B------:R-:W-:-:S03]  /*b640*/  R2UR UR7, R77 ;  /* 0x000000004d0772ca */ /* 0x000fc600000e0000 */
[----:B------:R-:W-:-:S06]  /*b650*/  IMAD.WIDE R8, R9, 0x4, R62 ;  /* 0x0000000409087825 */ /* 0x000fcc00078e023e */
[----:B-1----:R-:W2:Y:S04]  /*b660*/  LD.E R0, desc[UR4][R8.64] ;  /* 0x0000000408007980 */ /* 0x002ea8000c101900 */
[----:B------:R-:W2:Y:S01]  /*b670*/  LD.E R7, desc[UR6][R6.64] ;  /* 0x0000000606077980 */ /* 0x000ea2000c101900 */
[----:B------:R-:W0:Y:S01]  /*b680*/  MUFU.RCP R4, R19 ;  /* 0x0000001300047308 */ /* 0x000e220000001000 */
[----:B------:R-:W-:Y:S01]  /*b690*/  BSSY B6, `(.L_x_207) ;  /* 0x000000e000067945 */ /* 0x000fe20003800000 */
[----:B0-----:R-:W-:-:S04]  /*b6a0*/  FFMA R3, -R19, R4, 1 ;  /* 0x3f80000013037423 */ /* 0x001fc80000000104 */
[----:B------:R-:W-:Y:S01]  /*b6b0*/  FFMA R3, R4, R3, R4 ;  /* 0x0000000304037223 */ /* 0x000fe20000000004 */
[----:B--2---:R-:W-:-:S04]  /*b6c0*/  FMUL R0, R0, R7 ;  /* 0x0000000700007220 */ /* 0x004fc80000400000 */
[----:B------:R-:W0:Y:S01]  /*b6d0*/  FCHK P0, R0, R19 ;  /* 0x0000001300007302 */ /* 0x000e220000000000 */
[----:B------:R-:W-:-:S04]  /*b6e0*/  FFMA R4, R0, R3, RZ ;  /* 0x0000000300047223 */ /* 0x000fc800000000ff */
[----:B------:R-:W-:-:S04]  /*b6f0*/  FFMA R5, -R19, R4, R0 ;  /* 0x0000000413057223 */ /* 0x000fc80000000100 */
[----:B------:R-:W-:Y:S01]  /*b700*/  FFMA R4, R3, R5, R4 ;  /* 0x0000000503047223 */ /* 0x000fe20000000004 */
[----:B0-----:R-:W-:Y:S06]  /*b710*/  @!P0 BRA `(.L_x_208) ;  /* 0x0000000000148947 */ /* 0x001fec0003800000 */
[----:B------:R-:W-:Y:S01]  /*b720*/  MOV R4, R0 ;  /* 0x0000000000047202 */ /* 0x000fe20000000f00 */
[----:B------:R-:W-:Y:S01]  /*b730*/  IMAD.MOV.U32 R5, RZ, RZ, R19 ;  /* 0x000000ffff057224 */ /* 0x000fe200078e0013 */
[----:B------:R-:W-:Y:S01]  /*b740*/  MOV R20, 0xb770 ;  /* 0x0000b77000147802 */ /* 0x000fe20000000f00 */
[----:B------:R-:W-:-:S07]  /*b750*/  IMAD.MOV.U32 R21, RZ, RZ, 0x0 ;  /* 0x00000000ff157424 */ /* 0x000fce00078e00ff */
[----:B------:R-:W-:Y:S05]  /*b760*/  CALL.REL.NOINC `($__internal_1_$__cuda_sm3x_div_rn_noftz_f32_slowpath) ;  /* 0x0000002c00107944 */ /* 0x000fea0003c00000 */
.L_x_208:
[----:B------:R-:W-:Y:S05]  /*b770*/  BSYNC B6 ;  /* 0x0000000000067941 */ /* 0x000fea0003800000 */
.L_x_207:
[----:B------:R-:W-:Y:S01]  /*b780*/  IMAD.MOV.U32 R6, RZ, RZ, R70 ;  /* 0x000000ffff067224 */ /* 0x000fe200078e0046 */
[----:B------:R-:W-:Y:S01]  /*b790*/  ISETP.NE.AND P0, PT, R16, R27, PT ;  /* 0x0000001b1000720c */ /* 0x000fe20003f05270 */
[----:B------:R-:W-:Y:S01]  /*b7a0*/  IMAD.MOV.U32 R7, RZ, RZ, R71 ;  /* 0x000000ffff077224 */ /* 0x000fe200078e0047 */
[----:B------:R-:W-:-:S04]  /*b7b0*/  ISETP.GE.AND P1, PT, R18, R25, PT ;  /* 0x000000191200720c */ /* 0x000fc80003f26270 */
[----:B------:R-:W-:Y:S02]  /*b7c0*/  MOV R7, R6 ;  /* 0x0000000600077202 */ /* 0x000fe40000000f00 */
[----:B------:R-:W-:Y:S02]  /*b7d0*/  FSEL R6, RZ, 1, P0 ;  /* 0x3f800000ff067808 */ /* 0x000fe40000000000 */
[----:B------:R-:W-:Y:S01]  /*b7e0*/  FSEL R3, RZ, 1, P1 ;  /* 0x3f800000ff037808 */ /* 0x000fe20000800000 */
[----:B------:R-:W-:Y:S02]  /*b7f0*/  IMAD R0, R18, 0x4, R7 ;  /* 0x0000000412007824 */ /* 0x000fe400078e0207 */
[----:B------:R-:W-:Y:S02]  /*b800*/  IMAD.IADD R18, R22, 0x1, R18 ;  /* 0x0000000116127824 */ /* 0x000fe400078e0212 */
[----:B------:R-:W-:Y:S01]  /*b810*/  FFMA R3, R3, -R4, R6 ;  /* 0x8000000403037223 */ /* 0x000fe20000000006 */
[----:B------:R-:W-:-:S02]  /*b820*/  IMAD R4, R23, 0x4, R0 ;  /* 0x0000000417047824 */ /* 0x000fc400078e0200 */
[----:B------:R-:W-:Y:S02]  /*b830*/  ISETP.GE.AND P0, PT, R18, R23, PT ;  /* 0x000000171200720c */ /* 0x000fe40003f06270 */
[----:B------:R1:W-:Y:S04]  /*b840*/  STS [R0], R3 ;  /* 0x0000000300007388 */ /* 0x0003e80000000800 */
[----:B------:R1:W-:Y:S07]  /*b850*/  STS [R4], R3 ;  /* 0x0000000304007388 */ /* 0x0003ee0000000800 */
[----:B------:R-:W-:Y:S05]  /*b860*/  @!P0 BRA `(.L_x_209) ;  /* 0xfffffffc005c8947 */ /* 0x000fea000383ffff */
.L_x_206:
[----:B------:R-:W-:Y:S05]  /*b870*/  BSYNC B7 ;  /* 0x0000000000077941 */ /* 0x000fea0003800000 */
.L_x_205:
[----:B0-----:R-:W-:Y:S01]  /*b880*/  IMAD.MOV.U32 R2, RZ, RZ, R70 ;  /* 0x000000ffff027224 */ /* 0x001fe200078e0046 */
[----:B------:R-:W-:Y:S01]  /*b890*/  ISETP.GE.AND P0, PT, R16, R25, PT ;  /* 0x000000191000720c */ /* 0x000fe20003f06270 */
[----:B-1----:R-:W-:Y:S01]  /*b8a0*/  IMAD.MOV.U32 R3, RZ, RZ, R71 ;  /* 0x000000ffff037224 */ /* 0x002fe200078e0047 */
[----:B------:R-:W-:Y:S01]  /*b8b0*/  I2FP.F32.S32 R12, R17 ;  /* 0x00000011000c7245 */ /* 0x000fe20000201400 */
[----:B------:R-:W-:Y:S01]  /*b8c0*/  IMAD R8, R23, 0x2, R16 ;  /* 0x0000000217087824 */ /* 0x000fe200078e0210 */
[----:B------:R-:W-:Y:S05]  /*b8d0*/  WARPSYNC.ALL ;  /* 0x0000000000007948 */ /* 0x000fea0003800000 */
[----:B------:R-:W-:Y:S01]  /*b8e0*/  MOV R9, R2 ;  /* 0x0000000200097202 */ /* 0x000fe20000000f00 */
[----:B------:R-:W-:Y:S01]  /*b8f0*/  IMAD R18, R26, R25, R8 ;  /* 0x000000191a127224 */ /* 0x000fe200078e0208 */
[----:B------:R-:W-:-:S02]  /*b900*/  SHF.R.U32.HI R7, RZ, 0x1, R23 ;  /* 0x00000001ff077819 */ /* 0x000fc40000011617 */
[----:B------:R-:W-:Y:S01]  /*b910*/  LEA R10, R16, R9, 0x2 ;  /* 0x00000009100a7211 */ /* 0x000fe200078e10ff */
[----:B------:R-:W-:-:S04]  /*b920*/  IMAD R18, R18, 0x4, R9 ;  /* 0x0000000412127824 */ /* 0x000fc800078e0209 */
[----:B------:R-:W0:Y:S01]  /*b930*/  @!P0 LDS R0, [R10] ;  /* 0x000000000a008984 */ /* 0x000e220000000800 */
[----:B------:R-:W-:Y:S02]  /*b940*/  IMAD R11, R23, 0x4, R10 ;  /* 0x00000004170b7824 */ /* 0x000fe400078e020a */
[----:B0-----:R-:W-:-:S05]  /*b950*/  @!P0 FMUL R3, R12, R0 ;  /* 0x000000000c038220 */ /* 0x001fca0000400000 */
[----:B------:R0:W-:Y:S01]  /*b960*/  @!P0 STS [R18], R3 ;  /* 0x0000000312008388 */ /* 0x0001e20000000800 */
[----:B------:R-:W-:Y:S01]  /*b970*/  BAR.SYNC.DEFER_BLOCKING 0x0 ;  /* 0x0000000000007b1d */ /* 0x000fe20000010000 */
[----:B------:R-:W-:-:S13]  /*b980*/  ISETP.NE.AND P0, PT, R27, RZ, PT ;  /* 0x000000ff1b00720c */ /* 0x000fda0003f05270 */
[----:B0-----:R-:W-:Y:S05]  /*b990*/  @!P0 BRA `(.L_x_210) ;  /* 0x0000000000cc8947 */ /* 0x001fea0003800000 */
[----:B------:R-:W-:-:S07]  /*b9a0*/  IMAD.MOV.U32 R0, RZ, RZ, RZ ;  /* 0x000000ffff007224 */ /* 0x000fce00078e00ff */
.L_x_215:
[----:B------:R-:W-:Y:S01]  /*b9b0*/  ISETP.NE.AND P2, PT, R45, RZ, PT ;  /* 0x000000ff2d00720c */ /* 0x000fe20003f45270 */
[----:B0-----:R-:W-:Y:S01]  /*b9c0*/  IMAD R2, R0, R25, R8 ;  /* 0x0000001900027224 */ /* 0x001fe200078e0208 */
[----:B------:R-:W-:Y:S01]  /*b9d0*/  ISETP.GE.AND P1, PT, R23, 0x2, PT ;  /* 0x000000021700780c */ /* 0x000fe20003f26270 */
[----:B------:R-:W-:Y:S05]  /*b9e0*/  WARPSYNC.ALL ;  /* 0x0000000000007948 */ /* 0x000fea0003800000 */
[----:B------:R-:W-:-:S05]  /*b9f0*/  IMAD R4, R2, 0x4, R9 ;  /* 0x0000000402047824 */ /* 0x000fca00078e0209 */
[----:B------:R-:W0:Y:S01]  /*ba00*/  @!P2 LDS R2, [R4] ;  /* 0x000000000402a984 */ /* 0x000e220000000800 */
[----:B------:R-:W-:-:S03]  /*ba10*/  @!P2 ISETP.GE.AND P0, PT, R0, R26, PT ;  /* 0x0000001a0000a20c */ /* 0x000fc60003f06270 */
[----:B-1----:R-:W1:Y:S01]  /*ba20*/  @!P2 LDS R5, [R10] ;  /* 0x000000000a05a984 */ /* 0x002e620000000800 */
[----:B------:R-:W-:Y:S02]  /*ba30*/  @!P2 FSEL R3, RZ, 1, P0 ;  /* 0x3f800000ff03a808 */ /* 0x000fe40000000000 */
[----:B------:R-:W-:-:S03]  /*ba40*/  ISETP.GE.AND P0, PT, R16, R23, PT ;  /* 0x000000171000720c */ /* 0x000fc60003f06270 */
[----:B0-----:R-:W-:-:S04]  /*ba50*/  @!P2 FMUL R2, R2, R3 ;  /* 0x000000030202a220 */ /* 0x001fc80000400000 */
[----:B-1----:R-:W-:-:S05]  /*ba60*/  @!P2 FMUL R2, R2, R5 ;  /* 0x000000050202a220 */ /* 0x002fca0000400000 */
[----:B------:R0:W-:Y:S01]  /*ba70*/  @!P2 STS [R10], R2 ;  /* 0x000000020a00a388 */ /* 0x0001e20000000800 */
[----:B------:R-:W-:Y:S06]  /*ba80*/  BAR.SYNC.DEFER_BLOCKING 0x0 ;  /* 0x0000000000007b1d */ /* 0x000fec0000010000 */
[----:B------:R-:W-:Y:S05]  /*ba90*/  @!P1 BRA `(.L_x_211) ;  /* 0x0000000000309947 */ /* 0x000fea0003800000 */
[----:B------:R-:W-:-:S07]  /*baa0*/  IMAD.MOV.U32 R3, RZ, RZ, R7 ;  /* 0x000000ffff037224 */ /* 0x000fce00078e0007 */
.L_x_212:
[----:B------:R-:W-:Y:S01]  /*bab0*/  ISETP.GE.AND P1, PT, R16, R3, PT ;  /* 0x000000031000720c */ /* 0x000fe20003f26270 */
[----:B------:R-:W-:-:S12]  /*bac0*/  WARPSYNC.ALL ;  /* 0x0000000000007948 */ /* 0x000fd80003800000 */
[----:B0-----:R-:W-:Y:S01]  /*bad0*/  @!P1 IMAD R2, R3, 0x4, R10 ;  /* 0x0000000403029824 */ /* 0x001fe200078e020a */
[----:B------:R-:W-:Y:S05]  /*bae0*/  @!P1 LDS R5, [R10] ;  /* 0x000000000a059984 */ /* 0x000fea0000000800 */
[----:B------:R-:W0:Y:S02]  /*baf0*/  @!P1 LDS R2, [R2] ;  /* 0x0000000002029984 */ /* 0x000e240000000800 */
[----:B0-----:R-:W-:-:S05]  /*bb00*/  @!P1 FADD R5, R2, R5 ;  /* 0x0000000502059221 */ /* 0x001fca0000000000 */
[----:B------:R1:W-:Y:S01]  /*bb10*/  @!P1 STS [R10], R5 ;  /* 0x000000050a009388 */ /* 0x0003e20000000800 */
[----:B------:R-:W-:Y:S01]  /*bb20*/  BAR.SYNC.DEFER_BLOCKING 0x0 ;  /* 0x0000000000007b1d */ /* 0x000fe20000010000 */
[----:B------:R-:W-:Y:S02]  /*bb30*/  ISETP.GT.U32.AND P1, PT, R3, 0x1, PT ;  /* 0x000000010300780c */ /* 0x000fe40003f24070 */
[----:B------:R-:W-:-:S11]  /*bb40*/  SHF.R.U32.HI R3, RZ, 0x1, R3 ;  /* 0x00000001ff037819 */ /* 0x000fd60000011603 */
[----:B-1----:R-:W-:Y:S05]  /*bb50*/  @P1 BRA `(.L_x_212) ;  /* 0xfffffffc00d41947 */ /* 0x002fea000383ffff */
.L_x_211:
[----:B------:R-:W-:Y:S01]  /*bb60*/  @!P0 LDS R3, [R4] ;  /* 0x0000000004038984 */ /* 0x000fe20000000800 */
[----:B------:R-:W-:-:S03]  /*bb70*/  ISETP.NE.AND P1, PT, R46, RZ, PT ;  /* 0x000000ff2e00720c */ /* 0x000fc60003f25270 */
[----:B0-----:R-:W-:Y:S04]  /*bb80*/  @!P0 LDS R2, [R9] ;  /* 0x0000000009028984 */ /* 0x001fe80000000800 */
[----:B------:R-:W0:Y:S02]  /*bb90*/  @!P0 LDS R5, [R11] ;  /* 0x000000000b058984 */ /* 0x000e240000000800 */
[----:B0-----:R-:W-:-:S05]  /*bba0*/  @!P0 FFMA R2, -R2, R3, R5 ;  /* 0x0000000302028223 */ /* 0x001fca0000000105 */
[----:B------:R0:W-:Y:S01]  /*bbb0*/  @!P0 STS [R11], R2 ;  /* 0x000000020b008388 */ /* 0x0001e20000000800 */
[----:B------:R-:W-:Y:S05]  /*bbc0*/  @P1 BRA `(.L_x_213) ;  /* 0x00000000002c1947 */ /* 0x000fea0003800000 */
[----:B0-----:R-:W-:-:S07]  /*bbd0*/  IMAD.MOV.U32 R2, RZ, RZ, R16 ;  /* 0x000000ffff027224 */ /* 0x001fce00078e0010 */
.L_x_214:
[----:B-1----:R-:W0:Y:S01]  /*bbe0*/  LDS R3, [R18] ;  /* 0x0000000012037984 */ /* 0x002e220000000800 */
[C---:B------:R-:W-:Y:S01]  /*bbf0*/  ISETP.GE.AND P0, PT, R2.reuse, R25, PT ;  /* 0x000000190200720c */ /* 0x040fe20003f06270 */
[----:B------:R-:W-:Y:S01]  /*bc00*/  IMAD R6, R2, 0x4, R9 ;  /* 0x0000000402067824 */ /* 0x000fe200078e0209 */
[----:B------:R-:W-:Y:S02]  /*bc10*/  IADD3 R2, PT, PT, R22, R2, RZ ;  /* 0x0000000216027210 */ /* 0x000fe40007ffe0ff */
[----:B------:R-:W-:Y:S02]  /*bc20*/  FSEL R4, RZ, 1, P0 ;  /* 0x3f800000ff047808 */ /* 0x000fe40000000000 */
[----:B------:R-:W-:Y:S01]  /*bc30*/  ISETP.GE.AND P0, PT, R2, R23, PT ;  /* 0x000000170200720c */ /* 0x000fe20003f06270 */
[----:B0-----:R-:W-:-:S04]  /*bc40*/  FMUL R3, R12, R3 ;  /* 0x000000030c037220 */ /* 0x001fc80000400000 */
[----:B------:R-:W-:-:S05]  /*bc50*/  FMUL R3, R3, R4 ;  /* 0x0000000403037220 */ /* 0x000fca0000400000 */
[----:B------:R1:W-:Y:S03]  /*bc60*/  STS [R6], R3 ;  /* 0x0000000306007388 */ /* 0x0003e60000000800 */
[----:B------:R-:W-:Y:S05]  /*bc70*/  @!P0 BRA `(.L_x_214) ;  /* 0xfffffffc00d88947 */ /* 0x000fea000383ffff */
.L_x_213:
[----:B------:R-:W-:Y:S01]  /*bc80*/  VIADD R0, R0, 0x1 ;  /* 0x0000000100007836 */ /* 0x000fe20000000000 */
[----:B------:R-:W-:Y:S05]  /*bc90*/  WARPSYNC.ALL ;  /* 0x0000000000007948 */ /* 0x000fea0003800000 */
[----:B------:R-:W-:Y:S01]  /*bca0*/  BAR.SYNC.DEFER_BLOCKING 0x0 ;  /* 0x0000000000007b1d */ /* 0x000fe20000010000 */
[----:B------:R-:W-:-:S13]  /*bcb0*/  ISETP.NE.AND P0, PT, R0, R27, PT ;  /* 0x0000001b0000720c */ /* 0x000fda0003f05270 */
[----:B------:R-:W-:Y:S05]  /*bcc0*/  @P0 BRA `(.L_x_215) ;  /* 0xfffffffc00380947 */ /* 0x000fea000383ffff */
.L_x_210:
[C---:B------:R-:W-:Y:S01]  /*bcd0*/  ISETP.GE.AND P0, PT, R16.reuse, R23, PT ;  /* 0x000000171000720c */ /* 0x040fe20003f06270 */
[----:B------:R-:W-:Y:S05]  /*bce0*/  WARPSYNC.ALL ;  /* 0x0000000000007948 */ /* 0x000fea0003800000 */
[----:B------:R-:W-:-:S04]  /*bcf0*/  ISETP.GE.AND P1, PT, R16, R25, PT ;  /* 0x000000191000720c */ /* 0x000fc80003f26270 */
[----:B-1----:R-:W-:Y:S02]  /*bd00*/  FSEL R3, RZ, 1, P1 ;  /* 0x3f800000ff037808 */ /* 0x002fe40000800000 */
[----:B------:R-:W-:Y:S01]  /*bd10*/  ISETP.GE.AND P1, PT, R23, 0x2, PT ;  /* 0x000000021700780c */ /* 0x000fe20003f26270 */
[----:B------:R-:W1:Y:S02]  /*bd20*/  @!P0 LDS R0, [R11] ;  /* 0x000000000b008984 */ /* 0x000e640000000800 */
[----:B-1----:R-:W-:-:S04]  /*bd30*/  @!P0 FMUL R0, R0, R0 ;  /* 0x0000000000008220 */ /* 0x002fc80000400000 */
[----:B------:R-:W-:-:S05]  /*bd40*/  @!P0 FMUL R0, R3, R0 ;  /* 0x0000000003008220 */ /* 0x000fca0000400000 */
[----:B------:R1:W-:Y:S01]  /*bd50*/  @!P0 STS [R10], R0 ;  /* 0x000000000a008388 */ /* 0x0003e20000000800 */
[----:B------:R-:W-:Y:S06]  /*bd60*/  BAR.SYNC.DEFER_BLOCKING 0x0 ;  /* 0x0000000000007b1d */ /* 0x000fec0000010000 */
[----:B------:R-:W-:Y:S05]  /*bd70*/  @!P1 BRA `(.L_x_216) ;  /* 0x0000000000309947 */ /* 0x000fea0003800000 */
[----:B------:R-:W-:-:S07]  /*bd80*/  IMAD.MOV.U32 R3, RZ, RZ, R7 ;  /* 0x000000ffff037224 */ /* 0x000fce00078e0007 */
.L_x_217:
[----:B------:R-:W-:Y:S01]  /*bd90*/  ISETP.GE.AND P0, PT, R16, R3, PT ;  /* 0x000000031000720c */ /* 0x000fe20003f06270 */
[----:B------:R-:W-:-:S12]  /*bda0*/  WARPSYNC.ALL ;  /* 0x0000000000007948 */ /* 0x000fd80003800000 */
[----:B-1----:R-:W-:Y:S01]  /*bdb0*/  @!P0 IMAD R0, R3, 0x4, R10 ;  /* 0x0000000403008824 */ /* 0x002fe200078e020a */
[----:B------:R-:W-:Y:S05]  /*bdc0*/  @!P0 LDS R5, [R10] ;  /* 0x000000000a058984 */ /* 0x000fea0000000800 */
[----:B------:R-:W1:Y:S02]  /*bdd0*/  @!P0 LDS R0, [R0] ;  /* 0x0000000000008984 */ /* 0x000e640000000800 */
[----:B-1----:R-:W-:-:S05]  /*bde0*/  @!P0 FADD R5, R0, R5 ;  /* 0x0000000500058221 */ /* 0x002fca0000000000 */
[----:B------:R2:W-:Y:S01]  /*bdf0*/  @!P0 STS [R10], R5 ;  /* 0x000000050a008388 */ /* 0x0005e20000000800 */
[----:B------:R-:W-:Y:S01]  /*be00*/  BAR.SYNC.DEFER_BLOCKING 0x0 ;  /* 0x0000000000007b1d */ /* 0x000fe20000010000 */
[----:B------:R-:W-:Y:S02]  /*be10*/  ISETP.GT.U32.AND P0, PT, R3, 0x1, PT ;  /* 0x000000010300780c */ /* 0x000fe40003f04070 */
[----:B------:R-:W-:-:S11]  /*be20*/  SHF.R.U32.HI R3, RZ, 0x1, R3 ;  /* 0x00000001ff037819 */ /* 0x000fd60000011603 */
[----:B--2---:R-:W-:Y:S05]  /*be30*/  @P0 BRA `(.L_x_217) ;  /* 0xfffffffc00d40947 */ /* 0x004fea000383ffff */
.L_x_216:
[----:B------:R-:W2:Y:S02]  /*be40*/  LDS R4, [R9] ;  /* 0x0000000009047984 */ /* 0x000ea40000000800 */
[----:B--2---:R-:W-:-:S13]  /*be50*/  FSETP.GT.AND P0, PT, R4, RZ, PT ;  /* 0x000000ff0400720b */ /* 0x004fda0003f04000 */
[----:B------:R-:W-:Y:S05]  /*be60*/  @!P0 BRA `(.L_x_218) ;  /* 0x0000000000888947 */ /* 0x000fea0003800000 */
[----:B------:R-:W-:-:S13]  /*be70*/  ISETP.GE.AND P0, PT, R16, R25, PT ;  /* 0x000000191000720c */ /* 0x000fda0003f06270 */
[----:B------:R-:W-:Y:S05]  /*be80*/  @P0 BRA `(.L_x_219) ;  /* 0x00000000007c0947 */ /* 0x000fea0003800000 */
[----:B0-----:R0:W2:Y:S01]  /*be90*/  LDS R2, [R11] ;  /* 0x000000000b027984 */ /* 0x0010a20000000800 */
[----:B-1----:R-:W-:Y:S01]  /*bea0*/  VIADD R0, R4, 0xf3000000 ;  /* 0xf300000004007836 */ /* 0x002fe20000000000 */
[----:B------:R0:W1:Y:S01]  /*beb0*/  MUFU.RSQ R3, R4 ;  /* 0x0000000400037308 */ /* 0x0000620000001400 */
[----:B------:R-:W-:Y:S03]  /*bec0*/  BSSY B6, `(.L_x_220) ;  /* 0x000000c000067945 */ /* 0x000fe60003800000 */
[----:B------:R-:W-:-:S13]  /*bed0*/  ISETP.GT.U32.AND P0, PT, R0, 0x727fffff, PT ;  /* 0x727fffff0000780c */ /* 0x000fda0003f04070 */
[----:B01----:R-:W-:Y:S05]  /*bee0*/  @!P0 BRA `(.L_x_221) ;  /* 0x0000000000148947 */ /* 0x003fea0003800000 */
[----:B------:R-:W-:Y:S01]  /*bef0*/  MOV R20, 0xbf20 ;  /* 0x0000bf2000147802 */ /* 0x000fe20000000f00 */
[----:B------:R-:W-:-:S07]  /*bf00*/  IMAD.MOV.U32 R21, RZ, RZ, 0x0 ;  /* 0x00000000ff157424 */ /* 0x000fce00078e00ff */
[----:B--2---:R-:W-:Y:S05]  /*bf10*/  CALL.REL.NOINC `($__internal_0_$__cuda_sm20_sqrt_rn_f32_slowpath) ;  /* 0x0000002000b87944 */ /* 0x004fea0003c00000 */
[----:B------:R-:W-:Y:S01]  /*bf20*/  IMAD.MOV.U32 R5, RZ, RZ, R4 ;  /* 0x000000ffff057224 */ /* 0x000fe200078e0004 */
[----:B------:R-:W-:Y:S06]  /*bf30*/  BRA `(.L_x_222) ;  /* 0x0000000000107947 */ /* 0x000fec0003800000 */
.L_x_221:
[----:B------:R-:W-:Y:S01]  /*bf40*/  FMUL.FTZ R5, R4, R3 ;  /* 0x0000000304057220 */ /* 0x000fe20000410000 */
[----:B------:R-:W-:-:S03]  /*bf50*/  FMUL.FTZ R0, R3, 0.5 ;  /* 0x3f00000003007820 */ /* 0x000fc60000410000 */
[----:B------:R-:W-:-:S04]  /*bf60*/  FFMA R4, -R5, R5, R4 ;  /* 0x0000000505047223 */ /* 0x000fc80000000104 */
[----:B------:R-:W-:-:S07]  /*bf70*/  FFMA R5, R4, R0, R5 ;  /* 0x0000000004057223 */ /* 0x000fce0000000005 */
.L_x_222:
[----:B------:R-:W-:Y:S05]  /*bf80*/  BSYNC B6 ;  /* 0x0000000000067941 */ /* 0x000fea0003800000 */
.L_x_220:
[----:B------:R-:W0:Y:S01]  /*bf90*/  MUFU.RCP R0, R5 ;  /* 0x0000000500007308 */ /* 0x000e220000001000 */
[----:B------:R-:W-:Y:S07]  /*bfa0*/  BSSY B6, `(.L_x_223) ;  /* 0x000000c000067945 */ /* 0x000fee0003800000 */
[----:B--2---:R-:W1:Y:S01]  /*bfb0*/  FCHK P0, R2, R5 ;  /* 0x0000000502007302 */ /* 0x004e620000000000 */
[----:B0-----:R-:W-:-:S04]  /*bfc0*/  FFMA R3, R0, -R5, 1 ;  /* 0x3f80000000037423 */ /* 0x001fc80000000805 */
[----:B------:R-:W-:-:S04]  /*bfd0*/  FFMA R3, R0, R3, R0 ;  /* 0x0000000300037223 */ /* 0x000fc80000000000 */
[----:B------:R-:W-:-:S04]  /*bfe0*/  FFMA R4, R2, R3, RZ ;  /* 0x0000000302047223 */ /* 0x000fc800000000ff */
[----:B------:R-:W-:-:S04]  /*bff0*/  FFMA R0, R4, -R5, R2 ;  /* 0x8000000504007223 */ /* 0x000fc80000000002 */
[----:B------:R-:W-:Y:S01]  /*c000*/  FFMA R4, R3, R0, R4 ;  /* 0x0000000003047223 */ /* 0x000fe20000000004 */
[----:B-1----:R-:W-:Y:S06]  /*c010*/  @!P0 BRA `(.L_x_224) ;  /* 0x0000000000108947 */ /* 0x002fec0003800000 */
[----:B------:R-:W-:Y:S01]  /*c020*/  IMAD.MOV.U32 R4, RZ, RZ, R2 ;  /* 0x000000ffff047224 */ /* 0x000fe200078e0002 */
[----:B------:R-:W-:Y:S01]  /*c030*/  MOV R20, 0xc060 ;  /* 0x0000c06000147802 */ /* 0x000fe20000000f00 */
[----:B------:R-:W-:-:S07]  /*c040*/  IMAD.MOV.U32 R21, RZ, RZ, 0x0 ;  /* 0x00000000ff157424 */ /* 0x000fce00078e00ff */
[----:B------:R-:W-:Y:S05]  /*c050*/  CALL.REL.NOINC `($__internal_1_$__cuda_sm3x_div_rn_noftz_f32_slowpath) ;  /* 0x0000002000d47944 */ /* 0x000fea0003c00000 */
.L_x_224:
[----:B------:R-:W-:Y:S05]  /*c060*/  BSYNC B6 ;  /* 0x0000000000067941 */ /* 0x000fea0003800000 */
.L_x_223:
[----:B------:R2:W-:Y:S02]  /*c070*/  STS [R18], R4 ;  /* 0x0000000412007388 */ /* 0x0005e40000000800 */
.L_x_219:
[----:B------:R-:W-:-:S07]  /*c080*/  VIADD R26, R26, 0x1 ;  /* 0x000000011a1a7836 */ /* 0x000fce0000000000 */
.L_x_218:
[----:B------:R-:W-:Y:S01]  /*c090*/  IADD3 R27, PT, PT, R27, 0x1, RZ ;  /* 0x000000011b1b7810 */ /* 0x000fe20007ffe0ff */
[----:B------:R-:W-:Y:S05]  /*c0a0*/  WARPSYNC.ALL ;  /* 0x0000000000007948 */ /* 0x000fea0003800000 */
[----:B------:R-:W-:Y:S01]  /*c0b0*/  BAR.SYNC.DEFER_BLOCKING 0x0 ;  /* 0x0000000000007b1d */ /* 0x000fe20000010000 */
[----:B------:R-:W-:-:S13]  /*c0c0*/  ISETP.NE.AND P0, PT, R27, R25, PT ;  /* 0x000000191b00720c */ /* 0x000fda0003f05270 */
[----:B------:R-:W-:Y:S05]  /*c0d0*/  @P0 BRA `(.L_x_225) ;  /* 0xfffffff4002c0947 */ /* 0x000fea000383ffff */
.L_x_204:
[----:B------:R-:W-:Y:S01]  /*c0e0*/  ISETP.GE.AND P0, PT, R16, R25, PT ;  /* 0x000000191000720c */ /* 0x000fe20003f06270 */
[----:B0-----:R-:W-:-:S03]  /*c0f0*/  IMAD R2, R22, R29, RZ ;  /* 0x0000001d16027224 */ /* 0x001fc600078e02ff */
[----:B--2---:R-:W-:-:S09]  /*c100*/  P2R R18, PR, RZ, 0x1 ;  /* 0x00000001ff127803 */ /* 0x004fd20000000000 */
[----:B------:R-:W-:Y:S05]  /*c110*/  @P0 BRA `(.L_x_226) ;  /* 0x0000000000700947 */ /* 0x000fea0003800000 */
[----:B------:R-:W-:Y:S01]  /*c120*/  R2UR UR4, R76 ;  /* 0x000000004c0472ca */ /* 0x000fe200000e0000 */
[----:B------:R-:W-:Y:S01]  /*c130*/  IMAD.IADD R7, R16, 0x1, R2 ;  /* 0x0000000110077824 */ /* 0x000fe200078e0202 */
[----:B------:R-:W-:-:S03]  /*c140*/  R2UR UR5, R77 ;  /* 0x000000004d0572ca */ /* 0x000fc600000e0000 */
[----:B------:R-:W-:-:S10]  /*c150*/  IMAD.WIDE R6, R7, 0x4, R62 ;  /* 0x0000000407067825 */ /* 0x000fd400078e023e */
[----:B------:R-:W2:Y:S01]  /*c160*/  LD.E R3, desc[UR4][R6.64] ;  /* 0x0000000406037980 */ /* 0x000ea2000c101900 */
[----:B------:R-:W1:Y:S01]  /*c170*/  MUFU.RCP R5, R28 ;  /* 0x0000001c00057308 */ /* 0x000e620000001000 */
[----:B------:R-:W-:Y:S01]  /*c180*/  BSSY B6, `(.L_x_227) ;  /* 0x000000d000067945 */ /* 0x000fe20003800000 */
[----:B-1----:R-:W-:-:S04]  /*c190*/  FFMA R0, R5, -R28, 1 ;  /* 0x3f80000005007423 */ /* 0x002fc8000000081c */
[----:B------:R-:W-:Y:S02]  /*c1a0*/  FFMA R0, R5, R0, R5 ;  /* 0x0000000005007223 */ /* 0x000fe40000000005 */
[----:B--2---:R-:W0:Y:S02]  /*c1b0*/  FCHK P0, R3, R28 ;  /* 0x0000001c03007302 */ /* 0x004e240000000000 */
[----:B------:R-:W-:-:S04]  /*c1c0*/  FFMA R5, R3, R0, RZ ;  /* 0x0000000003057223 */ /* 0x000fc800000000ff */
[----:B------:R-:W-:-:S04]  /*c1d0*/  FFMA R4, R5, -R28, R3 ;  /* 0x8000001c05047223 */ /* 0x000fc80000000003 */
[----:B------:R-:W-:Y:S01]  /*c1e0*/  FFMA R4, R0, R4, R5 ;  /* 0x0000000400047223 */ /* 0x000fe20000000005 */
[----:B0-----:R-:W-:Y:S06]  /*c1f0*/  @!P0 BRA `(.L_x_228) ;  /* 0x0000000000148947 */ /* 0x001fec0003800000 */
[----:B------:R-:W-:Y:S01]  /*c200*/  IMAD.MOV.U32 R4, RZ, RZ, R3 ;  /* 0x000000ffff047224 */ /* 0x000fe200078e0003 */
[----:B------:R-:W-:Y:S01]  /*c210*/  MOV R20, 0xc250 ;  /* 0x0000c25000147802 */ /* 0x000fe20000000f00 */
[----:B------:R-:W-:Y:S02]  /*c220*/  IMAD.MOV.U32 R5, RZ, RZ, R28 ;  /* 0x000000ffff057224 */ /* 0x000fe400078e001c */
[----:B------:R-:W-:-:S07]  /*c230*/  IMAD.MOV.U32 R21, RZ, RZ, 0x0 ;  /* 0x00000000ff157424 */ /* 0x000fce00078e00ff */
[----:B------:R-:W-:Y:S05]  /*c240*/  CALL.REL.NOINC `($__internal_1_$__cuda_sm3x_div_rn_noftz_f32_slowpath) ;  /* 0x0000002000587944 */ /* 0x000fea0003c00000 */
.L_x_228:
[----:B------:R-:W-:Y:S05]  /*c250*/  BSYNC B6 ;  /* 0x0000000000067941 */ /* 0x000fea0003800000 */
.L_x_227:
[----:B------:R-:W-:Y:S02]  /*c260*/  VIADD R0, R25, 0xffffffff ;  /* 0xffffffff19007836 */ /* 0x000fe40000000000 */
[----:B------:R-:W-:Y:S02]  /*c270*/  IMAD R3, R23, 0x2, R16 ;  /* 0x0000000217037824 */ /* 0x000fe400078e0210 */
[----:B------:R-:W-:Y:S02]  /*c280*/  IMAD.MOV.U32 R6, RZ, RZ, R70 ;  /* 0x000000ffff067224 */ /* 0x000fe400078e0046 */
[----:B------:R-:W-:Y:S02]  /*c290*/  IMAD.MOV.U32 R7, RZ, RZ, R71 ;  /* 0x000000ffff077224 */ /* 0x000fe400078e0047 */
[----:B------:R-:W-:-:S03]  /*c2a0*/  IMAD R0, R0, R25, R3 ;  /* 0x0000001900007224 */ /* 0x000fc600078e0203 */
[----:B------:R-:W-:-:S05]  /*c2b0*/  MOV R3, R6 ;  /* 0x0000000600037202 */ /* 0x000fca0000000f00 */
[----:B------:R-:W-:-:S05]  /*c2c0*/  IMAD R3, R0, 0x4, R3 ;  /* 0x0000000400037824 */ /* 0x000fca00078e0203 */
[----:B------:R0:W-:Y:S02]  /*c2d0*/  STS [R3], R4 ;  /* 0x0000000403007388 */ /* 0x0001e40000000800 */
.L_x_226:
[----:B------:R-:W-:Y:S01]  /*c2e0*/  ISETP.NE.AND P0, PT, R47, RZ, PT ;  /* 0x000000ff2f00720c */ /* 0x000fe20003f05270 */
[----:B------:R-:W-:Y:S05]  /*c2f0*/  WARPSYNC.ALL ;  /* 0x0000000000007948 */ /* 0x000fea0003800000 */
[----:B------:R-:W-:Y:S06]  /*c300*/  BAR.SYNC.DEFER_BLOCKING 0x0 ;  /* 0x0000000000007b1d */ /* 0x000fec0000010000 */
[----:B------:R-:W-:Y:S04]  /*c310*/  BSSY B0, `(.L_x_229) ;  /* 0x000004d000007945 */ /* 0x000fe80003800000 */
[----:B------:R-:W-:Y:S05]  /*c320*/  @!P0 BRA `(.L_x_230) ;  /* 0x00000004002c8947 */ /* 0x000fea0003800000 */
[----:B-1----:R-:W-:Y:S01]  /*c330*/  IADD3 R0, PT, PT, R25, -0x1, RZ ;  /* 0xffffffff19007810 */ /* 0x002fe20007ffe0ff */
[----:B0-----:R-:W-:Y:S01]  /*c340*/  IMAD.MOV.U32 R4, RZ, RZ, R70 ;  /* 0x000000ffff047224 */ /* 0x001fe200078e0046 */
[----:B------:R-:W-:Y:S01]  /*c350*/  BSSY B1, `(.L_x_231) ;  /* 0x0000027000017945 */ /* 0x000fe20003800000 */
[----:B------:R-:W-:Y:S01]  /*c360*/  IMAD.MOV.U32 R5, RZ, RZ, R71 ;  /* 0x000000ffff057224 */ /* 0x000fe200078e0047 */
[----:B------:R-:W-:Y:S01]  /*c370*/  ISETP.GE.U32.AND P0, PT, R0, 0x3, PT ;  /* 0x000000030000780c */ /* 0x000fe20003f06070 */
[----:B------:R-:W-:Y:S02]  /*c380*/  IMAD R26, R23, 0x2, R16 ;  /* 0x00000002171a7824 */ /* 0x000fe400078e0210 */
[----:B------:R-:W-:Y:S01]  /*c390*/  IMAD R15, R16, R25, RZ ;  /* 0x00000019100f7224 */ /* 0x000fe200078e02ff */
[----:B------:R-:W-:Y:S01]  /*c3a0*/  MOV R14, R4 ;  /* 0x00000004000e7202 */ /* 0x000fe20000000f00 */
[----:B------:R-:W-:Y:S02]  /*c3b0*/  IMAD.MOV.U32 R0, RZ, RZ, RZ ;  /* 0x000000ffff007224 */ /* 0x000fe400078e00ff */
[----:B------:R-:W-:-:S02]  /*c3c0*/  IMAD.MOV.U32 R4, RZ, RZ, R60 ;  /* 0x000000ffff047224 */ /* 0x000fc400078e003c */
[----:B------:R-:W-:-:S04]  /*c3d0*/  IMAD.MOV.U32 R5, RZ, RZ, R61 ;  /* 0x000000ffff057224 */ /* 0x000fc800078e003d */
[----:B------:R-:W-:Y:S05]  /*c3e0*/  @!P0 BRA `(.L_x_232) ;  /* 0x0000000000748947 */ /* 0x000fea0003800000 */
[----:B------:R-:W-:Y:S01]  /*c3f0*/  BSSY B2, `(.L_x_233) ;  /* 0x000001b000027945 */ /* 0x000fe20003800000 */
[----:B------:R-:W-:-:S07]  /*c400*/  IMAD.MOV.U32 R0, RZ, RZ, RZ ;  /* 0x000000ffff007224 */ /* 0x000fce00078e00ff */
.L_x_236:
[----:B------:R-:W-:Y:S01]  /*c410*/  ISETP.NE.AND P0, PT, R18, RZ, PT ;  /* 0x000000ff1200720c */ /* 0x000fe20003f05270 */
[----:B------:R-:W-:Y:S01]  /*c420*/  BSSY B3, `(.L_x_234) ;  /* 0x0000014000037945 */ /* 0x000fe20003800000 */
[----:B------:R-:W-:-:S11]  /*c430*/  LOP3.LUT R19, R25, 0x7ffffffc, RZ, 0xc0, !PT ;  /* 0x7ffffffc19137812 */ /* 0x000fd600078ec0ff */
[----:B0-----:R-:W-:Y:S05]  /*c440*/  @P0 BRA `(.L_x_235) ;  /* 0x0000000000440947 */ /* 0x001fea0003800000 */
[----:B------:R-:W-:Y:S01]  /*c450*/  IMAD R3, R0, R25, R26 ;  /* 0x0000001900037224 */ /* 0x000fe200078e021a */
[----:B------:R-:W-:Y:S01]  /*c460*/  R2UR UR4, R76 ;  /* 0x000000004c0472ca */ /* 0x000fe200000e0000 */
[----:B------:R-:W-:Y:S01]  /*c470*/  IMAD.IADD R7, R15, 0x1, R0 ;  /* 0x000000010f077824 */ /* 0x000fe200078e0200 */
[----:B------:R-:W-:Y:S01]  /*c480*/  R2UR UR5, R77 ;  /* 0x000000004d0572ca */ /* 0x000fe200000e0000 */
[----:B------:R-:W-:Y:S02]  /*c490*/  IMAD R8, R3, 0x4, R14 ;  /* 0x0000000403087824 */ /* 0x000fe400078e020e */
[----:B------:R-:W-:-:S03]  /*c4a0*/  IMAD.WIDE R6, R7, 0x4, R4 ;  /* 0x0000000407067825 */ /* 0x000fc600078e0204 */
[----:B------:R0:W1:Y:S01]  /*c4b0*/  LDS R3, [R8] ;  /* 0x0000000008037984 */ /* 0x0000620000000800 */
[----:B------:R-:W-:-:S05]  /*c4c0*/  LEA R10, R25, R8, 0x2 ;  /* 0x00000008190a7211 */ /* 0x000fca00078e10ff */
[----:B------:R-:W-:-:S04]  /*c4d0*/  IMAD R12, R25, 0x4, R10 ;  /* 0x00000004190c7824 */ /* 0x000fc800078e020a */
[----:B0-----:R-:W-:Y:S01]  /*c4e0*/  IMAD R8, R25, 0x4, R12 ;  /* 0x0000000419087824 */ /* 0x001fe200078e020c */
[----:B-1----:R-:W-:Y:S04]  /*c4f0*/  ST.E desc[UR4][R6.64], R3 ;  /* 0x0000000306007985 */ /* 0x002fe8000c101904 */
[----:B------:R-:W0:Y:S04]  /*c500*/  LDS R9, [R10] ;  /* 0x000000000a097984 */ /* 0x000e280000000800 */
[----:B0-----:R-:W-:Y:S04]  /*c510*/  ST.E desc[UR4][R6.64+0x4], R9 ;  /* 0x0000040906007985 */ /* 0x001fe8000c101904 */
[----:B------:R-:W0:Y:S04]  /*c520*/  LDS R11, [R12] ;  /* 0x000000000c0b7984 */ /* 0x000e280000000800 */
[----:B0-----:R-:W-:Y:S04]  /*c530*/  ST.E desc[UR4][R6.64+0x8], R11 ;  /* 0x0000080b06007985 */ /* 0x001fe8000c101904 */
[----:B------:R-:W0:Y:S04]  /*c540*/  LDS R13, [R8] ;  /* 0x00000000080d7984 */ /* 0x000e280000000800 */
[----:B0-----:R0:W-:Y:S02]  /*c550*/  ST.E desc[UR4][R6.64+0xc], R13 ;  /* 0x00000c0d06007985 */ /* 0x0011e4000c101904 */
.L_x_235:
[----:B------:R-:W-:Y:S05]  /*c560*/  BSYNC B3 ;  /* 0x0000000000037941 */ /* 0x000fea0003800000 */
.L_x_234:
[----:B------:R-:W-:-:S05]  /*c570*/  VIADD R0, R0, 0x4 ;  /* 0x0000000400007836 */ /* 0x000fca0000000000 */
[----:B------:R-:W-:-:S13]  /*c580*/  ISETP.NE.AND P0, PT, R0, R19, PT ;  /* 0x000000130000720c */ /* 0x000fda0003f05270 */
[----:B------:R-:W-:Y:S05]  /*c590*/  @P0 BRA `(.L_x_236) ;  /* 0xfffffffc009c0947 */ /* 0x000fea000383ffff */
[----:B------:R-:W-:Y:S05]  /*c5a0*/  BSYNC B2 ;  /* 0x0000000000027941 */ /* 0x000fea0003800000 */
.L_x_233:
[----:B------:R-:W-:-:S07]  /*c5b0*/  IMAD.MOV.U32 R0, RZ, RZ, R19 ;  /* 0x000000ffff007224 */ /* 0x000fce00078e0013 */
.L_x_232:
[----:B------:R-:W-:Y:S05]  /*c5c0*/  BSYNC B1 ;  /* 0x0000000000017941 */ /* 0x000fea0003800000 */
.L_x_231:
[----:B0-----:R-:W-:-:S04]  /*c5d0*/  LOP3.LUT R6, R25, 0x3, RZ, 0xc0, !PT ;  /* 0x0000000319067812 */ /* 0x001fc800078ec0ff */
[----:B------:R-:W-:-:S13]  /*c5e0*/  ISETP.NE.AND P0, PT, R6, RZ, PT ;  /* 0x000000ff0600720c */ /* 0x000fda0003f05270 */
[----:B------:R-:W-:Y:S05]  /*c5f0*/  @!P0 BRA `(.L_x_230) ;  /* 0x0000000000788947 */ /* 0x000fea0003800000 */
[----:B------:R-:W-:Y:S02]  /*c600*/  ISETP.NE.AND P2, PT, R18, RZ, PT ;  /* 0x000000ff1200720c */ /* 0x000fe40003f45270 */
[----:B------:R-:W-:-:S11]  /*c610*/  ISETP.NE.AND P0, PT, R6, 0x1, PT ;  /* 0x000000010600780c */ /* 0x000fd60003f05270 */
[----:B------:R-:W-:Y:S01]  /*c620*/  @!P2 IMAD R3, R0, R25, R26 ;  /* 0x000000190003a224 */ /* 0x000fe200078e021a */
[----:B------:R-:W-:Y:S01]  /*c630*/  @!P2 R2UR UR4, R76 ;  /* 0x000000004c04a2ca */ /* 0x000fe200000e0000 */
[----:B------:R-:W-:Y:S01]  /*c640*/  @!P2 IMAD.IADD R7, R15, 0x1, R0 ;  /* 0x000000010f07a824 */ /* 0x000fe200078e0200 */
[----:B------:R-:W-:Y:S01]  /*c650*/  @!P2 R2UR UR5, R77 ;  /* 0x000000004d05a2ca */ /* 0x000fe200000e0000 */
[----:B------:R-:W-:Y:S02]  /*c660*/  @!P2 IMAD R3, R3, 0x4, R14 ;  /* 0x000000040303a824 */ /* 0x000fe400078e020e */
[----:B------:R-:W-:-:S04]  /*c670*/  @!P2 IMAD.WIDE R4, R7, 0x4, R4 ;  /* 0x000000040704a825 */ /* 0x000fc800078e0204 */
[----:B------:R-:W0:Y:S06]  /*c680*/  @!P2 LDS R3, [R3] ;  /* 0x000000000303a984 */ /* 0x000e2c0000000800 */
[----:B0-----:R2:W-:Y:S01]  /*c690*/  @!P2 ST.E desc[UR4][R4.64], R3 ;  /* 0x000000030400a985 */ /* 0x0015e2000c101904 */
[----:B------:R-:W-:Y:S05]  /*c6a0*/  @!P0 BRA `(.L_x_230) ;  /* 0x00000000004c8947 */ /* 0x000fea0003800000 */
[----:B--2---:R-:W-:Y:S01]  /*c6b0*/  @!P2 IMAD R3, R0, R25, R25 ;  /* 0x000000190003a224 */ /* 0x004fe200078e0219 */
[----:B------:R-:W-:Y:S02]  /*c6c0*/  ISETP.NE.AND P1, PT, R52, RZ, PT ;  /* 0x000000ff3400720c */ /* 0x000fe40003f25270 */
[----:B------:R-:W-:Y:S01]  /*c6d0*/  IADD3 R5, P0, PT, R15, R0, RZ ;  /* 0x000000000f057210 */ /* 0x000fe20007f1e0ff */
[----:B------:R-:W-:Y:S01]  /*c6e0*/  @!P2 IMAD.IADD R3, R26, 0x1, R3 ;  /* 0x000000011a03a824 */ /* 0x000fe200078e0203 */
[----:B------:R-:W-:Y:S02]  /*c6f0*/  @!P2 R2UR UR4, R76 ;  /* 0x000000004c04a2ca */ /* 0x000fe400000e0000 */
[----:B------:R-:W-:Y:S01]  /*c700*/  @!P2 R2UR UR5, R77 ;  /* 0x000000004d05a2ca */ /* 0x000fe200000e0000 */
[----:B------:R-:W-:Y:S01]  /*c710*/  @!P2 IMAD R3, R3, 0x4, R14 ;  /* 0x000000040303a824 */ /* 0x000fe200078e020e */
[----:B------:R-:W-:Y:S02]  /*c720*/  LEA.HI.X.SX32 R6, R15, RZ, 0x1, P0 ;  /* 0x000000ff0f067211 */ /* 0x000fe400000f0eff */
[----:B------:R-:W-:-:S03]  /*c730*/  LEA R4, P0, R5, R60, 0x2 ;  /* 0x0000003c05047211 */ /* 0x000fc600078010ff */
[----:B------:R-:W0:Y:S01]  /*c740*/  @!P2 LDS R3, [R3] ;  /* 0x000000000303a984 */ /* 0x000e220000000800 */
[----:B------:R-:W-:Y:S01]  /*c750*/  @!P1 VIADD R0, R0, 0x2 ;  /* 0x0000000200009836 */ /* 0x000fe20000000000 */
[----:B------:R-:W-:-:S03]  /*c760*/  LEA.HI.X R5, R5, R61, R6, 0x2, P0 ;  /* 0x0000003d05057211 */ /* 0x000fc600000f1406 */
[----:B------:R-:W-:-:S05]  /*c770*/  @!P1 IMAD R0, R0, R25, R26 ;  /* 0x0000001900009224 */ /* 0x000fca00078e021a */
[----:B------:R-:W-:Y:S01]  /*c780*/  @!P1 LEA R0, R0, R14, 0x2 ;  /* 0x0000000e00009211 */ /* 0x000fe200078e10ff */
[----:B0-----:R-:W-:Y:S01]  /*c790*/  @!P2 ST.E desc[UR4][R4.64+0x4], R3 ;  /* 0x000004030400a985 */ /* 0x001fe2000c101904 */
[----:B------:R-:W-:Y:S02]  /*c7a0*/  @!P1 R2UR UR4, R76 ;  /* 0x000000004c0492ca */ /* 0x000fe400000e0000 */
[----:B------:R-:W-:Y:S01]  /*c7b0*/  @!P1 R2UR UR5, R77 ;  /* 0x000000004d0592ca */ /* 0x000fe200000e0000 */
[----:B------:R-:W0:-:S12]  /*c7c0*/  @!P1 LDS R7, [R0] ;  /* 0x0000000000079984 */ /* 0x000e180000000800 */
[----:B0-----:R3:W-:Y:S02]  /*c7d0*/  @!P1 ST.E desc[UR4][R4.64+0x8], R7 ;  /* 0x0000080704009985 */ /* 0x0017e4000c101904 */
.L_x_230:
[----:B------:R-:W-:Y:S05]  /*c7e0*/  BSYNC B0 ;  /* 0x0000000000007941 */ /* 0x000fea0003800000 */
.L_x_229:
[----:B------:R-:W-:Y:S01]  /*c7f0*/  BAR.SYNC.DEFER_BLOCKING 0x0 ;  /* 0x0000000000007b1d */ /* 0x000fe20000010000 */
[----:B-1----:R-:W-:-:S05]  /*c800*/  ISETP.NE.AND P0, PT, R17, RZ, PT ;  /* 0x000000ff1100720c */ /* 0x002fca0003f05270 */
[----:B------:R-:W-:Y:S08]  /*c810*/  BSSY B9, `(.L_x_237) ;  /* 0x000014a000097945 */ /* 0x000ff00003800000 */
[----:B------:R-:W-:Y:S05]  /*c820*/  @!P0 BRA `(.L_x_238) ;  /* 0x0000001400208947 */ /* 0x000fea0003800000 */
[----:B------:R-:W-:Y:S01]  /*c830*/  ISETP.NE.AND P0, PT, R31, RZ, PT ;  /* 0x000000ff1f00720c */ /* 0x000fe20003f05270 */
[----:B------:R-:W-:Y:S03]  /*c840*/  BSSY B8, `(.L_x_239) ;  /* 0x0000095000087945 */ /* 0x000fe60003800000 */
[----:B------:R-:W-:Y:S02]  /*c850*/  P2R R0, PR, RZ, 0x1 ;  /* 0x00000001ff007803 */ /* 0x000fe40000000000 */
[----:B------:R-:W-:-:S13]  /*c860*/  ISETP.EQ.OR P0, PT, R29, RZ, !P0 ;  /* 0x000000ff1d00720c */ /* 0x000fda0004702670 */
[----:B------:R-:W-:Y:S05]  /*c870*/  @P0 BRA `(.L_x_240) ;  /* 0x0000000800440947 */ /* 0x000fea0003800000 */
[----:B------:R-:W-:-:S07]  /*c880*/  IMAD.MOV.U32 R26, RZ, RZ, RZ ;  /* 0x000000ffff1a7224 */ /* 0x000fce00078e00ff */
.L_x_251:
[----:B------:R-:W-:Y:S01]  /*c890*/  ISETP.NE.AND P0, PT, R18, RZ, PT ;  /* 0x000000ff1200720c */ /* 0x000fe20003f05270 */
[----:B------:R-:W-:-:S12]  /*c8a0*/  BSSY B7, `(.L_x_241) ;  /* 0x000008b000077945 */ /* 0x000fd80003800000 */
[----:B01234-:R-:W-:Y:S05]  /*c8b0*/  @P0 BRA `(.L_x_242) ;  /* 0x0000000800240947 */ /* 0x01ffea0003800000 */
[----:B------:R-:W-:Y:S01]  /*c8c0*/  IADD3 R0, PT, PT, -R24, 0x1, RZ ;  /* 0x0000000118007810 */ /* 0x000fe20007ffe1ff */
[-C--:B0-2---:R-:W-:Y:S01]  /*c8d0*/  IMAD R3, R26, R25.reuse, RZ ;  /* 0x000000191a037224 */ /* 0x085fe200078e02ff */
[----:B------:R-:W-:Y:S01]  /*c8e0*/  R2UR UR4, R76 ;  /* 0x000000004c0472ca */ /* 0x000fe200000e0000 */
[----:B------:R-:W-:Y:S01]  /*c8f0*/  BSSY B0, `(.L_x_243) ;  /* 0x0000063000007945 */ /* 0x000fe20003800000 */
[----:B------:R-:W-:Y:S01]  /*c900*/  R2UR UR5, R77 ;  /* 0x000000004d0572ca */ /* 0x000fe200000e0000 */
[----:B------:R-:W-:Y:S01]  /*c910*/  IMAD R47, R0, R25, RZ ;  /* 0x00000019002f7224 */ /* 0x000fe200078e02ff */
[----:B------:R-:W-:Y:S01]  /*c920*/  ISETP.GE.AND P0, PT, R25, 0x1, PT ;  /* 0x000000011900780c */ /* 0x000fe20003f06270 */
[----:B---3--:R-:W-:Y:S02]  /*c930*/  IMAD.IADD R5, R16, 0x1, R3 ;  /* 0x0000000110057824 */ /* 0x008fe400078e0203 */
[----:B------:R-:W-:-:S04]  /*c940*/  IMAD.WIDE R46, R47, 0x4, R62 ;  /* 0x000000042f2e7825 */ /* 0x000fc800078e023e */
[----:B------:R-:W-:Y:S02]  /*c950*/  VIADD R11, R25, 0xffffffff ;  /* 0xffffffff190b7836 */ /* 0x000fe40000000000 */
[----:B------:R-:W-:-:S04]  /*c960*/  IMAD.WIDE R4, R5, 0x4, R46 ;  /* 0x0000000405047825 */ /* 0x000fc800078e022e */
[----:B------:R-:W-:Y:S01]  /*c970*/  IMAD.MOV.U32 R27, RZ, RZ, RZ ;  /* 0x000000ffff1b7224 */ /* 0x000fe200078e00ff */
[----:B------:R0:W-:Y:S01]  /*c980*/  ST.E desc[UR4][R4.64], RZ ;  /* 0x000000ff04007985 */ /* 0x0001e2000c101904 */
[----:B------:R-:W-:Y:S05]  /*c990*/  @!P0 BRA `(.L_x_244) ;  /* 0x0000000400608947 */ /* 0x000fea0003800000 */
[----:B------:R-:W-:Y:S01]  /*c9a0*/  ISETP.GE.U32.AND P0, PT, R11, 0x3, PT ;  /* 0x000000030b00780c */ /* 0x000fe20003f06070 */
[----:B------:R-:W-:Y:S01]  /*c9b0*/  BSSY B1, `(.L_x_245) ;  /* 0x000002d000017945 */ /* 0x000fe20003800000 */
[----:B------:R-:W-:Y:S02]  /*c9c0*/  IMAD.IADD R35, R3, 0x1, R26 ;  /* 0x0000000103237824 */ /* 0x000fe400078e021a */
[----:B------:R-:W-:Y:S02]  /*c9d0*/  IMAD.MOV.U32 R0, RZ, RZ, RZ ;  /* 0x000000ffff007224 */ /* 0x000fe400078e00ff */
[----:B------:R-:W-:Y:S02]  /*c9e0*/  IMAD.MOV.U32 R27, RZ, RZ, RZ ;  /* 0x000000ffff1b7224 */ /* 0x000fe400078e00ff */
[----:B------:R-:W-:Y:S02]  /*c9f0*/  IMAD.MOV.U32 R6, RZ, RZ, R60 ;  /* 0x000000ffff067224 */ /* 0x000fe400078e003c */
[----:B------:R-:W-:-:S03]  /*ca00*/  IMAD.MOV.U32 R7, RZ, RZ, R61 ;  /* 0x000000ffff077224 */ /* 0x000fc600078e003d */
[----:B------:R-:W-:Y:S05]  /*ca10*/  @!P0 BRA `(.L_x_246) ;  /* 0x0000000000988947 */ /* 0x000fea0003800000 */
[----:B------:R-:W-:Y:S01]  /*ca20*/  HFMA2 R0, -RZ, RZ, 0, 0 ;  /* 0x00000000ff007431 */ /* 0x000fe200000001ff */
[----:B------:R-:W-:Y:S01]  /*ca30*/  BSSY B2, `(.L_x_247) ;  /* 0x0000023000027945 */ /* 0x000fe20003800000 */
[----:B------:R-:W-:-:S07]  /*ca40*/  IMAD.MOV.U32 R27, RZ, RZ, RZ ;  /* 0x000000ffff1b7224 */ /* 0x000fce00078e00ff */
.L_x_248:
[----:B------:R-:W-:Y:S01]  /*ca50*/  R2UR UR4, R76 ;  /* 0x000000004c0472ca */ /* 0x000fe200000e0000 */
[----:B------:R-:W-:Y:S01]  /*ca60*/  IMAD.IADD R9, R35, 0x1, R0 ;  /* 0x0000000123097824 */ /* 0x000fe200078e0200 */
[----:B------:R-:W-:Y:S01]  /*ca70*/  R2UR UR5, R77 ;  /* 0x000000004d0572ca */ /* 0x000fe200000e0000 */
[----:B------:R-:W-:Y:S01]  /*ca80*/  IMAD R13, R0, R25, R16 ;  /* 0x00000019000d7224 */ /* 0x000fe200078e0210 */
[----:B------:R-:W-:Y:S01]  /*ca90*/  R2UR UR6, R76 ;  /* 0x000000004c0672ca */ /* 0x000fe200000e0000 */
[----:B------:R-:W-:Y:S01]  /*caa0*/  IMAD.WIDE.U32 R8, R9, 0x4, R62 ;  /* 0x0000000409087825 */ /* 0x000fe200078e003e */
[----:B------:R-:W-:-:S03]  /*cab0*/  R2UR UR7, R77 ;  /* 0x000000004d0772ca */ /* 0x000fc600000e0000 */
[----:B------:R-:W-:-:S06]  /*cac0*/  IMAD.WIDE R12, R13, 0x4, R6 ;  /* 0x000000040d0c7825 */ /* 0x000fcc00078e0206 */
[----:B--2---:R-:W2:Y:S04]  /*cad0*/  LD.E R10, desc[UR4][R8.64] ;  /* 0x00000004080a7980 */ /* 0x004ea8000c101900 */
[----:B------:R-:W2:Y:S01]  /*cae0*/  LD.E R14, desc[UR6][R12.64] ;  /* 0x000000060c0e7980 */ /* 0x000ea2000c101900 */
[----:B------:R-:W-:Y:S02]  /*caf0*/  R2UR UR8, R76 ;  /* 0x000000004c0872ca */ /* 0x000fe400000e0000 */
[----:B------:R-:W-:Y:S01]  /*cb00*/  R2UR UR9, R77 ;  /* 0x000000004d0972ca */ /* 0x000fe200000e0000 */
[----:B--2---:R-:W-:Y:S01]  /*cb10*/  FFMA R27, R10, R14, R27 ;  /* 0x0000000e0a1b7223 */ /* 0x004fe2000000001b */
[----:B------:R-:W-:-:S04]  /*cb20*/  IMAD.WIDE.U32 R14, R25, 0x4, R12 ;  /* 0x00000004190e7825 */ /* 0x000fc800078e000c */
[----:B------:R1:W-:Y:S04]  /*cb30*/  ST.E desc[UR4][R4.64], R27 ;  /* 0x0000001b04007985 */ /* 0x0003e8000c101904 */
[----:B------:R-:W2:Y:S04]  /*cb40*/  LD.E R10, desc[UR6][R8.64+0x4] ;  /* 0x00000406080a7980 */ /* 0x000ea8000c101900 */
[----:B------:R-:W2:Y:S01]  /*cb50*/  LD.E R19, desc[UR8][R14.64] ;  /* 0x000000080e137980 */ /* 0x000ea2000c101900 */
[----:B------:R-:W-:-:S04]  /*cb60*/  IMAD.WIDE.U32 R12, R25, 0x4, R14 ;  /* 0x00000004190c7825 */ /* 0x000fc800078e000e */
[----:B--2---:R-:W-:-:S05]  /*cb70*/  FFMA R19, R10, R19, R27 ;  /* 0x000000130a137223 */ /* 0x004fca000000001b */
[----:B------:R2:W-:Y:S04]  /*cb80*/  ST.E desc[UR4][R4.64], R19 ;  /* 0x0000001304007985 */ /* 0x0005e8000c101904 */
[----:B------:R-:W3:Y:S04]  /*cb90*/  LD.E R10, desc[UR6][R8.64+0x8] ;  /* 0x00000806080a7980 */ /* 0x000ee8000c101900 */
[----:B------:R-:W3:Y:S01]  /*cba0*/  LD.E R32, desc[UR8][R12.64] ;  /* 0x000000080c207980 */ /* 0x000ee2000c101900 */
[----:B------:R-:W-:-:S04]  /*cbb0*/  IMAD.WIDE.U32 R14, R25, 0x4, R12 ;  /* 0x00000004190e7825 */ /* 0x000fc800078e000c */
[----:B------:R-:W-:Y:S02]  /*cbc0*/  VIADD R0, R0, 0x4 ;  /* 0x0000000400007836 */ /* 0x000fe40000000000 */
[----:B---3--:R-:W-:-:S05]  /*cbd0*/  FFMA R33, R10, R32, R19 ;  /* 0x000000200a217223 */ /* 0x008fca0000000013 */
[----:B------:R2:W-:Y:S04]  /*cbe0*/  ST.E desc[UR4][R4.64], R33 ;  /* 0x0000002104007985 */ /* 0x0005e8000c101904 */
[----:B------:R-:W1:Y:S04]  /*cbf0*/  LD.E R10, desc[UR6][R8.64+0xc] ;  /* 0x00000c06080a7980 */ /* 0x000e68000c101900 */
[----:B------:R-:W1:Y:S01]  /*cc00*/  LD.E R14, desc[UR8][R14.64] ;  /* 0x000000080e0e7980 */ /* 0x000e62000c101900 */
[----:B------:R-:W-:-:S04]  /*cc10*/  LOP3.LUT R13, R25, 0x7ffffffc, RZ, 0xc0, !PT ;  /* 0x7ffffffc190d7812 */ /* 0x000fc800078ec0ff */
[----:B------:R-:W-:Y:S01]  /*cc20*/  ISETP.NE.AND P0, PT, R0, R13, PT ;  /* 0x0000000d0000720c */ /* 0x000fe20003f05270 */
[----:B-1----:R-:W-:-:S05]  /*cc30*/  FFMA R27, R10, R14, R33 ;  /* 0x0000000e0a1b7223 */ /* 0x002fca0000000021 */
[----:B------:R2:W-:Y:S07]  /*cc40*/  ST.E desc[UR4][R4.64], R27 ;  /* 0x0000001b04007985 */ /* 0x0005ee000c101904 */
[----:B------:R-:W-:Y:S05]  /*cc50*/  @P0 BRA `(.L_x_248) ;  /* 0xfffffffc007c0947 */ /* 0x000fea000383ffff */
[----:B------:R-:W-:Y:S05]  /*cc60*/  BSYNC B2 ;  /* 0x0000000000027941 */ /* 0x000fea0003800000 */
.L_x_247:
[----:B------:R-:W-:-:S07]  /*cc70*/  IMAD.MOV.U32 R0, RZ, RZ, R13 ;  /* 0x000000ffff007224 */ /* 0x000fce00078e000d */
.L_x_246:
[----:B------:R-:W-:Y:S05]  /*cc80*/  BSYNC B1 ;  /* 0x0000000000017941 */ /* 0x000fea0003800000 */
.L_x_245:
[----:B------:R-:W-:-:S04]  /*cc90*/  LOP3.LUT R12, R25, 0x3, RZ, 0xc0, !PT ;  /* 0x00000003190c7812 */ /* 0x000fc800078ec0ff */
[----:B------:R-:W-:-:S13]  /*cca0*/  ISETP.NE.AND P0, PT, R12, RZ, PT ;  /* 0x000000ff0c00720c */ /* 0x000fda0003f05270 */
[----:B------:R-:W-:Y:S05]  /*ccb0*/  @!P0 BRA `(.L_x_244) ;  /* 0x0000000000988947 */ /* 0x000fea0003800000 */
        /* <DEDUP_REMOVED lines=8> */
[----:B------:R-:W2:Y:S04]  /*cd40*/  LD.E R8, desc[UR4][R8.64] ;  /* 0x0000000408087980 */ /* 0x000ea8000c101900 */
[----:B------:R-:W2:Y:S01]  /*cd50*/  LD.E R10, desc[UR6][R6.64] ;  /* 0x00000006060a7980 */ /* 0x000ea2000c101900 */
[----:B------:R-:W-:Y:S01]  /*cd60*/  ISETP.NE.AND P0, PT, R12, 0x1, PT ;  /* 0x000000010c00780c */ /* 0x000fe20003f05270 */
[----:B--2---:R-:W-:-:S05]  /*cd70*/  FFMA R27, R8, R10, R27 ;  /* 0x0000000a081b7223 */ /* 0x004fca000000001b */
[----:B------:R1:W-:Y:S07]  /*cd80*/  ST.E desc[UR4][R4.64], R27 ;  /* 0x0000001b04007985 */ /* 0x0003ee000c101904 */
[----:B------:R-:W-:Y:S05]  /*cd90*/  @!P0 BRA `(.L_x_244) ;  /* 0x0000000000608947 */ /* 0x000fea0003800000 */
[----:B------:R-:W-:Y:S01]  /*cda0*/  IADD3 R9, P0, PT, R35, R0, RZ ;  /* 0x0000000023097210 */ /* 0x000fe20007f1e0ff */
[----:B------:R-:W-:Y:S01]  /*cdb0*/  IMAD.WIDE.U32 R6, R25, 0x4, R6 ;  /* 0x0000000419067825 */ /* 0x000fe200078e0006 */
[C---:B------:R-:W-:Y:S02]  /*cdc0*/  R2UR UR6, R76.reuse ;  /* 0x000000004c0672ca */ /* 0x040fe400000e0000 */
[C---:B------:R-:W-:Y:S01]  /*cdd0*/  R2UR UR7, R77.reuse ;  /* 0x000000004d0772ca */ /* 0x040fe200000e0000 */
[----:B------:R-:W-:Y:S01]  /*cde0*/  IMAD.X R0, RZ, RZ, RZ, P0 ;  /* 0x000000ffff007224 */ /* 0x000fe200000e06ff */
[----:B------:R-:W-:Y:S02]  /*cdf0*/  R2UR UR4, R76 ;  /* 0x000000004c0472ca */ /* 0x000fe400000e0000 */
[----:B------:R-:W-:Y:S02]  /*ce00*/  R2UR UR5, R77 ;  /* 0x000000004d0572ca */ /* 0x000fe400000e0000 */
[----:B------:R-:W-:-:S04]  /*ce10*/  LEA R8, P0, R9, R62, 0x2 ;  /* 0x0000003e09087211 */ /* 0x000fc800078010ff */
[----:B------:R-:W-:-:S03]  /*ce20*/  LEA.HI.X R9, R9, R63, R0, 0x2, P0 ;  /* 0x0000003f09097211 */ /* 0x000fc600000f1400 */
[----:B------:R-:W1:Y:S04]  /*ce30*/  LD.E R10, desc[UR6][R6.64] ;  /* 0x00000006060a7980 */ /* 0x000e68000c101900 */
[----:B------:R-:W1:Y:S01]  /*ce40*/  LD.E R0, desc[UR4][R8.64+0x4] ;  /* 0x0000040408007980 */ /* 0x000e62000c101900 */
[----:B------:R-:W-:Y:S01]  /*ce50*/  ISETP.NE.AND P0, PT, R12, 0x2, PT ;  /* 0x000000020c00780c */ /* 0x000fe20003f05270 */
[----:B-1----:R-:W-:-:S05]  /*ce60*/  FFMA R27, R0, R10, R27 ;  /* 0x0000000a001b7223 */ /* 0x002fca000000001b */
[----:B------:R3:W-:Y:S07]  /*ce70*/  ST.E desc[UR4][R4.64], R27 ;  /* 0x0000001b04007985 */ /* 0x0007ee000c101904 */
[----:B------:R-:W-:Y:S05]  /*ce80*/  @!P0 BRA `(.L_x_244) ;  /* 0x0000000000248947 */ /* 0x000fea0003800000 */
[C---:B------:R-:W-:Y:S01]  /*ce90*/  R2UR UR4, R76.reuse ;  /* 0x000000004c0472ca */ /* 0x040fe200000e0000 */
[----:B------:R-:W-:Y:S01]  /*cea0*/  IMAD.WIDE.U32 R6, R25, 0x4, R6 ;  /* 0x0000000419067825 */ /* 0x000fe200078e0006 */
[C---:B------:R-:W-:Y:S02]  /*ceb0*/  R2UR UR5, R77.reuse ;  /* 0x000000004d0572ca */ /* 0x040fe400000e0000 */
[----:B------:R-:W-:Y:S02]  /*cec0*/  R2UR UR6, R76 ;  /* 0x000000004c0672ca */ /* 0x000fe400000e0000 */
[----:B------:R-:W-:-:S09]  /*ced0*/  R2UR UR7, R77 ;  /* 0x000000004d0772ca */ /* 0x000fd200000e0000 */
[----:B------:R-:W3:Y:S04]  /*cee0*/  LD.E R8, desc[UR4][R8.64+0x8] ;  /* 0x0000080408087980 */ /* 0x000ee8000c101900 */
[----:B------:R-:W3:Y:S02]  /*cef0*/  LD.E R6, desc[UR6][R6.64] ;  /* 0x0000000606067980 */ /* 0x000ee4000c101900 */
[----:B---3--:R-:W-:-:S05]  /*cf00*/  FFMA R27, R8, R6, R27 ;  /* 0x00000006081b7223 */ /* 0x008fca000000001b */
[----:B------:R4:W-:Y:S02]  /*cf10*/  ST.E desc[UR4][R4.64], R27 ;  /* 0x0000001b04007985 */ /* 0x0009e4000c101904 */
.L_x_244:
[----:B------:R-:W-:Y:S05]  /*cf20*/  BSYNC B0 ;  /* 0x0000000000007941 */ /* 0x000fea0003800000 */
.L_x_243:
[----:B------:R-:W-:-:S13]  /*cf30*/  ISETP.NE.AND P0, PT, R16, R11, PT ;  /* 0x0000000b1000720c */ /* 0x000fda0003f05270 */
[----:B------:R-:W-:Y:S05]  /*cf40*/  @P0 BRA `(.L_x_242) ;  /* 0x0000000000800947 */ /* 0x000fea0003800000 */
[----:B------:R-:W-:Y:S01]  /*cf50*/  R2UR UR4, R76 ;  /* 0x000000004c0472ca */ /* 0x000fe200000e0000 */
[----:B------:R-:W-:Y:S01]  /*cf60*/  IMAD.IADD R9, R16, 0x1, R2 ;  /* 0x0000000110097824 */ /* 0x000fe200078e0202 */
[----:B------:R-:W-:-:S03]  /*cf70*/  R2UR UR5, R77 ;  /* 0x000000004d0572ca */ /* 0x000fc600000e0000 */
[----:B------:R-:W-:-:S10]  /*cf80*/  IMAD.WIDE R8, R9, 0x4, R62 ;  /* 0x0000000409087825 */ /* 0x000fd400078e023e */
[----:B------:R-:W2:Y:S02]  /*cf90*/  LD.E R8, desc[UR4][R8.64+0x4] ;  /* 0x0000040408087980 */ /* 0x000ea4000c101900 */
[----:B01234-:R-:W0:Y:S01]  /*cfa0*/  MUFU.RCP R5, R28 ;  /* 0x0000001c00057308 */ /* 0x01fe220000001000 */
[----:B------:R-:W-:-:S05]  /*cfb0*/  VIADD R7, R16, 0x1 ;  /* 0x0000000110077836 */ /* 0x000fca0000000000 */
[----:B------:R-:W-:-:S05]  /*cfc0*/  IADD3 R7, PT, PT, R7, R3, R26 ;  /* 0x0000000307077210 */ /* 0x000fca0007ffe01a */
[----:B------:R-:W-:Y:S01]  /*cfd0*/  IMAD.WIDE R6, R7, 0x4, R62 ;  /* 0x0000000407067825 */ /* 0x000fe200078e023e */
[----:B------:R-:W-:Y:S04]  /*cfe0*/  BSSY B6, `(.L_x_249) ;  /* 0x000000f000067945 */ /* 0x000fe80003800000 */
[----:B------:R1:W5:Y:S01]  /*cff0*/  LD.E R19, desc[UR4][R6.64] ;  /* 0x0000000406137980 */ /* 0x000362000c101900 */
[----:B0-----:R-:W-:-:S04]  /*d000*/  FFMA R4, R5, -R28, 1 ;  /* 0x3f80000005047423 */ /* 0x001fc8000000081c */
[----:B------:R-:W-:Y:S01]  /*d010*/  FFMA R4, R5, R4, R5 ;  /* 0x0000000405047223 */ /* 0x000fe20000000005 */
[----:B------:R-:W-:-:S04]  /*d020*/  FMUL R3, R8, R27 ;  /* 0x0000001b08037220 */ /* 0x000fc80000400000 */
[----:B------:R-:W0:Y:S01]  /*d030*/  FCHK P0, R3, R28 ;  /* 0x0000001c03007302 */ /* 0x000e220000000000 */
[----:B------:R-:W-:-:S04]  /*d040*/  FFMA R0, R4, R3, RZ ;  /* 0x0000000304007223 */ /* 0x000fc800000000ff */
[----:B------:R-:W-:-:S04]  /*d050*/  FFMA R5, R0, -R28, R3 ;  /* 0x8000001c00057223 */ /* 0x000fc80000000003 */
[----:B------:R-:W-:Y:S01]  /*d060*/  FFMA R4, R4, R5, R0 ;  /* 0x0000000504047223 */ /* 0x000fe20000000000 */
[----:B01----:R-:W-:Y:S06]  /*d070*/  @!P0 BRA `(.L_x_250) ;  /* 0x0000000000148947 */ /* 0x003fec0003800000 */
[----:B------:R-:W-:Y:S01]  /*d080*/  IMAD.MOV.U32 R4, RZ, RZ, R3 ;  /* 0x000000ffff047224 */ /* 0x000fe200078e0003 */
[----:B------:R-:W-:Y:S01]  /*d090*/  MOV R5, R28 ;  /* 0x0000001c00057202 */ /* 0x000fe20000000f00 */
[----:B------:R-:W-:Y:S01]  /*d0a0*/  IMAD.MOV.U32 R21, RZ, RZ, 0x0 ;  /* 0x00000000ff157424 */ /* 0x000fe200078e00ff */
[----:B------:R-:W-:-:S07]  /*d0b0*/  MOV R20, 0xd0d0 ;  /* 0x0000d0d000147802 */ /* 0x000fce0000000f00 */
[----:B-----5:R-:W-:Y:S05]  /*d0c0*/  CALL.REL.NOINC `($__internal_1_$__cuda_sm3x_div_rn_noftz_f32_slowpath) ;  /* 0x0000001000b87944 */ /* 0x020fea0003c00000 */
.L_x_250:
[----:B------:R-:W-:Y:S05]  /*d0d0*/  BSYNC B6 ;  /* 0x0000000000067941 */ /* 0x000fea0003800000 */
.L_x_249:
[----:B------:R-:W-:Y:S01]  /*d0e0*/  IMAD R3, R26, R25, RZ ;  /* 0x000000191a037224 */ /* 0x000fe200078e02ff */
[----:B------:R-:W-:Y:S01]  /*d0f0*/  R2UR UR4, R76 ;  /* 0x000000004c0472ca */ /* 0x000fe200000e0000 */
[----:B-----5:R-:W-:Y:S01]  /*d100*/  FADD R19, R19, -R4 ;  /* 0x8000000413137221 */ /* 0x020fe20000000000 */
[----:B------:R-:W-:Y:S01]  /*d110*/  R2UR UR5, R77 ;  /* 0x000000004d0572ca */ /* 0x000fe200000e0000 */
[----:B------:R-:W-:-:S04]  /*d120*/  IMAD.IADD R3, R16, 0x1, R3 ;  /* 0x0000000110037824 */ /* 0x000fc800078e0203 */
[----:B------:R-:W-:-:S08]  /*d130*/  IMAD.WIDE R46, R3, 0x4, R46 ;  /* 0x00000004032e7825 */ /* 0x000fd000078e022e */
[----:B------:R0:W-:Y:S02]  /*d140*/  ST.E desc[UR4][R46.64], R19 ;  /* 0x000000132e007985 */ /* 0x0001e4000c101904 */
.L_x_242:
[----:B------:R-:W-:Y:S05]  /*d150*/  BSYNC B7 ;  /* 0x0000000000077941 */ /* 0x000fea0003800000 */
.L_x_241:
[----:B------:R-:W-:-:S05]  /*d160*/  VIADD R26, R26, 0x1 ;  /* 0x000000011a1a7836 */ /* 0x000fca0000000000 */
[----:B------:R-:W-:-:S13]  /*d170*/  ISETP.GE.U32.AND P0, PT, R26, R29, PT ;  /* 0x0000001d1a00720c */ /* 0x000fda0003f06070 */
[----:B------:R-:W-:Y:S05]  /*d180*/  @!P0 BRA `(.L_x_251) ;  /* 0xfffffff400c08947 */ /* 0x000fea000383ffff */
.L_x_240:
[----:B------:R-:W-:Y:S05]  /*d190*/  BSYNC B8 ;  /* 0x0000000000087941 */ /* 0x000fea0003800000 */
.L_x_239:
[----:B0-2---:R-:W-:Y:S01]  /*d1a0*/  VIADD R3, R29, 0x1 ;  /* 0x000000011d037836 */ /* 0x005fe20000000000 */
[----:B------:R-:W-:Y:S01]  /*d1b0*/  ISETP.NE.AND P0, PT, R31, RZ, PT ;  /* 0x000000ff1f00720c */ /* 0x000fe20003f05270 */
[----:B------:R-:W-:Y:S03]  /*d1c0*/  BSSY B8, `(.L_x_252) ;  /* 0x0000092000087945 */ /* 0x000fe60003800000 */
[----:B------:R-:W-:-:S13]  /*d1d0*/  ISETP.GE.OR P0, PT, R3, R24, !P0 ;  /* 0x000000180300720c */ /* 0x000fda0004706670 */
[----:B------:R-:W-:Y:S05]  /*d1e0*/  @P0 BRA `(.L_x_253) ;  /* 0x00000008003c0947 */ /* 0x000fea0003800000 */
[----:B------:R-:W-:-:S07]  /*d1f0*/  IMAD.MOV.U32 R19, RZ, RZ, R29 ;  /* 0x000000ffff137224 */ /* 0x000fce00078e001d */
.L_x_264:
[----:B------:R-:W-:Y:S01]  /*d200*/  ISETP.GE.AND P0, PT, R16, R25, PT ;  /* 0x000000191000720c */ /* 0x000fe20003f06270 */
[----:B------:R-:W-:Y:S01]  /*d210*/  BSSY B7, `(.L_x_254) ;  /* 0x0000089000077945 */ /* 0x000fe20003800000 */
[----:B------:R-:W-:Y:S02]  /*d220*/  IMAD.MOV.U32 R0, RZ, RZ, R19 ;  /* 0x000000ffff007224 */ /* 0x000fe400078e0013 */
[----:B------:R-:W-:-:S09]  /*d230*/  IMAD.MOV.U32 R19, RZ, RZ, R3 ;  /* 0x000000ffff137224 */ /* 0x000fd200078e0003 */
[----:B------:R-:W-:Y:S05]  /*d240*/  @P0 BRA `(.L_x_255) ;  /* 0x0000000800140947 */ /* 0x000fea0003800000 */
[----:B-1-34-:R-:W-:Y:S01]  /*d250*/  IADD3 R4, PT, PT, -R24, 0x1, RZ ;  /* 0x0000000118047810 */ /* 0x01afe20007ffe1ff */
[-C--:B------:R-:W-:Y:S01]  /*d260*/  IMAD R3, R0, R25.reuse, R16 ;  /* 0x0000001900037224 */ /* 0x080fe200078e0210 */
[----:B------:R-:W-:Y:S01]  /*d270*/  R2UR UR4, R76 ;  /* 0x000000004c0472ca */ /* 0x000fe200000e0000 */
[----:B------:R-:W-:Y:S01]  /*d280*/  BSSY B0, `(.L_x_256) ;  /* 0x0000062000007945 */ /* 0x000fe20003800000 */
[----:B------:R-:W-:Y:S01]  /*d290*/  R2UR UR5, R77 ;  /* 0x000000004d0572ca */ /* 0x000fe200000e0000 */
[----:B------:R-:W-:Y:S01]  /*d2a0*/  IMAD R27, R4, R25, RZ ;  /* 0x00000019041b7224 */ /* 0x000fe200078e02ff */
[C---:B------:R-:W-:Y:S01]  /*d2b0*/  ISETP.GE.AND P0, PT, R25.reuse, 0x1, PT ;  /* 0x000000011900780c */ /* 0x040fe20003f06270 */
[----:B------:R-:W-:Y:S02]  /*d2c0*/  VIADD R35, R25, 0xffffffff ;  /* 0xffffffff19237836 */ /* 0x000fe40000000000 */
[----:B------:R-:W-:-:S04]  /*d2d0*/  IMAD.WIDE R26, R27, 0x4, R62 ;  /* 0x000000041b1a7825 */ /* 0x000fc800078e023e */
[----:B------:R-:W-:-:S04]  /*d2e0*/  IMAD.WIDE R26, R3, 0x4, R26 ;  /* 0x00000004031a7825 */ /* 0x000fc800078e021a */
[----:B------:R-:W-:Y:S01]  /*d2f0*/  IMAD.MOV.U32 R3, RZ, RZ, RZ ;  /* 0x000000ffff037224 */ /* 0x000fe200078e00ff */
[----:B------:R0:W-:Y:S01]  /*d300*/  ST.E desc[UR4][R26.64], RZ ;  /* 0x000000ff1a007985 */ /* 0x0001e2000c101904 */
[----:B------:R-:W-:Y:S05]  /*d310*/  @!P0 BRA `(.L_x_257) ;  /* 0x0000000400608947 */ /* 0x000fea0003800000 */
[----:B------:R-:W-:Y:S01]  /*d320*/  ISETP.GE.U32.AND P0, PT, R35, 0x3, PT ;  /* 0x000000032300780c */ /* 0x000fe20003f06070 */
[----:B------:R-:W-:Y:S01]  /*d330*/  BSSY B1, `(.L_x_258) ;  /* 0x000002d000017945 */ /* 0x000fe20003800000 */
[----:B------:R-:W-:Y:S02]  /*d340*/  HFMA2 R0, -RZ, RZ, 0, 0 ;  /* 0x00000000ff007431 */ /* 0x000fe400000001ff */
[----:B------:R-:W-:Y:S02]  /*d350*/  IMAD R33, R22, R19, RZ ;  /* 0x0000001316217224 */ /* 0x000fe400078e02ff */
[----:B------:R-:W-:Y:S02]  /*d360*/  IMAD.MOV.U32 R3, RZ, RZ, RZ ;  /* 0x000000ffff037224 */ /* 0x000fe400078e00ff */
[----:B------:R-:W-:Y:S02]  /*d370*/  IMAD.MOV.U32 R4, RZ, RZ, R60 ;  /* 0x000000ffff047224 */ /* 0x000fe400078e003c */
[----:B------:R-:W-:-:S03]  /*d380*/  IMAD.MOV.U32 R5, RZ, RZ, R61 ;  /* 0x000000ffff057224 */ /* 0x000fc600078e003d */
[----:B------:R-:W-:Y:S05]  /*d390*/  @!P0 BRA `(.L_x_259) ;  /* 0x0000000000988947 */ /* 0x000fea0003800000 */
[----:B------:R-:W-:Y:S01]  /*d3a0*/  BSSY B2, `(.L_x_260) ;  /* 0x0000024000027945 */ /* 0x000fe20003800000 */
[----:B------:R-:W-:Y:S02]  /*d3b0*/  IMAD.MOV.U32 R0, RZ, RZ, RZ ;  /* 0x000000ffff007224 */ /* 0x000fe400078e00ff */
[----:B------:R-:W-:-:S07]  /*d3c0*/  IMAD.MOV.U32 R3, RZ, RZ, RZ ;  /* 0x000000ffff037224 */ /* 0x000fce00078e00ff */
.L_x_261:
        /* <DEDUP_REMOVED lines=34> */
.L_x_260:
[----:B------:R-:W-:-:S07]  /*d5f0*/  IMAD.MOV.U32 R0, RZ, RZ, R9 ;  /* 0x000000ffff007224 */ /* 0x000fce00078e0009 */
.L_x_259:
[----:B------:R-:W-:Y:S05]  /*d600*/  BSYNC B1 ;  /* 0x0000000000017941 */ /* 0x000fea0003800000 */
.L_x_258:
        /* <DEDUP_REMOVED lines=20> */
[C---:B------:R-:W-:Y:S02]  /*d750*/  R2UR UR7, R77.reuse ;  /* 0x000000004d0772ca */ /* 0x040fe400000e0000 */
[----:B------:R-:W-:Y:S02]  /*d760*/  R2UR UR4, R76 ;  /* 0x000000004c0472ca */ /* 0x000fe400000e0000 */
[----:B------:R-:W-:Y:S02]  /*d770*/  R2UR UR5, R77 ;  /* 0x000000004d0572ca */ /* 0x000fe400000e0000 */
[----:B------:R-:W-:-:S02]  /*d780*/  IADD3.X R0, PT, PT, RZ, RZ, RZ, P0, !PT ;  /* 0x000000ffff007210 */ /* 0x000fc400007fe4ff */
[----:B------:R-:W-:-:S04]  /*d790*/  LEA R6, P0, R7, R62, 0x2 ;  /* 0x0000003e07067211 */ /* 0x000fc800078010ff */
[----:B------:R-:W-:Y:S01]  /*d7a0*/  LEA.HI.X R7, R7, R63, R0, 0x2, P0 ;  /* 0x0000003f07077211 */ /* 0x000fe200000f1400 */
        /* <DEDUP_REMOVED lines=15> */
.L_x_257:
[----:B------:R-:W-:Y:S05]  /*d8a0*/  BSYNC B0 ;  /* 0x0000000000007941 */ /* 0x000fea0003800000 */
.L_x_256:
[----:B------:R-:W-:-:S13]  /*d8b0*/  ISETP.NE.AND P0, PT, R16, R35, PT ;  /* 0x000000231000720c */ /* 0x000fda0003f05270 */
[----:B------:R-:W-:Y:S05]  /*d8c0*/  @P0 BRA `(.L_x_255) ;  /* 0x0000000000740947 */ /* 0x000fea0003800000 */
[----:B------:R-:W-:Y:S01]  /*d8d0*/  R2UR UR4, R76 ;  /* 0x000000004c0472ca */ /* 0x000fe200000e0000 */
[----:B------:R-:W-:Y:S01]  /*d8e0*/  IMAD.IADD R9, R16, 0x1, R2 ;  /* 0x0000000110097824 */ /* 0x000fe200078e0202 */
[----:B------:R-:W-:-:S03]  /*d8f0*/  R2UR UR5, R77 ;  /* 0x000000004d0572ca */ /* 0x000fc600000e0000 */
[----:B------:R-:W-:-:S10]  /*d900*/  IMAD.WIDE R8, R9, 0x4, R62 ;  /* 0x0000000409087825 */ /* 0x000fd400078e023e */
[----:B------:R-:W1:Y:S01]  /*d910*/  LD.E R8, desc[UR4][R8.64+0x4] ;  /* 0x0000040408087980 */ /* 0x000e62000c101900 */
[----:B------:R-:W0:Y:S01]  /*d920*/  MUFU.RCP R5, R28 ;  /* 0x0000001c00057308 */ /* 0x000e220000001000 */
[----:B------:R-:W-:-:S04]  /*d930*/  VIADD R7, R16, 0x1 ;  /* 0x0000000110077836 */ /* 0x000fc80000000000 */
[----:B------:R-:W-:-:S04]  /*d940*/  IMAD R7, R22, R19, R7 ;  /* 0x0000001316077224 */ /* 0x000fc800078e0207 */
[----:B------:R-:W-:Y:S01]  /*d950*/  IMAD.WIDE R6, R7, 0x4, R62 ;  /* 0x0000000407067825 */ /* 0x000fe200078e023e */
[----:B------:R-:W-:Y:S04]  /*d960*/  BSSY B6, `(.L_x_262) ;  /* 0x000000f000067945 */ /* 0x000fe80003800000 */
[----:B------:R1:W5:Y:S01]  /*d970*/  LD.E R18, desc[UR4][R6.64] ;  /* 0x0000000406127980 */ /* 0x000362000c101900 */
[----:B0-----:R-:W-:-:S04]  /*d980*/  FFMA R4, R5, -R28, 1 ;  /* 0x3f80000005047423 */ /* 0x001fc8000000081c */
[----:B------:R-:W-:Y:S01]  /*d990*/  FFMA R4, R5, R4, R5 ;  /* 0x0000000405047223 */ /* 0x000fe20000000005 */
[----:B-1234-:R-:W-:-:S04]  /*d9a0*/  FMUL R3, R8, R3 ;  /* 0x0000000308037220 */ /* 0x01efc80000400000 */
[----:B------:R-:W0:Y:S01]  /*d9b0*/  FCHK P0, R3, R28 ;  /* 0x0000001c03007302 */ /* 0x000e220000000000 */
        /* <DEDUP_REMOVED lines=8> */
[----:B-----5:R-:W-:Y:S05]  /*da40*/  CALL.REL.NOINC `($__internal_1_$__cuda_sm3x_div_rn_noftz_f32_slowpath) ;  /* 0x0000000800587944 */ /* 0x020fea0003c00000 */
.L_x_263:
[----:B------:R-:W-:Y:S05]  /*da50*/  BSYNC B6 ;  /* 0x0000000000067941 */ /* 0x000fea0003800000 */
.L_x_262:
[----:B------:R-:W-:Y:S01]  /*da60*/  R2UR UR4, R76 ;  /* 0x000000004c0472ca */ /* 0x000fe200000e0000 */
[----:B-----5:R-:W-:Y:S01]  /*da70*/  FADD R3, R18, -R4 ;  /* 0x8000000412037221 */ /* 0x020fe20000000000 */
[----:B------:R-:W-:-:S13]  /*da80*/  R2UR UR5, R77 ;  /* 0x000000004d0572ca */ /* 0x000fda00000e0000 */
[----:B------:R0:W-:Y:S02]  /*da90*/  ST.E desc[UR4][R26.64], R3 ;  /* 0x000000031a007985 */ /* 0x0001e4000c101904 */
.L_x_255:
[----:B------:R-:W-:Y:S05]  /*daa0*/  BSYNC B7 ;  /* 0x0000000000077941 */ /* 0x000fea0003800000 */
.L_x_254:
[----:B01234-:R-:W-:-:S05]  /*dab0*/  VIADD R3, R19, 0x1 ;  /* 0x0000000113037836 */ /* 0x01ffca0000000000 */
[----:B------:R-:W-:-:S13]  /*dac0*/  ISETP.GE.AND P0, PT, R3, R24, PT ;  /* 0x000000180300720c */ /* 0x000fda0003f06270 */
[----:B------:R-:W-:Y:S05]  /*dad0*/  @!P0 BRA `(.L_x_264) ;  /* 0xfffffff400c88947 */ /* 0x000fea000383ffff */
.L_x_253:
[----:B------:R-:W-:Y:S05]  /*dae0*/  BSYNC B8 ;  /* 0x0000000000087941 */ /* 0x000fea0003800000 */
.L_x_252:
[----:B------:R-:W-:-:S13]  /*daf0*/  ISETP.NE.AND P0, PT, R53, RZ, PT ;  /* 0x000000ff3500720c */ /* 0x000fda0003f05270 */
[----:B------:R-:W-:Y:S05]  /*db00*/  @P0 BRA `(.L_x_238) ;  /* 0x0000000000680947 */ /* 0x000fea0003800000 */
[----:B------:R-:W-:Y:S01]  /*db10*/  R2UR UR4, R76 ;  /* 0x000000004c0472ca */ /* 0x000fe200000e0000 */
[----:B------:R-:W-:Y:S01]  /*db20*/  IMAD.IADD R3, R2, 0x1, R25 ;  /* 0x0000000102037824 */ /* 0x000fe200078e0219 */
[----:B------:R-:W-:-:S03]  /*db30*/  R2UR UR5, R77 ;  /* 0x000000004d0572ca */ /* 0x000fc600000e0000 */
[----:B------:R-:W-:-:S10]  /*db40*/  IMAD.WIDE R2, R3, 0x4, R62 ;  /* 0x0000000403027825 */ /* 0x000fd400078e023e */
[----:B------:R-:W2:Y:S01]  /*db50*/  LD.E R3, desc[UR4][R2.64] ;  /* 0x0000000402037980 */ /* 0x000ea2000c101900 */
[----:B-1-34-:R-:W0:Y:S01]  /*db60*/  MUFU.RCP R5, R28 ;  /* 0x0000001c00057308 */ /* 0x01ae220000001000 */
[----:B------:R-:W-:Y:S01]  /*db70*/  BSSY B6, `(.L_x_265) ;  /* 0x000000d000067945 */ /* 0x000fe20003800000 */
[----:B0-----:R-:W-:-:S04]  /*db80*/  FFMA R4, R5, -R28, 1 ;  /* 0x3f80000005047423 */ /* 0x001fc8000000081c */
        /* <DEDUP_REMOVED lines=8> */
[----:B------:R-:W-:Y:S01]  /*dc10*/  IMAD.MOV.U32 R5, RZ, RZ, R28 ;  /* 0x000000ffff057224 */ /* 0x000fe200078e001c */
[----:B------:R-:W-:-:S07]  /*dc20*/  MOV R21, 0x0 ;  /* 0x0000000000157802 */ /* 0x000fce0000000f00 */
[----:B------:R-:W-:Y:S05]  /*dc30*/  CALL.REL.NOINC `($__internal_1_$__cuda_sm3x_div_rn_noftz_f32_slowpath) ;  /* 0x0000000400dc7944 */ /* 0x000fea0003c00000 */
.L_x_266:
[----:B------:R-:W-:Y:S05]  /*dc40*/  BSYNC B6 ;  /* 0x0000000000067941 */ /* 0x000fea0003800000 */
.L_x_265:
[----:B------:R-:W-:Y:S01]  /*dc50*/  R2UR UR4, R76 ;  /* 0x000000004c0472ca */ /* 0x000fe200000e0000 */
[----:B------:R-:W-:Y:S01]  /*dc60*/  IMAD.MOV.U32 R2, RZ, RZ, R54 ;  /* 0x000000ffff027224 */ /* 0x000fe200078e0036 */
[----:B------:R-:W-:Y:S01]  /*dc70*/  R2UR UR5, R77 ;  /* 0x000000004d0572ca */ /* 0x000fe200000e0000 */
[----:B------:R-:W-:Y:S02]  /*dc80*/  IMAD.MOV.U32 R3, RZ, RZ, R55 ;  /* 0x000000ffff037224 */ /* 0x000fe400078e0037 */
[----:B------:R-:W-:-:S10]  /*dc90*/  IMAD.WIDE R2, R25, 0x4, R2 ;  /* 0x0000000419027825 */ /* 0x000fd400078e0202 */
[----:B------:R0:W-:Y:S02]  /*dca0*/  STG.E desc[UR4][R2.64+-0x8], R4 ;  /* 0xfffff80402007986 */ /* 0x0001e4000c101904 */
.L_x_238:
[----:B------:R-:W-:Y:S05]  /*dcb0*/  BSYNC B9 ;  /* 0x0000000000097941 */ /* 0x000fea0003800000 */
.L_x_237:
[----:B------:R1:W-:Y:S01]  /*dcc0*/  STL.64 [R1], R16 ;  /* 0x0000001001007387 */ /* 0x0003e20000100a00 */
[C---:B0-2---:R-:W-:Y:S01]  /*dcd0*/  IADD3 R3, PT, PT, -R25.reuse, 0x1, RZ ;  /* 0x0000000119037810 */ /* 0x045fe20007ffe1ff */
[C---:B------:R-:W-:Y:S01]  /*dce0*/  VIADD R12, R25.reuse, 0xffffffff ;  /* 0xffffffff190c7836 */ /* 0x040fe20000000000 */
[----:B------:R-:W-:Y:S01]  /*dcf0*/  IADD3 R0, PT, PT, -R24, 0x1, RZ ;  /* 0x0000000118007810 */ /* 0x000fe20007ffe1ff */
[----:B------:R0:W-:Y:S01]  /*dd00*/  STL.64 [R1+0x8], R84 ;  /* 0x0000085401007387 */ /* 0x0001e20000100a00 */
[----:B------:R-:W-:Y:S01]  /*dd10*/  ISETP.GT.AND P0, PT, R25, 0x2, PT ;  /* 0x000000021900780c */ /* 0x000fe20003f04270 */
[----:B------:R-:W-:Y:S01]  /*dd20*/  IMAD R3, R12, R3, RZ ;  /* 0x000000030c037224 */ /* 0x000fe200078e02ff */
[----:B------:R-:W-:Y:S01]  /*dd30*/  MOV R11, R55 ;  /* 0x00000037000b7202 */ /* 0x000fe20000000f00 */
[----:B------:R0:W-:Y:S01]  /*dd40*/  STL [R1+0x10], R30 ;  /* 0x0000101e01007387 */ /* 0x0001e20000100800 */
[----:B-1-34-:R-:W-:Y:S01]  /*dd50*/  IMAD R5, R0, R25, RZ ;  /* 0x0000001900057224 */ /* 0x01afe200078e02ff */
[----:B------:R-:W-:Y:S01]  /*dd60*/  MOV R20, 0xde60 ;  /* 0x0000de6000147802 */ /* 0x000fe20000000f00 */
[----:B------:R-:W-:Y:S01]  /*dd70*/  IMAD.MOV.U32 R8, RZ, RZ, R60 ;  /* 0x000000ffff087224 */ /* 0x000fe200078e003c */
[----:B------:R0:W-:Y:S01]  /*dd80*/  STL.64 [R1+0x18], R78 ;  /* 0x0000184e01007387 */ /* 0x0001e20000100a00 */
[----:B------:R-:W-:Y:S01]  /*dd90*/  SEL R3, R3, RZ, P0 ;  /* 0x000000ff03037207 */ /* 0x000fe20000000000 */
[----:B------:R-:W-:-:S02]  /*dda0*/  IMAD.MOV.U32 R9, RZ, RZ, R61 ;  /* 0x000000ffff097224 */ /* 0x000fc400078e003d */
[----:B------:R-:W-:-:S04]  /*ddb0*/  IMAD.WIDE R6, R5, 0x4, R62 ;  /* 0x0000000405067825 */ /* 0x000fc800078e023e */
[----:B------:R-:W-:-:S04]  /*ddc0*/  IMAD.WIDE R8, R3, 0x4, R8 ;  /* 0x0000000403087825 */ /* 0x000fc800078e0208 */
[----:B------:R-:W-:Y:S02]  /*ddd0*/  VIADD R13, R24, 0xffffffff ;  /* 0xffffffff180d7836 */ /* 0x000fe40000000000 */
[----:B------:R-:W-:Y:S02]  /*dde0*/  IMAD.MOV.U32 R4, RZ, RZ, R68 ;  /* 0x000000ffff047224 */ /* 0x000fe400078e0044 */
[----:B------:R-:W-:Y:S02]  /*ddf0*/  IMAD.MOV.U32 R5, RZ, RZ, R69 ;  /* 0x000000ffff057224 */ /* 0x000fe400078e0045 */
[----:B------:R-:W-:Y:S02]  /*de00*/  IMAD.MOV.U32 R10, RZ, RZ, R54 ;  /* 0x000000ffff0a7224 */ /* 0x000fe400078e0036 */
[----:B------:R-:W-:Y:S02]  /*de10*/  IMAD.MOV.U32 R14, RZ, RZ, R70 ;  /* 0x000000ffff0e7224 */ /* 0x000fe400078e0046 */
[----:B------:R-:W-:-:S02]  /*de20*/  IMAD.MOV.U32 R15, RZ, RZ, R71 ;  /* 0x000000ffff0f7224 */ /* 0x000fc400078e0047 */
[----:B------:R-:W-:Y:S01]  /*de30*/  IMAD.MOV.U32 R21, RZ, RZ, 0x0 ;  /* 0x00000000ff157424 */ /* 0x000fe200078e00ff */
[----:B0-----:R-:W-:Y:S06]  /*de40*/  BAR.SYNC.DEFER_BLOCKING 0x0 ;  /* 0x0000000000007b1d */ /* 0x001fec0000010000 */
[----:B------:R-:W-:Y:S05]  /*de50*/  CALL.REL.NOINC `($_Z6Part_kPfS_S_iiiiS_S_S_PiiiiiiiS0_$_Z8VerticesPfS_S_S_iiS_ifPiS0_iiS0_) ;  /* 0xffffff7000647944 */ /* 0x000fea0003c3ffff */
[----:B------:R-:W-:-:S05]  /*de60*/  VIADD R29, R29, 0x1 ;  /* 0x000000011d1d7836 */ /* 0x000fca0000000000 */
[----:B------:R-:W-:-:S13]  /*de70*/  ISETP.NE.AND P0, PT, R29, R24, PT ;  /* 0x000000181d00720c */ /* 0x000fda0003f05270 */
[----:B------:R-:W-:Y:S05]  /*de80*/  @P0 BRA `(.L_x_267) ;  /* 0xffffffc400bc0947 */ /* 0x000fea000383ffff */
.L_x_175:
[----:B------:R-:W-:Y:S05]  /*de90*/  BSYNC B10 ;  /* 0x00000000000a7941 */ /* 0x000fea0003800000 */
.L_x_91:
[----:B------:R-:W2:Y:S01]  /*dea0*/  LDL R20, [R1+0x34] ;  /* 0x0000340001147983 */ /* 0x000ea20000100800 */
[----:B------:R0:W-:Y:S05]  /*deb0*/  BMOV.32 B6, R36 ;  /* 0x0000002406007356 */ /* 0x0001ea0000000000 */
[----:B------:R-:W2:Y:S01]  /*dec0*/  LDL R21, [R1+0x38] ;  /* 0x0000380001157983 */ /* 0x000ea20000100800 */
[----:B------:R0:W-:Y:S05]  /*ded0*/  BMOV.32 B7, R37 ;  /* 0x0000002507007356 */ /* 0x0001ea0000000000 */
[----:B------:R0:W-:Y:S05]  /*dee0*/  BMOV.32 B8, R38 ;  /* 0x0000002608007356 */ /* 0x0001ea0000000000 */
[----:B------:R0:W-:Y:S05]  /*def0*/  BMOV.32 B9, R39 ;  /* 0x0000002709007356 */ /* 0x0001ea0000000000 */
[----:B------:R0:W-:Y:S05]  /*df00*/  BMOV.32 B10, R44 ;  /* 0x0000002c0a007356 */ /* 0x0001ea0000000000 */
[----:B------:R-:W2:Y:S04]  /*df10*/  LDL R2, [R1+0x20] ;  /* 0x0000200001027983 */ /* 0x000ea80000100800 */
[----:B-----5:R-:W2:Y:S04]  /*df20*/  LDL R16, [R1+0x24] ;  /* 0x0000240001107983 */ /* 0x020ea80000100800 */
[----:B------:R-:W2:Y:S04]  /*df30*/  LDL R17, [R1+0x28] ;  /* 0x0000280001117983 */ /* 0x000ea80000100800 */
[----:B------:R-:W2:Y:S04]  /*df40*/  LDL R18, [R1+0x2c] ;  /* 0x00002c0001127983 */ /* 0x000ea80000100800 */
[----:B------:R-:W2:Y:S04]  /*df50*/  LDL R19, [R1+0x30] ;  /* 0x0000300001137983 */ /* 0x000ea80000100800 */
[----:B------:R-:W2:Y:S04]  /*df60*/  LDL R22, [R1+0x3c] ;  /* 0x00003c0001167983 */ /* 0x000ea80000100800 */
[----:B-1234-:R-:W2:Y:S04]  /*df70*/  LDL R23, [R1+0x40] ;  /* 0x0000400001177983 */ /* 0x01eea80000100800 */
[----:B------:R-:W2:Y:S04]  /*df80*/  LDL R24, [R1+0x44] ;  /* 0x0000440001187983 */ /* 0x000ea80000100800 */
[----:B------:R-:W2:Y:S04]  /*df90*/  LDL R25, [R1+0x48] ;  /* 0x0000480001197983 */ /* 0x000ea80000100800 */
[----:B------:R-:W2:Y:S04]  /*dfa0*/  LDL R26, [R1+0x4c] ;  /* 0x00004c00011a7983 */ /* 0x000ea80000100800 */
[----:B------:R-:W2:Y:S04]  /*dfb0*/  LDL R27, [R1+0x50] ;  /* 0x00005000011b7983 */ /* 0x000ea80000100800 */
[----:B------:R-:W2:Y:S04]  /*dfc0*/  LDL R28, [R1+0x54] ;  /* 0x00005400011c7983 */ /* 0x000ea80000100800 */
[----:B------:R-:W2:Y:S04]  /*dfd0*/  LDL R29, [R1+0x58] ;  /* 0x00005800011d7983 */ /* 0x000ea80000100800 */
[----:B------:R-:W2:Y:S04]  /*dfe0*/  LDL R30, [R1+0x5c] ;  /* 0x00005c00011e7983 */ /* 0x000ea80000100800 */
[----:B------:R-:W2:Y:S04]  /*dff0*/  LDL R31, [R1+0x60] ;  /* 0x00006000011f7983 */ /* 0x000ea80000100800 */
[----:B0-----:R-:W2:Y:S04]  /*e000*/  LDL R36, [R1+0x64] ;  /* 0x0000640001247983 */ /* 0x001ea80000100800 */
        /* <DEDUP_REMOVED lines=28> */
[----:B------:R0:W2:Y:S02]  /*e1d0*/  LDL R93, [R1+0xd8] ;  /* 0x0000d800015d7983 */ /* 0x0000a40000100800 */
[----:B0-----:R-:W-:Y:S01]  /*e1e0*/  VIADD R1, R1, 0xe0 ;  /* 0x000000e001017836 */ /* 0x001fe20000000000 */
[----:B--2---:R-:W-:Y:S06]  /*e1f0*/  RET.REL.NODEC R20 `(_Z6Part_kPfS_S_iiiiS_S_S_PiiiiiiiS0_) ;  /* 0xffffff1c14807950 */ /* 0x004fec0003c3ffff */
        .weak           $__internal_0_$__cuda_sm20_sqrt_rn_f32_slowpath
        .type           $__internal_0_$__cuda_sm20_sqrt_rn_f32_slowpath,@function
        .size           $__internal_0_$__cuda_sm20_sqrt_rn_f32_slowpath,($__internal_1_$__cuda_sm3x_div_rn_noftz_f32_slowpath - $__internal_0_$__cuda_sm20_sqrt_rn_f32_slowpath)
$__internal_0_$__cuda_sm20_sqrt_rn_f32_slowpath:
[----:B------:R-:W-:Y:S02]  /*e200*/  VIADD R1, R1, 0xfffffff8 ;  /* 0xfffffff801017836 */ /* 0x000fe40000000000 */
[----:B------:R-:W-:-:S03]  /*e210*/  IMAD.MOV.U32 R0, RZ, RZ, R4 ;  /* 0x000000ffff007224 */ /* 0x000fc600078e0004 */
[----:B------:R0:W-:Y:S02]  /*e220*/  STL [R1], R2 ;  /* 0x0000000201007387 */ /* 0x0001e40000100800 */
[----:B------:R-:W-:Y:S01]  /*e230*/  LOP3.LUT P0, RZ, R0, 0x7fffffff, RZ, 0xc0, !PT ;  /* 0x7fffffff00ff7812 */ /* 0x000fe2000780c0ff */
[----:B------:R-:W-:-:S12]  /*e240*/  BSSY B0, `(.L_x_268) ;  /* 0x0000013000007945 */ /* 0x000fd80003800000 */
[----:B------:R-:W-:Y:S01]  /*e250*/  @!P0 IMAD.MOV.U32 R4, RZ, RZ, R0 ;  /* 0x000000ffff048224 */ /* 0x000fe200078e0000 */
[----:B0-----:R-:W-:Y:S06]  /*e260*/  @!P0 BRA `(.L_x_269) ;  /* 0x0000000000408947 */ /* 0x001fec0003800000 */
[----:B------:R-:W-:-:S13]  /*e270*/  FSETP.GEU.FTZ.AND P0, PT, R0, RZ, PT ;  /* 0x000000ff0000720b */ /* 0x000fda0003f1e000 */
[----:B------:R-:W-:Y:S01]  /*e280*/  @!P0 IMAD.MOV.U32 R4, RZ, RZ, 0x7fffffff ;  /* 0x7fffffffff048424 */ /* 0x000fe200078e00ff */
[----:B------:R-:W-:Y:S06]  /*e290*/  @!P0 BRA `(.L_x_269) ;  /* 0x0000000000348947 */ /* 0x000fec0003800000 */
[----:B------:R-:W-:-:S13]  /*e2a0*/  FSETP.GTU.FTZ.AND P0, PT, |R0|, +INF , PT ;  /* 0x7f8000000000780b */ /* 0x000fda0003f1c200 */
[----:B------:R-:W-:Y:S01]  /*e2b0*/  @P0 FADD.FTZ R4, R0, 1 ;  /* 0x3f80000000040421 */ /* 0x000fe20000010000 */
[----:B------:R-:W-:Y:S06]  /*e2c0*/  @P0 BRA `(.L_x_269) ;  /* 0x0000000000280947 */ /* 0x000fec0003800000 */
[----:B------:R-:W-:-:S13]  /*e2d0*/  FSETP.NEU.FTZ.AND P0, PT, |R0|, +INF , PT ;  /* 0x7f8000000000780b */ /* 0x000fda0003f1d200 */
[----:B------:R-:W-:-:S04]  /*e2e0*/  @P0 FFMA R2, R0, 1.84467440737095516160e+19, RZ ;  /* 0x5f80000000020823 */ /* 0x000fc800000000ff */
[----:B------:R-:W0:Y:S02]  /*e2f0*/  @P0 MUFU.RSQ R3, R2 ;  /* 0x0000000200030308 */ /* 0x000e240000001400 */
[----:B0-----:R-:W-:Y:S01]  /*e300*/  @P0 FMUL.FTZ R5, R2, R3 ;  /* 0x0000000302050220 */ /* 0x001fe20000410000 */
[----:B------:R-:W-:-:S03]  /*e310*/  @P0 FMUL.FTZ R3, R3, 0.5 ;  /* 0x3f00000003030820 */ /* 0x000fc60000410000 */
[----:B------:R-:W-:-:S04]  /*e320*/  @P0 FADD.FTZ R4, -R5, -RZ ;  /* 0x800000ff05040221 */ /* 0x000fc80000010100 */
[----:B------:R-:W-:Y:S01]  /*e330*/  @P0 FFMA R6, R5, R4, R2 ;  /* 0x0000000405060223 */ /* 0x000fe20000000002 */
[----:B------:R-:W-:-:S03]  /*e340*/  @!P0 MOV R4, R0 ;  /* 0x0000000000048202 */ /* 0x000fc60000000f00 */
[----:B------:R-:W-:-:S04]  /*e350*/  @P0 FFMA R3, R6, R3, R5 ;  /* 0x0000000306030223 */ /* 0x000fc80000000005 */
[----:B------:R-:W-:-:S07]  /*e360*/  @P0 FMUL.FTZ R4, R3, 2.3283064365386962891e-10 ;  /* 0x2f80000003040820 */ /* 0x000fce0000410000 */
.L_x_269:
[----:B------:R-:W-:Y:S05]  /*e370*/  BSYNC B0 ;  /* 0x0000000000007941 */ /* 0x000fea0003800000 */
.L_x_268:
[----:B------:R0:W2:Y:S02]  /*e380*/  LDL R2, [R1] ;  /* 0x0000000001027983 */ /* 0x0000a40000100800 */
[----:B0-----:R-:W-:Y:S01]  /*e390*/  VIADD R1, R1, 0x8 ;  /* 0x0000000801017836 */ /* 0x001fe20000000000 */
[----:B--2---:R-:W-:Y:S06]  /*e3a0*/  RET.REL.NODEC R20 `(_Z6Part_kPfS_S_iiiiS_S_S_PiiiiiiiS0_) ;  /* 0xffffff1c14147950 */ /* 0x004fec0003c3ffff */
        .weak           $__internal_1_$__cuda_sm3x_div_rn_noftz_f32_slowpath
        .type           $__internal_1_$__cuda_sm3x_div_rn_noftz_f32_slowpath,@function
        .size           $__internal_1_$__cuda_sm3x_div_rn_noftz_f32_slowpath,(.L_x_284 - $__internal_1_$__cuda_sm3x_div_rn_noftz_f32_slowpath)
$__internal_1_$__cuda_sm3x_div_rn_noftz_f32_slowpath:
[----:B------:R-:W-:-:S05]  /*e3b0*/  VIADD R1, R1, 0xfffffff8 ;  /* 0xfffffff801017836 */ /* 0x000fca0000000000 */
[----:B------:R0:W-:Y:S02]  /*e3c0*/  STL [R1], R2 ;  /* 0x0000000201007387 */ /* 0x0001e40000100800 */
[----:B0-----:R-:W-:Y:S01]  /*e3d0*/  SHF.R.U32.HI R2, RZ, 0x17, R5 ;  /* 0x00000017ff027819 */ /* 0x001fe20000011605 */
[----:B------:R-:W-:Y:S01]  /*e3e0*/  BSSY B0, `(.L_x_270) ;  /* 0x0000062000007945 */ /* 0x000fe20003800000 */
[----:B------:R-:W-:Y:S02]  /*e3f0*/  SHF.R.U32.HI R0, RZ, 0x17, R4 ;  /* 0x00000017ff007819 */ /* 0x000fe40000011604 */
[----:B------:R-:W-:Y:S02]  /*e400*/  LOP3.LUT R8, R2, 0xff, RZ, 0xc0, !PT ;  /* 0x000000ff02087812 */ /* 0x000fe400078ec0ff */
[----:B------:R-:W-:-:S03]  /*e410*/  LOP3.LUT R3, R0, 0xff, RZ, 0xc0, !PT ;  /* 0x000000ff00037812 */ /* 0x000fc600078ec0ff */
[----:B------:R-:W-:Y:S02]  /*e420*/  VIADD R6, R8, 0xffffffff ;  /* 0xffffffff08067836 */ /* 0x000fe40000000000 */
[----:B------:R-:W-:-:S03]  /*e430*/  VIADD R0, R3, 0xffffffff ;  /* 0xffffffff03007836 */ /* 0x000fc60000000000 */
[----:B------:R-:W-:-:S04]  /*e440*/  ISETP.GT.U32.AND P0, PT, R6, 0xfd, PT ;  /* 0x000000fd0600780c */ /* 0x000fc80003f04070 */
[----:B------:R-:W-:-:S13]  /*e450*/  ISETP.GT.U32.OR P0, PT, R0, 0xfd, P0 ;  /* 0x000000fd0000780c */ /* 0x000fda0000704470 */
[----:B------:R-:W-:Y:S01]  /*e460*/  @!P0 IMAD.MOV.U32 R2, RZ, RZ, RZ ;  /* 0x000000ffff028224 */ /* 0x000fe200078e00ff */
[----:B------:R-:W-:Y:S06]  /*e470*/  @!P0 BRA `(.L_x_271) ;  /* 0x00000000005c8947 */ /* 0x000fec0003800000 */
[----:B------:R-:W-:Y:S02]  /*e480*/  FSETP.GTU.FTZ.AND P0, PT, |R4|, +INF , PT ;  /* 0x7f8000000400780b */ /* 0x000fe40003f1c200 */
[----:B------:R-:W-:-:S04]  /*e490*/  FSETP.GTU.FTZ.AND P1, PT, |R5|, +INF , PT ;  /* 0x7f8000000500780b */ /* 0x000fc80003f3c200 */
[----:B------:R-:W-:-:S13]  /*e4a0*/  PLOP3.LUT P0, PT, P0, P1, PT, 0xf8, 0x8f ;  /* 0x00000000008f781c */ /* 0x000fda0000703f70 */
[----:B------:R-:W-:Y:S05]  /*e4b0*/  @P0 BRA `(.L_x_272) ;  /* 0x00000004004c0947 */ /* 0x000fea0003800000 */
[----:B------:R-:W-:-:S13]  /*e4c0*/  LOP3.LUT P0, RZ, R5, 0x7fffffff, R4, 0xc8, !PT ;  /* 0x7fffffff05ff7812 */ /* 0x000fda000780c804 */
[----:B------:R-:W-:Y:S05]  /*e4d0*/  @!P0 BRA `(.L_x_273) ;  /* 0x00000004003c8947 */ /* 0x000fea0003800000 */
[C---:B------:R-:W-:Y:S02]  /*e4e0*/  FSETP.NEU.FTZ.AND P0, PT, |R4|.reuse, +INF , PT ;  /* 0x7f8000000400780b */ /* 0x040fe40003f1d200 */
[----:B------:R-:W-:Y:S02]  /*e4f0*/  FSETP.NEU.FTZ.AND P2, PT, |R5|, +INF , PT ;  /* 0x7f8000000500780b */ /* 0x000fe40003f5d200 */
[----:B------:R-:W-:-:S11]  /*e500*/  FSETP.NEU.FTZ.AND P1, PT, |R4|, +INF , PT ;  /* 0x7f8000000400780b */ /* 0x000fd60003f3d200 */
[----:B------:R-:W-:Y:S05]  /*e510*/  @!P2 BRA !P0, `(.L_x_273) ;  /* 0x00000004002ca947 */ /* 0x000fea0004000000 */
[----:B------:R-:W-:-:S04]  /*e520*/  LOP3.LUT P0, RZ, R4, 0x7fffffff, RZ, 0xc0, !PT ;  /* 0x7fffffff04ff7812 */ /* 0x000fc8000780c0ff */
[----:B------:R-:W-:-:S13]  /*e530*/  PLOP3.LUT P0, PT, P2, P0, PT, 0x2f, 0xf2 ;  /* 0x0000000000f2781c */ /* 0x000fda0001700577 */
[----:B------:R-:W-:Y:S05]  /*e540*/  @P0 BRA `(.L_x_274) ;  /* 0x0000000400180947 */ /* 0x000fea0003800000 */
[----:B------:R-:W-:-:S04]  /*e550*/  LOP3.LUT P0, RZ, R5, 0x7fffffff, RZ, 0xc0, !PT ;  /* 0x7fffffff05ff7812 */ /* 0x000fc8000780c0ff */
[----:B------:R-:W-:-:S13]  /*e560*/  PLOP3.LUT P0, PT, P1, P0, PT, 0x2f, 0xf2 ;  /* 0x0000000000f2781c */ /* 0x000fda0000f00577 */
[----:B------:R-:W-:Y:S05]  /*e570*/  @P0 BRA `(.L_x_275) ;  /* 0x0000000400000947 */ /* 0x000fea0003800000 */
[----:B------:R-:W-:Y:S02]  /*e580*/  ISETP.GE.AND P0, PT, R0, RZ, PT ;  /* 0x000000ff0000720c */ /* 0x000fe40003f06270 */
[----:B------:R-:W-:-:S11]  /*e590*/  ISETP.GE.AND P1, PT, R6, RZ, PT ;  /* 0x000000ff0600720c */ /* 0x000fd60003f26270 */
[----:B------:R-:W-:Y:S02]  /*e5a0*/  @P0 IMAD.MOV.U32 R2, RZ, RZ, RZ ;  /* 0x000000ffff020224 */ /* 0x000fe400078e00ff */
[----:B------:R-:W-:Y:S01]  /*e5b0*/  @!P0 FFMA R4, R4, 1.84467440737095516160e+19, RZ ;  /* 0x5f80000004048823 */ /* 0x000fe200000000ff */
[----:B------:R-:W-:Y:S02]  /*e5c0*/  @!P0 IMAD.MOV.U32 R2, RZ, RZ, -0x40 ;  /* 0xffffffc0ff028424 */ /* 0x000fe400078e00ff */
[----:B------:R-:W-:Y:S02]  /*e5d0*/  @!P1 FFMA R5, R5, 1.84467440737095516160e+19, RZ ;  /* 0x5f80000005059823 */ /* 0x000fe400000000ff */
[----:B------:R-:W-:-:S07]  /*e5e0*/  @!P1 VIADD R2, R2, 0x40 ;  /* 0x0000004002029836 */ /* 0x000fce0000000000 */
.L_x_271:
[----:B------:R-:W-:Y:S01]  /*e5f0*/  LEA R0, R8, 0xc0800000, 0x17 ;  /* 0xc080000008007811 */ /* 0x000fe200078eb8ff */
[----:B------:R-:W-:Y:S01]  /*e600*/  BSSY B1, `(.L_x_276) ;  /* 0x0000036000017945 */ /* 0x000fe20003800000 */
[----:B------:R-:W-:-:S03]  /*e610*/  IADD3 R3, PT, PT, R3, -0x7f, RZ ;  /* 0xffffff8103037810 */ /* 0x000fc60007ffe0ff */
[----:B------:R-:W-:Y:S02]  /*e620*/  IMAD.IADD R5, R5, 0x1, -R0 ;  /* 0x0000000105057824 */ /* 0x000fe400078e0a00 */
[C---:B------:R-:W-:Y:S01]  /*e630*/  IMAD R0, R3.reuse, -0x800000, R4 ;  /* 0xff80000003007824 */ /* 0x040fe200078e0204 */
[----:B------:R-:W-:Y:S01]  /*e640*/  IADD3 R3, PT, PT, R3, 0x7f, -R8 ;  /* 0x0000007f03037810 */ /* 0x000fe20007ffe808 */
[----:B------:R-:W0:Y:S01]  /*e650*/  MUFU.RCP R6, R5 ;  /* 0x0000000500067308 */ /* 0x000e220000001000 */
[----:B------:R-:W-:-:S03]  /*e660*/  FADD.FTZ R7, -R5, -RZ ;  /* 0x800000ff05077221 */ /* 0x000fc60000010100 */
[----:B------:R-:W-:Y:S02]  /*e670*/  IMAD.IADD R3, R3, 0x1, R2 ;  /* 0x0000000103037824 */ /* 0x000fe400078e0202 */
[----:B0-----:R-:W-:-:S04]  /*e680*/  FFMA R9, R6, R7, 1 ;  /* 0x3f80000006097423 */ /* 0x001fc80000000007 */
[----:B------:R-:W-:-:S04]  /*e690*/  FFMA R11, R6, R9, R6 ;  /* 0x00000009060b7223 */ /* 0x000fc80000000006 */
[----:B------:R-:W-:-:S04]  /*e6a0*/  FFMA R4, R0, R11, RZ ;  /* 0x0000000b00047223 */ /* 0x000fc800000000ff */
[----:B------:R-:W-:-:S04]  /*e6b0*/  FFMA R9, R7, R4, R0 ;  /* 0x0000000407097223 */ /* 0x000fc80000000000 */
[----:B------:R-:W-:-:S04]  /*e6c0*/  FFMA R6, R11, R9, R4 ;  /* 0x000000090b067223 */ /* 0x000fc80000000004 */
[----:B------:R-:W-:-:S04]  /*e6d0*/  FFMA R7, R7, R6, R0 ;  /* 0x0000000607077223 */ /* 0x000fc80000000000 */
[----:B------:R-:W-:-:S05]  /*e6e0*/  FFMA R4, R11, R7, R6 ;  /* 0x000000070b047223 */ /* 0x000fca0000000006 */
[----:B------:R-:W-:-:S04]  /*e6f0*/  SHF.R.U32.HI R0, RZ, 0x17, R4 ;  /* 0x00000017ff007819 */ /* 0x000fc80000011604 */
[----:B------:R-:W-:-:S05]  /*e700*/  LOP3.LUT R0, R0, 0xff, RZ, 0xc0, !PT ;  /* 0x000000ff00007812 */ /* 0x000fca00078ec0ff */
[----:B------:R-:W-:-:S04]  /*e710*/  IMAD.IADD R8, R0, 0x1, R3 ;  /* 0x0000000100087824 */ /* 0x000fc800078e0203 */
[----:B------:R-:W-:-:S05]  /*e720*/  VIADD R0, R8, 0xffffffff ;  /* 0xffffffff08007836 */ /* 0x000fca0000000000 */
[----:B------:R-:W-:-:S13]  /*e730*/  ISETP.GE.U32.AND P0, PT, R0, 0xfe, PT ;  /* 0x000000fe0000780c */ /* 0x000fda0003f06070 */
[----:B------:R-:W-:Y:S05]  /*e740*/  @!P0 BRA `(.L_x_277) ;  /* 0x0000000000808947 */ /* 0x000fea0003800000 */
[----:B------:R-:W-:-:S13]  /*e750*/  ISETP.GT.AND P0, PT, R8, 0xfe, PT ;  /* 0x000000fe0800780c */ /* 0x000fda0003f04270 */
[----:B------:R-:W-:Y:S05]  /*e760*/  @P0 BRA `(.L_x_278) ;  /* 0x00000000006c0947 */ /* 0x000fea0003800000 */
[----:B------:R-:W-:-:S13]  /*e770*/  ISETP.GE.AND P0, PT, R8, 0x1, PT ;  /* 0x000000010800780c */ /* 0x000fda0003f06270 */
[----:B------:R-:W-:Y:S05]  /*e780*/  @P0 BRA `(.L_x_279) ;  /* 0x0000000000740947 */ /* 0x000fea0003800000 */
[----:B------:R-:W-:Y:S02]  /*e790*/  ISETP.GE.AND P0, PT, R8, -0x18, PT ;  /* 0xffffffe80800780c */ /* 0x000fe40003f06270 */
[----:B------:R-:W-:-:S11]  /*e7a0*/  LOP3.LUT R4, R4, 0x80000000, RZ, 0xc0, !PT ;  /* 0x8000000004047812 */ /* 0x000fd600078ec0ff */
[----:B------:R-:W-:Y:S05]  /*e7b0*/  @!P0 BRA `(.L_x_279) ;  /* 0x0000000000688947 */ /* 0x000fea0003800000 */
[CCC-:B------:R-:W-:Y:S01]  /*e7c0*/  FFMA.RZ R0, R11.reuse, R7.reuse, R6.reuse ;  /* 0x000000070b007223 */ /* 0x1c0fe2000000c006 */
[C---:B------:R-:W-:Y:S02]  /*e7d0*/  VIADD R5, R8.reuse, 0x20 ;  /* 0x0000002008057836 */ /* 0x040fe40000000000 */
[CCC-:B------:R-:W-:Y:S01]  /*e7e0*/  FFMA.RM R3, R11.reuse, R7.reuse, R6.reuse ;  /* 0x000000070b037223 */ /* 0x1c0fe20000004006 */
[----:B------:R-:W-:Y:S02]  /*e7f0*/  ISETP.NE.AND P2, PT, R8, RZ, PT ;  /* 0x000000ff0800720c */ /* 0x000fe40003f45270 */
[----:B------:R-:W-:Y:S01]  /*e800*/  LOP3.LUT R2, R0, 0x7fffff, RZ, 0xc0, !PT ;  /* 0x007fffff00027812 */ /* 0x000fe200078ec0ff */
[----:B------:R-:W-:Y:S01]  /*e810*/  FFMA.RP R0, R11, R7, R6 ;  /* 0x000000070b007223 */ /* 0x000fe20000008006 */
[----:B------:R-:W-:Y:S01]  /*e820*/  IMAD.MOV R6, RZ, RZ, -R8 ;  /* 0x000000ffff067224 */ /* 0x000fe200078e0a08 */
[----:B------:R-:W-:Y:S02]  /*e830*/  ISETP.NE.AND P1, PT, R8, RZ, PT ;  /* 0x000000ff0800720c */ /* 0x000fe40003f25270 */
[----:B------:R-:W-:-:S02]  /*e840*/  LOP3.LUT R2, R2, 0x800000, RZ, 0xfc, !PT ;  /* 0x0080000002027812 */ /* 0x000fc400078efcff */
[----:B------:R-:W-:Y:S02]  /*e850*/  FSETP.NEU.FTZ.AND P0, PT, R0, R3, PT ;  /* 0x000000030000720b */ /* 0x000fe40003f1d000 */
[----:B------:R-:W-:Y:S02]  /*e860*/  SHF.L.U32 R5, R2, R5, RZ ;  /* 0x0000000502057219 */ /* 0x000fe400000006ff */
[----:B------:R-:W-:Y:S02]  /*e870*/  SEL R3, R6, RZ, P2 ;  /* 0x000000ff06037207 */ /* 0x000fe40001000000 */
[----:B------:R-:W-:Y:S02]  /*e880*/  ISETP.NE.AND P1, PT, R5, RZ, P1 ;  /* 0x000000ff0500720c */ /* 0x000fe40000f25270 */
[----:B------:R-:W-:Y:S02]  /*e890*/  SHF.R.U32.HI R3, RZ, R3, R2 ;  /* 0x00000003ff037219 */ /* 0x000fe40000011602 */
[----:B------:R-:W-:-:S02]  /*e8a0*/  PLOP3.LUT P0, PT, P0, P1, PT, 0xf8, 0x8f ;  /* 0x00000000008f781c */ /* 0x000fc40000703f70 */
[----:B------:R-:W-:Y:S02]  /*e8b0*/  SHF.R.U32.HI R5, RZ, 0x1, R3 ;  /* 0x00000001ff057819 */ /* 0x000fe40000011603 */
[----:B------:R-:W-:-:S04]  /*e8c0*/  SEL R0, RZ, 0x1, !P0 ;  /* 0x00000001ff007807 */ /* 0x000fc80004000000 */
[----:B------:R-:W-:-:S04]  /*e8d0*/  LOP3.LUT R0, R0, 0x1, R5, 0xf8, !PT ;  /* 0x0000000100007812 */ /* 0x000fc800078ef805 */
[----:B------:R-:W-:-:S05]  /*e8e0*/  LOP3.LUT R0, R0, R3, RZ, 0xc0, !PT ;  /* 0x0000000300007212 */ /* 0x000fca00078ec0ff */
[----:B------:R-:W-:-:S05]  /*e8f0*/  IMAD.IADD R5, R5, 0x1, R0 ;  /* 0x0000000105057824 */ /* 0x000fca00078e0200 */
[----:B------:R-:W-:Y:S01]  /*e900*/  LOP3.LUT R4, R5, R4, RZ, 0xfc, !PT ;  /* 0x0000000405047212 */ /* 0x000fe200078efcff */
[----:B------:R-:W-:Y:S06]  /*e910*/  BRA `(.L_x_279) ;  /* 0x0000000000107947 */ /* 0x000fec0003800000 */
.L_x_278:
[----:B------:R-:W-:-:S04]  /*e920*/  LOP3.LUT R4, R4, 0x80000000, RZ, 0xc0, !PT ;  /* 0x8000000004047812 */ /* 0x000fc800078ec0ff */
[----:B------:R-:W-:Y:S01]  /*e930*/  LOP3.LUT R4, R4, 0x7f800000, RZ, 0xfc, !PT ;  /* 0x7f80000004047812 */ /* 0x000fe200078efcff */
[----:B------:R-:W-:Y:S06]  /*e940*/  BRA `(.L_x_279) ;  /* 0x0000000000047947 */ /* 0x000fec0003800000 */
.L_x_277:
[----:B------:R-:W-:-:S07]  /*e950*/  IMAD R4, R3, 0x800000, R4 ;  /* 0x0080000003047824 */ /* 0x000fce00078e0204 */
.L_x_279:
[----:B------:R-:W-:Y:S05]  /*e960*/  BSYNC B1 ;  /* 0x0000000000017941 */ /* 0x000fea0003800000 */
.L_x_276:
[----:B------:R-:W-:Y:S05]  /*e970*/  BRA `(.L_x_280) ;  /* 0x0000000000207947 */ /* 0x000fea0003800000 */
.L_x_275:
[----:B------:R-:W-:-:S04]  /*e980*/  LOP3.LUT R4, R5, 0x80000000, R4, 0x48, !PT ;  /* 0x8000000005047812 */ /* 0x000fc800078e4804 */
[----:B------:R-:W-:Y:S01]  /*e990*/  LOP3.LUT R4, R4, 0x7f800000, RZ, 0xfc, !PT ;  /* 0x7f80000004047812 */ /* 0x000fe200078efcff */
[----:B------:R-:W-:Y:S06]  /*e9a0*/  BRA `(.L_x_280) ;  /* 0x0000000000147947 */ /* 0x000fec0003800000 */
.L_x_274:
[----:B------:R-:W-:Y:S01]  /*e9b0*/  LOP3.LUT R4, R5, 0x80000000, R4, 0x48, !PT ;  /* 0x8000000005047812 */ /* 0x000fe200078e4804 */
[----:B------:R-:W-:Y:S06]  /*e9c0*/  BRA `(.L_x_280) ;  /* 0x00000000000c7947 */ /* 0x000fec0003800000 */
.L_x_273:
[----:B------:R-:W0:Y:S01]  /*e9d0*/  MUFU.RSQ R4, -QNAN ;  /* 0xffc0000000047908 */ /* 0x000e220000001400 */
[----:B------:R-:W-:Y:S05]  /*e9e0*/  BRA `(.L_x_280) ;  /* 0x0000000000047947 */ /* 0x000fea0003800000 */
.L_x_272:
[----:B------:R-:W-:-:S07]  /*e9f0*/  FADD.FTZ R4, R4, R5 ;  /* 0x0000000504047221 */ /* 0x000fce0000010000 */
.L_x_280:
[----:B------:R-:W-:Y:S05]  /*ea00*/  BSYNC B0 ;  /* 0x0000000000007941 */ /* 0x000fea0003800000 */
.L_x_270:
[----:B------:R1:W0:Y:S02]  /*ea10*/  LDL R2, [R1] ;  /* 0x0000000001027983 */ /* 0x0002240000100800 */
[----:B-1----:R-:W-:Y:S01]  /*ea20*/  VIADD R1, R1, 0x8 ;  /* 0x0000000801017836 */ /* 0x002fe20000000000 */
[----:B0-----:R-:W-:Y:S06]  /*ea30*/  RET.REL.NODEC R20 `(_Z6Part_kPfS_S_iiiiS_S_S_PiiiiiiiS0_) ;  /* 0xffffff1414707950 */ /* 0x001fec0003c3ffff */
.L_x_281:
[----:B------:R-:W-:-:S00]  /*ea40*/  BRA `(.L_x_281) ;  /* 0xfffffffc00fc7947 */ /* 0x000fc0000383ffff */
[----:B------:R-:W-:-:S00]  /*ea50*/  NOP ;  /* 0x0000000000007918 */ /* 0x000fc00000000000 */
        /* <DEDUP_REMOVED lines=10> */
.L_x_284:


//--------------------- .nv.global.init           --------------------------
	.section	.nv.global.init,"aw",@progbits
	.align	4
.nv.global.init:
	.type		mrg32k3aM1SubSeq,@object
	.size		mrg32k3aM1SubSeq,(mrg32k3aM2SubSeq - mrg32k3aM1SubSeq)
mrg32k3aM1SubSeq:
        /* <DEDUP_REMOVED lines=126> */
	.type		mrg32k3aM2SubSeq,@object
	.size		mrg32k3aM2SubSeq,(mrg32k3aM1 - mrg32k3aM2SubSeq)
mrg32k3aM2SubSeq:
        /* <DEDUP_REMOVED lines=126> */
	.type		mrg32k3aM1,@object
	.size		mrg32k3aM1,(mrg32k3aM1Seq - mrg32k3aM1)
mrg32k3aM1:
        /* <DEDUP_REMOVED lines=144> */
	.type		mrg32k3aM1Seq,@object
	.size		mrg32k3aM1Seq,(mrg32k3aM2 - mrg32k3aM1Seq)
mrg32k3aM1Seq:
        /* <DEDUP_REMOVED lines=144> */
	.type		mrg32k3aM2,@object
	.size		mrg32k3aM2,(mrg32k3aM2Seq - mrg32k3aM2)
mrg32k3aM2:
        /* <DEDUP_REMOVED lines=144> */
	.type		mrg32k3aM2Seq,@object
	.size		mrg32k3aM2Seq,(precalc_xorwow_matrix - mrg32k3aM2Seq)
mrg32k3aM2Seq:
        /* <DEDUP_REMOVED lines=144> */
	.type		precalc_xorwow_matrix,@object
	.size		precalc_xorwow_matrix,(precalc_xorwow_offset_matrix - precalc_xorwow_matrix)
precalc_xorwow_matrix:
        /* <DEDUP_REMOVED lines=6400> */
	.type		precalc_xorwow_offset_matrix,@object
	.size		precalc_xorwow_offset_matrix,(.L_1 - precalc_xorwow_offset_matrix)
precalc_xorwow_offset_matrix:
        /* <DEDUP_REMOVED lines=6400> */
.L_1:


//--------------------- .nv.shared._Z6Part_kPfS_S_iiiiS_S_S_PiiiiiiiS0_ --------------------------
	.section	.nv.shared._Z6Part_kPfS_S_iiiiS_S_S_PiiiiiiiS0_,"aw",@nobits
	.sectionflags	@""
	.align	16
	.zero		1024


//--------------------- .nv.shared.reserved.0     --------------------------
	.section	.nv.shared.reserved.0,"aw",@nobits
	.weak		__nv_reservedSMEM_offset_0_alias
	.size		__nv_reservedSMEM_offset_0_alias, 0, 64
	.other		__nv_reservedSMEM_offset_0_alias,@"STO_CUDA_RESERVED_SHARED STV_DEFAULT"
__nv_reservedSMEM_offset_0_alias:
	.zero		0
	.zero		64


//--------------------- .nv.global                --------------------------
	.section	.nv.global,"aw",@nobits
	.align	4
.nv.global:
	.type		WG,@object
	.size		WG,(.L_9 - WG)
WG:
	.zero		67108864
.L_9:


//--------------------- .nv.constant0._Z6Part_kPfS_S_iiiiS_S_S_PiiiiiiiS0_ --------------------------
	.section	.nv.constant0._Z6Part_kPfS_S_iiiiS_S_S_PiiiiiiiS0_,"a",@progbits
	.sectionflags	@""
	.align	4
.nv.constant0._Z6Part_kPfS_S_iiiiS_S_S_PiiiiiiiS0_:
	.zero		1000


//--------------------- SYMBOLS --------------------------

	.type		.nv.reservedSmem.offset0,@object
	.size		.nv.reservedSmem.offset0,0x4
	.type		.nv.reservedSmem.cap,@object
	.size		.nv.reservedSmem.cap,0x4
